// auto-generated by cutlass_sweep.gemm — config: {"arch": "sm_100", "cluster_m": 2, "cluster_n": 2, "dtype": "int8", "dtype_b": "int8", "layout": "nt", "stages": 0, "tile_k": 128, "tile_m": 256, "tile_n": 256}
#include "cutlass/cutlass.h"
#include "cutlass/gemm/collective/collective_builder.hpp"
#include "cutlass/gemm/device/gemm_universal_adapter.h"
#include "cutlass/gemm/kernel/gemm_universal.hpp"
#include "cutlass/epilogue/collective/collective_builder.hpp"

using ElemA = int8_t;
using ElemB = int8_t;
using ElemCD = int8_t;
using Acc  = int32_t;
using TileShape    = cute::Shape<cute::_256, cute::_256, cute::_128>;
using ClusterShape = cute::Shape<cute::_2, cute::_2, cute::_1>;

using CollectiveEpilogue = typename cutlass::epilogue::collective::CollectiveBuilder<
    cutlass::arch::Sm100, cutlass::arch::OpClassTensorOp,
    TileShape, ClusterShape,
    cutlass::epilogue::collective::EpilogueTileAuto,
    Acc, Acc,
    ElemCD, cutlass::layout::RowMajor, 128 / cutlass::sizeof_bits<ElemCD>::value,
    ElemCD, cutlass::layout::RowMajor, 128 / cutlass::sizeof_bits<ElemCD>::value,
    cutlass::epilogue::collective::EpilogueScheduleAuto
  >::CollectiveOp;

using CollectiveMainloop = typename cutlass::gemm::collective::CollectiveBuilder<
    cutlass::arch::Sm100, cutlass::arch::OpClassTensorOp,
    ElemA, cutlass::layout::RowMajor, 128 / cutlass::sizeof_bits<ElemA>::value,
    ElemB, cutlass::layout::ColumnMajor, 128 / cutlass::sizeof_bits<ElemB>::value,
    Acc,
    TileShape, ClusterShape,
    cutlass::gemm::collective::StageCountAutoCarveout<static_cast<int>(sizeof(typename CollectiveEpilogue::SharedStorage))>,
    cutlass::gemm::collective::KernelScheduleAuto
  >::CollectiveOp;

using GemmKernel = cutlass::gemm::kernel::GemmUniversal<
    cute::Shape<int,int,int,int>,
    CollectiveMainloop,
    CollectiveEpilogue
>;
using Gemm = cutlass::gemm::device::GemmUniversalAdapter<GemmKernel>;

// Force the device kernel symbol into the cubin without needing a host main.
auto* _anchor = &cutlass::device_kernel<GemmKernel>;


// ===== COMPILED SASS (sm_100a) =====

	.target	sm_100a

	.elftype	@"ET_EXEC"


//--------------------- .note.nv.tkinfo           --------------------------
	.section	.note.nv.tkinfo,"",@"SHT_NOTE"
	.sectionflags	@"SHF_NOTE_NV_TKINFO"
	.tkinfo
        /*0018*/ 	.word	0x00000002
        /*0030*/ 	.string	""
        /*0030*/ 	.string	"ptxas"
        /*0030*/ 	.string	"Cuda compilation tools, release 13.0, V13.0.88"
        /*0030*/ 	.string	"Build cuda_13.0.r13.0/compiler.36424714_0"
        /*0030*/ 	.string	"-arch sm_100a -m 64 "



//--------------------- .note.nv.cuinfo           --------------------------
	.section	.note.nv.cuinfo,"",@"SHT_NOTE"
	.sectionflags	@"SHF_NOTE_NV_CUINFO"
        /*0018*/ 	.short	0x0002
        /*001a*/ 	.short	0x0064
        /*001c*/ 	.short	0x0082
	.zero		2


//--------------------- .nv.info                  --------------------------
	.section	.nv.info,"",@"SHT_CUDA_INFO"
	.align	4


	//----- nvinfo : EIATTR_REGCOUNT
	.align		4
        /*0000*/ 	.byte	0x04, 0x2f
        /*0002*/ 	.short	(.L_20 - .L_19)
	.align		4
.L_19:
        /*0004*/ 	.word	index@(_ZN7cutlass13device_kernelINS_4gemm6kernel13GemmUniversalIN4cute5tupleIJiiiiEEENS1_10collective13CollectiveMmaINS1_35MainloopSm100TmaUmmaWarpSpecializedILi5ELi2ELi2ENS5_IJNS4_1CILi2EEESB_NSA_ILi1EEEEEEEENS5_IJNSA_ILi256EEESF_NSA_ILi128EEEEEEaNS5_IJlSC_lEEEaSI_NS4_8TiledMMAINS4_8MMA_AtomIJNS4_21SM100_MMA_S8_2x1SM_SSIaaiLi256ELi256ELNS4_4UMMA5MajorE0ELSN_0ELNSM_8SaturateE0EEEEEENS4_6LayoutINS5_IJSC_SC_SC_EEENS5_IJNSA_ILi0EEEST_ST_EEEEENS5_IJNS4_10UnderscoreESW_SW_EEEEENS4_28SM100_TMA_2SM_LOAD_MULTICASTENS4_14ComposedLayoutINS4_7SwizzleILi3ELi4ELi3EEENS4_18smem_ptr_flag_bitsILi8EEENSR_INS5_IJNSA_ILi8EEESG_EEENS5_IJSG_SC_EEEEEEEvNS4_8identityENS4_18SM100_TMA_2SM_LOADES19_vS1A_EENS_8epilogue10collective18CollectiveEpilogueINS1D_23Sm100TmaWarpSpecializedILi4ELi2ELi64ELb0ELb0EEEJNS5_IJSG_SF_SG_EEENS5_IJNSR_ISG_SC_EENSR_INSA_ILi64EEESC_EEEEEaSI_aSI_NS1D_6fusion15FusionCallbacksIS1H_NS1N_17LinearCombinationIaiaiLNS_15FloatRoundStyleE2EEES1I_S1M_JEEENS4_5SM1004TMEM4LOAD26SM100_TMEM_LOAD_32dp32b64xENS4_13SM90_TMA_LOADENS10_INS11_ILi2ELi4ELi3EEES14_NSR_INS5_IJS15_S1K_EEENS5_IJS1K_SC_EEEEEEENS4_39AutoVectorizingCopyWithAssumedAlignmentILi128EEENS4_14SM90_TMA_STOREES22_S24_S24_EEEvvEEEEvNT_6ParamsE)
        /*0008*/ 	.word	0x000000a4


	//----- nvinfo : EIATTR_FRAME_SIZE
	.align		4
.L_20:
        /*000c*/ 	.byte	0x04, 0x11
        /*000e*/ 	.short	(.L_22 - .L_21)
	.align		4
.L_21:
        /*0010*/ 	.word	index@($__internal_2_$__cuda_sm10x_tcgen05_guardrail_trap_unallocated_columns_being_dealloced)
        /*0014*/ 	.word	0x00000000


	//----- nvinfo : EIATTR_FRAME_SIZE
	.align		4
.L_22:
        /*0018*/ 	.byte	0x04, 0x11
        /*001a*/ 	.short	(.L_24 - .L_23)
	.align		4
.L_23:
        /*001c*/ 	.word	index@($__internal_1_$__cuda_sm10x_tcgen05_guardrail_trap_phase_invalid_during_alloc)
        /*0020*/ 	.word	0x00000000


	//----- nvinfo : EIATTR_FRAME_SIZE
	.align		4
.L_24:
        /*0024*/ 	.byte	0x04, 0x11
        /*0026*/ 	.short	(.L_26 - .L_25)
	.align		4
.L_25:
        /*0028*/ 	.word	index@($__internal_0_$__cuda_sm10x_tcgen05_guardrail_trap_col_being_dealloced_not_returned_by_alloc)
        /*002c*/ 	.word	0x00000000


	//----- nvinfo : EIATTR_FRAME_SIZE
	.align		4
.L_26:
        /*0030*/ 	.byte	0x04, 0x11
        /*0032*/ 	.short	(.L_28 - .L_27)
	.align		4
.L_27:
        /*0034*/ 	.word	index@(_ZN7cutlass13device_kernelINS_4gemm6kernel13GemmUniversalIN4cute5tupleIJiiiiEEENS1_10collective13CollectiveMmaINS1_35MainloopSm100TmaUmmaWarpSpecializedILi5ELi2ELi2ENS5_IJNS4_1CILi2EEESB_NSA_ILi1EEEEEEEENS5_IJNSA_ILi256EEESF_NSA_ILi128EEEEEEaNS5_IJlSC_lEEEaSI_NS4_8TiledMMAINS4_8MMA_AtomIJNS4_21SM100_MMA_S8_2x1SM_SSIaaiLi256ELi256ELNS4_4UMMA5MajorE0ELSN_0ELNSM_8SaturateE0EEEEEENS4_6LayoutINS5_IJSC_SC_SC_EEENS5_IJNSA_ILi0EEEST_ST_EEEEENS5_IJNS4_10UnderscoreESW_SW_EEEEENS4_28SM100_TMA_2SM_LOAD_MULTICASTENS4_14ComposedLayoutINS4_7SwizzleILi3ELi4ELi3EEENS4_18smem_ptr_flag_bitsILi8EEENSR_INS5_IJNSA_ILi8EEESG_EEENS5_IJSG_SC_EEEEEEEvNS4_8identityENS4_18SM100_TMA_2SM_LOADES19_vS1A_EENS_8epilogue10collective18CollectiveEpilogueINS1D_23Sm100TmaWarpSpecializedILi4ELi2ELi64ELb0ELb0EEEJNS5_IJSG_SF_SG_EEENS5_IJNSR_ISG_SC_EENSR_INSA_ILi64EEESC_EEEEEaSI_aSI_NS1D_6fusion15FusionCallbacksIS1H_NS1N_17LinearCombinationIaiaiLNS_15FloatRoundStyleE2EEES1I_S1M_JEEENS4_5SM1004TMEM4LOAD26SM100_TMEM_LOAD_32dp32b64xENS4_13SM90_TMA_LOADENS10_INS11_ILi2ELi4ELi3EEES14_NSR_INS5_IJS15_S1K_EEENS5_IJS1K_SC_EEEEEEENS4_39AutoVectorizingCopyWithAssumedAlignmentILi128EEENS4_14SM90_TMA_STOREES22_S24_S24_EEEvvEEEEvNT_6ParamsE)
        /*0038*/ 	.word	0x00000000


	//----- nvinfo : EIATTR_MIN_STACK_SIZE
	.align		4
.L_28:
        /*003c*/ 	.byte	0x04, 0x12
        /*003e*/ 	.short	(.L_30 - .L_29)
	.align		4
.L_29:
        /*0040*/ 	.word	index@(_ZN7cutlass13device_kernelINS_4gemm6kernel13GemmUniversalIN4cute5tupleIJiiiiEEENS1_10collective13CollectiveMmaINS1_35MainloopSm100TmaUmmaWarpSpecializedILi5ELi2ELi2ENS5_IJNS4_1CILi2EEESB_NSA_ILi1EEEEEEEENS5_IJNSA_ILi256EEESF_NSA_ILi128EEEEEEaNS5_IJlSC_lEEEaSI_NS4_8TiledMMAINS4_8MMA_AtomIJNS4_21SM100_MMA_S8_2x1SM_SSIaaiLi256ELi256ELNS4_4UMMA5MajorE0ELSN_0ELNSM_8SaturateE0EEEEEENS4_6LayoutINS5_IJSC_SC_SC_EEENS5_IJNSA_ILi0EEEST_ST_EEEEENS5_IJNS4_10UnderscoreESW_SW_EEEEENS4_28SM100_TMA_2SM_LOAD_MULTICASTENS4_14ComposedLayoutINS4_7SwizzleILi3ELi4ELi3EEENS4_18smem_ptr_flag_bitsILi8EEENSR_INS5_IJNSA_ILi8EEESG_EEENS5_IJSG_SC_EEEEEEEvNS4_8identityENS4_18SM100_TMA_2SM_LOADES19_vS1A_EENS_8epilogue10collective18CollectiveEpilogueINS1D_23Sm100TmaWarpSpecializedILi4ELi2ELi64ELb0ELb0EEEJNS5_IJSG_SF_SG_EEENS5_IJNSR_ISG_SC_EENSR_INSA_ILi64EEESC_EEEEEaSI_aSI_NS1D_6fusion15FusionCallbacksIS1H_NS1N_17LinearCombinationIaiaiLNS_15FloatRoundStyleE2EEES1I_S1M_JEEENS4_5SM1004TMEM4LOAD26SM100_TMEM_LOAD_32dp32b64xENS4_13SM90_TMA_LOADENS10_INS11_ILi2ELi4ELi3EEES14_NSR_INS5_IJS15_S1K_EEENS5_IJS1K_SC_EEEEEEENS4_39AutoVectorizingCopyWithAssumedAlignmentILi128EEENS4_14SM90_TMA_STOREES22_S24_S24_EEEvvEEEEvNT_6ParamsE)
        /*0044*/ 	.word	0x00000000
.L_30:


//--------------------- .nv.compat                --------------------------
	.section	.nv.compat,"",@"SHT_CUDA_COMPAT_INFO"
	.align	4
        /*0000*/ 	.byte	0x02, 0x09, 0x01, 0x00, 0x02, 0x02, 0x03, 0x00, 0x02, 0x05, 0x06, 0x00, 0x03, 0x07, 0x01, 0x01
        /*0010*/ 	.byte	0x02, 0x03, 0x01, 0x00, 0x02, 0x06, 0x01, 0x00, 0x04, 0x0b, 0x08, 0x00, 0x01, 0x00, 0x00, 0x00
        /*0020*/ 	.byte	0x00, 0x00, 0x00, 0x00


//--------------------- .nv.info._ZN7cutlass13device_kernelINS_4gemm6kernel13GemmUniversalIN4cute5tupleIJiiiiEEENS1_10collective13CollectiveMmaINS1_35MainloopSm100TmaUmmaWarpSpecializedILi5ELi2ELi2ENS5_IJNS4_1CILi2EEESB_NSA_ILi1EEEEEEEENS5_IJNSA_ILi256EEESF_NSA_ILi128EEEEEEaNS5_IJlSC_lEEEaSI_NS4_8TiledMMAINS4_8MMA_AtomIJNS4_21SM100_MMA_S8_2x1SM_SSIaaiLi256ELi256ELNS4_4UMMA5MajorE0ELSN_0ELNSM_8SaturateE0EEEEEENS4_6LayoutINS5_IJSC_SC_SC_EEENS5_IJNSA_ILi0EEEST_ST_EEEEENS5_IJNS4_10UnderscoreESW_SW_EEEEENS4_28SM100_TMA_2SM_LOAD_MULTICASTENS4_14ComposedLayoutINS4_7SwizzleILi3ELi4ELi3EEENS4_18smem_ptr_flag_bitsILi8EEENSR_INS5_IJNSA_ILi8EEESG_EEENS5_IJSG_SC_EEEEEEEvNS4_8identityENS4_18SM100_TMA_2SM_LOADES19_vS1A_EENS_8epilogue10collective18CollectiveEpilogueINS1D_23Sm100TmaWarpSpecializedILi4ELi2ELi64ELb0ELb0EEEJNS5_IJSG_SF_SG_EEENS5_IJNSR_ISG_SC_EENSR_INSA_ILi64EEESC_EEEEEaSI_aSI_NS1D_6fusion15FusionCallbacksIS1H_NS1N_17LinearCombinationIaiaiLNS_15FloatRoundStyleE2EEES1I_S1M_JEEENS4_5SM1004TMEM4LOAD26SM100_TMEM_LOAD_32dp32b64xENS4_13SM90_TMA_LOADENS10_INS11_ILi2ELi4ELi3EEES14_NSR_INS5_IJS15_S1K_EEENS5_IJS1K_SC_EEEEEEENS4_39AutoVectorizingCopyWithAssumedAlignmentILi128EEENS4_14SM90_TMA_STOREES22_S24_S24_EEEvvEEEEvNT_6ParamsE --------------------------
	.section	.nv.info._ZN7cutlass13device_kernelINS_4gemm6kernel13GemmUniversalIN4cute5tupleIJiiiiEEENS1_10collective13CollectiveMmaINS1_35MainloopSm100TmaUmmaWarpSpecializedILi5ELi2ELi2ENS5_IJNS4_1CILi2EEESB_NSA_ILi1EEEEEEEENS5_IJNSA_ILi256EEESF_NSA_ILi128EEEEEEaNS5_IJlSC_lEEEaSI_NS4_8TiledMMAINS4_8MMA_AtomIJNS4_21SM100_MMA_S8_2x1SM_SSIaaiLi256ELi256ELNS4_4UMMA5MajorE0ELSN_0ELNSM_8SaturateE0EEEEEENS4_6LayoutINS5_IJSC_SC_SC_EEENS5_IJNSA_ILi0EEEST_ST_EEEEENS5_IJNS4_10UnderscoreESW_SW_EEEEENS4_28SM100_TMA_2SM_LOAD_MULTICASTENS4_14ComposedLayoutINS4_7SwizzleILi3ELi4ELi3EEENS4_18smem_ptr_flag_bitsILi8EEENSR_INS5_IJNSA_ILi8EEESG_EEENS5_IJSG_SC_EEEEEEEvNS4_8identityENS4_18SM100_TMA_2SM_LOADES19_vS1A_EENS_8epilogue10collective18CollectiveEpilogueINS1D_23Sm100TmaWarpSpecializedILi4ELi2ELi64ELb0ELb0EEEJNS5_IJSG_SF_SG_EEENS5_IJNSR_ISG_SC_EENSR_INSA_ILi64EEESC_EEEEEaSI_aSI_NS1D_6fusion15FusionCallbacksIS1H_NS1N_17LinearCombinationIaiaiLNS_15FloatRoundStyleE2EEES1I_S1M_JEEENS4_5SM1004TMEM4LOAD26SM100_TMEM_LOAD_32dp32b64xENS4_13SM90_TMA_LOADENS10_INS11_ILi2ELi4ELi3EEES14_NSR_INS5_IJS15_S1K_EEENS5_IJS1K_SC_EEEEEEENS4_39AutoVectorizingCopyWithAssumedAlignmentILi128EEENS4_14SM90_TMA_STOREES22_S24_S24_EEEvvEEEEvNT_6ParamsE,"",@"SHT_CUDA_INFO"
	.sectionflags	@""
	.align	4


	//----- nvinfo : EIATTR_CUDA_API_VERSION
	.align		4
        /*0000*/ 	.byte	0x04, 0x37
        /*0002*/ 	.short	(.L_32 - .L_31)
.L_31:
        /*0004*/ 	.word	0x00000082


	//----- nvinfo : EIATTR_KPARAM_INFO
	.align		4
.L_32:
        /*0008*/ 	.byte	0x04, 0x17
        /*000a*/ 	.short	(.L_34 - .L_33)
.L_33:
        /*000c*/ 	.word	0x00000000
        /*0010*/ 	.short	0x0000
        /*0012*/ 	.short	0x0000
        /*0014*/ 	.byte	0x00, 0xf0, 0x01, 0x20


	//----- nvinfo : EIATTR_AT_ENTRY_FRAGMENTS
	.align		4
.L_34:
        /*0018*/ 	.byte	0x04, 0x4f
        /*001a*/ 	.short	(.L_36 - .L_35)


	//   ....[0]....
.L_35:
        /*001c*/ 	.word	0x00000007


	//----- nvinfo : EIATTR_RESERVED_SMEM_USED
	.align		4
.L_36:
        /*0020*/ 	.byte	0x01, 0x41
	.zero		2


	//----- nvinfo : EIATTR_SPARSE_MMA_MASK
	.align		4
        /*0024*/ 	.byte	0x03, 0x50
        /*0026*/ 	.short	0x0000


	//----- nvinfo : EIATTR_TCGEN05_2CTA_USED
	.align		4
        /*0028*/ 	.byte	0x01, 0x52
	.zero		2


	//----- nvinfo : EIATTR_MAXREG_COUNT
	.align		4
        /*002c*/ 	.byte	0x03, 0x1b
        /*002e*/ 	.short	0x00ff


	//----- nvinfo : EIATTR_NUM_BARRIERS
	.align		4
        /*0030*/ 	.byte	0x02, 0x4c
        /*0032*/ 	.byte	0x07
	.zero		1


	//----- nvinfo : EIATTR_EXTERNS
	.align		4
        /*0034*/ 	.byte	0x04, 0x0f
        /*0036*/ 	.short	(.L_38 - .L_37)


	//   ....[0]....
	.align		4
.L_37:
        /*0038*/ 	.word	index@(__assertfail)


	//----- nvinfo : EIATTR_MERCURY_ISA_VERSION
	.align		4
.L_38:
        /*003c*/ 	.byte	0x03, 0x5f
        /*003e*/ 	.short	0x0101


	//----- nvinfo : EIATTR_INT_WARP_WIDE_INSTR_OFFSETS
	.align		4
        /*0040*/ 	.byte	0x04, 0x31
        /*0042*/ 	.short	(.L_40 - .L_39)


	//   ....[0]....
.L_39:
        /*0044*/ 	.word	0x00000d50


	//   ....[1]....
        /*0048*/ 	.word	0x00000df0


	//   ....[2]....
        /*004c*/ 	.word	0x00004230


	//   ....[3]....
        /*0050*/ 	.word	0x00004250


	//   ....[4]....
        /*0054*/ 	.word	0x00004280


	//   ....[5]....
        /*0058*/ 	.word	0x00004dc0


	//   ....[6]....
        /*005c*/ 	.word	0x00004e30


	//   ....[7]....
        /*0060*/ 	.word	0x00004f10


	//   ....[8]....
        /*0064*/ 	.word	0x00004f90


	//   ....[9]....
        /*0068*/ 	.word	0x00005090


	//   ....[10]....
        /*006c*/ 	.word	0x00005110


	//   ....[11]....
        /*0070*/ 	.word	0x00005200


	//   ....[12]....
        /*0074*/ 	.word	0x000052b0


	//----- nvinfo : EIATTR_COOP_GROUP_MASK_REGIDS
	.align		4
.L_40:
        /*0078*/ 	.byte	0x04, 0x29
        /*007a*/ 	.short	(.L_42 - .L_41)


	//   ....[0]....
.L_41:
        /*007c*/ 	.word	0xffffffff


	//   ....[1]....
        /*0080*/ 	.word	0xffffffff


	//   ....[2]....
        /*0084*/ 	.word	0xffffffff


	//   ....[3]....
        /*0088*/ 	.word	0xffffffff


	//   ....[4]....
        /*008c*/ 	.word	0xffffffff


	//   ....[5]....
        /*0090*/ 	.word	0xffffffff


	//   ....[6]....
        /*0094*/ 	.word	0xffffffff


	//   ....[7]....
        /*0098*/ 	.word	0xffffffff


	//   ....[8]....
        /*009c*/ 	.word	0xffffffff


	//   ....[9]....
        /*00a0*/ 	.word	0xffffffff


	//   ....[10]....
        /*00a4*/ 	.word	0xffffffff


	//   ....[11]....
        /*00a8*/ 	.word	0xffffffff


	//   ....[12]....
        /*00ac*/ 	.word	0xffffffff


	//   ....[13]....
        /*00b0*/ 	.word	0xffffffff


	//----- nvinfo : EIATTR_COOP_GROUP_INSTR_OFFSETS
	.align		4
.L_42:
        /*00b4*/ 	.byte	0x04, 0x28
        /*00b6*/ 	.short	(.L_44 - .L_43)


	//   ....[0]....
.L_43:
        /*00b8*/ 	.word	0x000000b0


	//   ....[1]....
        /*00bc*/ 	.word	0x00000520


	//   ....[2]....
        /*00c0*/ 	.word	0x00000700


	//   ....[3]....
        /*00c4*/ 	.word	0x00000890


	//   ....[4]....
        /*00c8*/ 	.word	0x00000980


	//   ....[5]....
        /*00cc*/ 	.word	0x00000ae0


	//   ....[6]....
        /*00d0*/ 	.word	0x00000c30


	//   ....[7]....
        /*00d4*/ 	.word	0x00000e70


	//   ....[8]....
        /*00d8*/ 	.word	0x000021e0


	//   ....[9]....
        /*00dc*/ 	.word	0x00003130


	//   ....[10]....
        /*00e0*/ 	.word	0x00003600


	//   ....[11]....
        /*00e4*/ 	.word	0x00003630


	//   ....[12]....
        /*00e8*/ 	.word	0x00004130


	//   ....[13]....
        /*00ec*/ 	.word	0x00004340


	//----- nvinfo : EIATTR_VRC_CTA_INIT_COUNT
	.align		4
.L_44:
        /*00f0*/ 	.byte	0x02, 0x4a
        /*00f2*/ 	.byte	0x80
	.zero		1


	//----- nvinfo : EIATTR_SYSCALL_OFFSETS
	.align		4
        /*00f4*/ 	.byte	0x04, 0x46
        /*00f6*/ 	.short	(.L_46 - .L_45)


	//   ....[0]....
.L_45:
        /*00f8*/ 	.word	0x00005f20


	//   ....[1]....
        /*00fc*/ 	.word	0x00006060


	//   ....[2]....
        /*0100*/ 	.word	0x000068f0


	//   ....[3]....
        /*0104*/ 	.word	0x00007ef0


	//   ....[4]....
        /*0108*/ 	.word	0x00009490


	//   ....[5]....
        /*010c*/ 	.word	0x0000aa60


	//----- nvinfo : EIATTR_MBARRIER_INSTR_OFFSETS
	.align		4
.L_46:
        /*0110*/ 	.byte	0x04, 0x39
        /*0112*/ 	.short	(.L_48 - .L_47)


	//   ....[0]....
.L_47:
        /*0114*/ 	.word	0x00000650
        /*0118*/ 	.word	0x000000ff
        /*011c*/ 	.word	0x00000000
        /*0120*/ 	.short	0x0100
        /*0122*/ 	.byte	0x04
	.zero		1


	//   ....[1]....
        /*0124*/ 	.word	0x00000660
        /*0128*/ 	.word	0x000000ff
        /*012c*/ 	.word	0x00000028
        /*0130*/ 	.short	0x0100
        /*0132*/ 	.byte	0x04
	.zero		1


	//   ....[2]....
        /*0134*/ 	.word	0x00000670
        /*0138*/ 	.word	0x000000ff
        /*013c*/ 	.word	0x00000008
        /*0140*/ 	.short	0x0100
        /*0142*/ 	.byte	0x04
	.zero		1


	//   ....[3]....
        /*0144*/ 	.word	0x00000680
        /*0148*/ 	.word	0x000000ff
        /*014c*/ 	.word	0x00000030
        /*0150*/ 	.short	0x0100
        /*0152*/ 	.byte	0x04
	.zero		1


	//   ....[4]....
        /*0154*/ 	.word	0x00000690
        /*0158*/ 	.word	0x000000ff
        /*015c*/ 	.word	0x00000010
        /*0160*/ 	.short	0x0100
        /*0162*/ 	.byte	0x04
	.zero		1


	//   ....[5]....
        /*0164*/ 	.word	0x000006a0
        /*0168*/ 	.word	0x000000ff
        /*016c*/ 	.word	0x00000038
        /*0170*/ 	.short	0x0100
        /*0172*/ 	.byte	0x04
	.zero		1


	//   ....[6]....
        /*0174*/ 	.word	0x000006b0
        /*0178*/ 	.word	0x000000ff
        /*017c*/ 	.word	0x00000018
        /*0180*/ 	.short	0x0100
        /*0182*/ 	.byte	0x04
	.zero		1


	//   ....[7]....
        /*0184*/ 	.word	0x000006c0
        /*0188*/ 	.word	0x000000ff
        /*018c*/ 	.word	0x00000040
        /*0190*/ 	.short	0x0100
        /*0192*/ 	.byte	0x04
	.zero		1


	//   ....[8]....
        /*0194*/ 	.word	0x000006d0
        /*0198*/ 	.word	0x000000ff
        /*019c*/ 	.word	0x00000020
        /*01a0*/ 	.short	0x0100
        /*01a2*/ 	.byte	0x04
	.zero		1


	//   ....[9]....
        /*01a4*/ 	.word	0x000006e0
        /*01a8*/ 	.word	0x000000ff
        /*01ac*/ 	.word	0x00000048
        /*01b0*/ 	.short	0x0100
        /*01b2*/ 	.byte	0x04
	.zero		1


	//   ....[10]....
        /*01b4*/ 	.word	0x00000800
        /*01b8*/ 	.word	0x000000ff
        /*01bc*/ 	.word	0x00000050
        /*01c0*/ 	.short	0x0100
        /*01c2*/ 	.byte	0x04
	.zero		1


	//   ....[11]....
        /*01c4*/ 	.word	0x00000810
        /*01c8*/ 	.word	0x000000ff
        /*01cc*/ 	.word	0x00000070
        /*01d0*/ 	.short	0x0100
        /*01d2*/ 	.byte	0x04
	.zero		1


	//   ....[12]....
        /*01d4*/ 	.word	0x00000820
        /*01d8*/ 	.word	0x000000ff
        /*01dc*/ 	.word	0x00000058
        /*01e0*/ 	.short	0x0100
        /*01e2*/ 	.byte	0x04
	.zero		1


	//   ....[13]....
        /*01e4*/ 	.word	0x00000830
        /*01e8*/ 	.word	0x000000ff
        /*01ec*/ 	.word	0x00000078
        /*01f0*/ 	.short	0x0100
        /*01f2*/ 	.byte	0x04
	.zero		1


	//   ....[14]....
        /*01f4*/ 	.word	0x00000840
        /*01f8*/ 	.word	0x000000ff
        /*01fc*/ 	.word	0x00000060
        /*0200*/ 	.short	0x0100
        /*0202*/ 	.byte	0x04
	.zero		1


	//   ....[15]....
        /*0204*/ 	.word	0x00000850
        /*0208*/ 	.word	0x000000ff
        /*020c*/ 	.word	0x00000080
        /*0210*/ 	.short	0x0100
        /*0212*/ 	.byte	0x04
	.zero		1


	//   ....[16]....
        /*0214*/ 	.word	0x00000860
        /*0218*/ 	.word	0x000000ff
        /*021c*/ 	.word	0x00000068
        /*0220*/ 	.short	0x0100
        /*0222*/ 	.byte	0x04
	.zero		1


	//   ....[17]....
        /*0224*/ 	.word	0x00000870
        /*0228*/ 	.word	0x000000ff
        /*022c*/ 	.word	0x00000088
        /*0230*/ 	.short	0x0100
        /*0232*/ 	.byte	0x04
	.zero		1


	//   ....[18]....
        /*0234*/ 	.word	0x00000950
        /*0238*/ 	.word	0x000000ff
        /*023c*/ 	.word	0x00000090
        /*0240*/ 	.short	0x0100
        /*0242*/ 	.byte	0x06
	.zero		1


	//   ....[19]....
        /*0244*/ 	.word	0x00000960
        /*0248*/ 	.word	0x000000ff
        /*024c*/ 	.word	0x00000098
        /*0250*/ 	.short	0x0100
        /*0252*/ 	.byte	0x06
	.zero		1


	//   ....[20]....
        /*0254*/ 	.word	0x00000a90
        /*0258*/ 	.word	0x000000ff
        /*025c*/ 	.word	0x000000a0
        /*0260*/ 	.short	0x0100
        /*0262*/ 	.byte	0x06
	.zero		1


	//   ....[21]....
        /*0264*/ 	.word	0x00000aa0
        /*0268*/ 	.word	0x000000ff
        /*026c*/ 	.word	0x000000b0
        /*0270*/ 	.short	0x0100
        /*0272*/ 	.byte	0x06
	.zero		1


	//   ....[22]....
        /*0274*/ 	.word	0x00000ab0
        /*0278*/ 	.word	0x000000ff
        /*027c*/ 	.word	0x000000a8
        /*0280*/ 	.short	0x0100
        /*0282*/ 	.byte	0x06
	.zero		1


	//   ....[23]....
        /*0284*/ 	.word	0x00000ac0
        /*0288*/ 	.word	0x000000ff
        /*028c*/ 	.word	0x000000b8
        /*0290*/ 	.short	0x0100
        /*0292*/ 	.byte	0x06
	.zero		1


	//   ....[24]....
        /*0294*/ 	.word	0x00000be0
        /*0298*/ 	.word	0x000000ff
        /*029c*/ 	.word	0x000000c0
        /*02a0*/ 	.short	0x0100
        /*02a2*/ 	.byte	0x04
	.zero		1


	//   ....[25]....
        /*02a4*/ 	.word	0x00000bf0
        /*02a8*/ 	.word	0x000000ff
        /*02ac*/ 	.word	0x000000d0
        /*02b0*/ 	.short	0x0100
        /*02b2*/ 	.byte	0x04
	.zero		1


	//   ....[26]....
        /*02b4*/ 	.word	0x00000c00
        /*02b8*/ 	.word	0x000000ff
        /*02bc*/ 	.word	0x000000c8
        /*02c0*/ 	.short	0x0100
        /*02c2*/ 	.byte	0x04
	.zero		1


	//   ....[27]....
        /*02c4*/ 	.word	0x00000c10
        /*02c8*/ 	.word	0x000000ff
        /*02cc*/ 	.word	0x000000d8
        /*02d0*/ 	.short	0x0100
        /*02d2*/ 	.byte	0x04
	.zero		1


	//   ....[28]....
        /*02d4*/ 	.word	0x00000d00
        /*02d8*/ 	.word	0x000000ff
        /*02dc*/ 	.word	0x000000e0
        /*02e0*/ 	.short	0x0100
        /*02e2*/ 	.byte	0x04
	.zero		1


	//   ....[29]....
        /*02e4*/ 	.word	0x00000d10
        /*02e8*/ 	.word	0x000000ff
        /*02ec*/ 	.word	0x000000f0
        /*02f0*/ 	.short	0x0100
        /*02f2*/ 	.byte	0x04
	.zero		1


	//   ....[30]....
        /*02f4*/ 	.word	0x00000d20
        /*02f8*/ 	.word	0x000000ff
        /*02fc*/ 	.word	0x000000e8
        /*0300*/ 	.short	0x0100
        /*0302*/ 	.byte	0x04
	.zero		1


	//   ....[31]....
        /*0304*/ 	.word	0x00000d30
        /*0308*/ 	.word	0x000000ff
        /*030c*/ 	.word	0x000000f8
        /*0310*/ 	.short	0x0100
        /*0312*/ 	.byte	0x04
	.zero		1


	//   ....[32]....
        /*0314*/ 	.word	0x00000e30
        /*0318*/ 	.word	0x000000ff
        /*031c*/ 	.word	0x00000100
        /*0320*/ 	.short	0x0100
        /*0322*/ 	.byte	0x06
	.zero		1


	//   ....[33]....
        /*0324*/ 	.word	0x00001a00
        /*0328*/ 	.word	0x00000003
        /*032c*/ 	.word	0x000000f0
        /*0330*/ 	.short	0x010a
        /*0332*/ 	.byte	0xff
	.zero		1


	//   ....[34]....
        /*0334*/ 	.word	0x00001a30
        /*0338*/ 	.word	0x00000003
        /*033c*/ 	.word	0x000000e0
        /*0340*/ 	.short	0x0101
        /*0342*/ 	.byte	0xff
	.zero		1


	//   ....[35]....
        /*0344*/ 	.word	0x00001af0
        /*0348*/ 	.word	0x000000ff
        /*034c*/ 	.word	0x00000028
        /*0350*/ 	.short	0x010a
        /*0352*/ 	.byte	0x04
	.zero		1


	//   ....[36]....
        /*0354*/ 	.word	0x00001bc0
        /*0358*/ 	.word	0x000000ff
        /*035c*/ 	.word	0x00000028
        /*0360*/ 	.short	0x010a
        /*0362*/ 	.byte	0x21
	.zero		1


	//   ....[37]....
        /*0364*/ 	.word	0x00001d70
        /*0368*/ 	.word	0x000000ff
        /*036c*/ 	.word	0x00000028
        /*0370*/ 	.short	0x010a
        /*0372*/ 	.byte	0x05
	.zero		1


	//   ....[38]....
        /*0374*/ 	.word	0x00001e80
        /*0378*/ 	.word	0x000000ff
        /*037c*/ 	.word	0x00000098
        /*0380*/ 	.short	0x0101
        /*0382*/ 	.byte	0x06
	.zero		1


	//   ....[39]....
        /*0384*/ 	.word	0x00001ea0
        /*0388*/ 	.word	0x000000ff
        /*038c*/ 	.word	0x00000028
        /*0390*/ 	.short	0x010a
        /*0392*/ 	.byte	0x04
	.zero		1


	//   ....[40]....
        /*0394*/ 	.word	0x00001f20
        /*0398*/ 	.word	0x000000ff
        /*039c*/ 	.word	0x00000028
        /*03a0*/ 	.short	0x010a
        /*03a2*/ 	.byte	0x11
	.zero		1


	//   ....[41]....
        /*03a4*/ 	.word	0x000020b0
        /*03a8*/ 	.word	0x000000ff
        /*03ac*/ 	.word	0x00000028
        /*03b0*/ 	.short	0x010a
        /*03b2*/ 	.byte	0x05
	.zero		1


	//   ....[42]....
        /*03b4*/ 	.word	0x00002210
        /*03b8*/ 	.word	0x00000003
        /*03bc*/ 	.word	0x000000a0
        /*03c0*/ 	.short	0x010a
        /*03c2*/ 	.byte	0xff
	.zero		1


	//   ....[43]....
        /*03c4*/ 	.word	0x00002360
        /*03c8*/ 	.word	0x00000000
        /*03cc*/ 	.word	0x00000000
        /*03d0*/ 	.short	0x0101
        /*03d2*/ 	.byte	0xff
	.zero		1


	//   ....[44]....
        /*03d4*/ 	.word	0x00002920
        /*03d8*/ 	.word	0x000000ff
        /*03dc*/ 	.word	0x00000000
        /*03e0*/ 	.short	0x010a
        /*03e2*/ 	.byte	0x04
	.zero		1


	//   ....[45]....
        /*03e4*/ 	.word	0x000029b0
        /*03e8*/ 	.word	0x000000ff
        /*03ec*/ 	.word	0x00000000
        /*03f0*/ 	.short	0x010a
        /*03f2*/ 	.byte	0x05
	.zero		1


	//   ....[46]....
        /*03f4*/ 	.word	0x00002a40
        /*03f8*/ 	.word	0x000000ff
        /*03fc*/ 	.word	0x00000000
        /*0400*/ 	.short	0x010a
        /*0402*/ 	.byte	0x05
	.zero		1


	//   ....[47]....
        /*0404*/ 	.word	0x00002ad0
        /*0408*/ 	.word	0x000000ff
        /*040c*/ 	.word	0x00000000
        /*0410*/ 	.short	0x010a
        /*0412*/ 	.byte	0x05
	.zero		1


	//   ....[48]....
        /*0414*/ 	.word	0x00002b70
        /*0418*/ 	.word	0x00000000
        /*041c*/ 	.word	0x00000000
        /*0420*/ 	.short	0x010a
        /*0422*/ 	.byte	0xff
	.zero		1


	//   ....[49]....
        /*0424*/ 	.word	0x00002c90
        /*0428*/ 	.word	0x00000000
        /*042c*/ 	.word	0x000000e0
        /*0430*/ 	.short	0x010a
        /*0432*/ 	.byte	0xff
	.zero		1


	//   ....[50]....
        /*0434*/ 	.word	0x00002d00
        /*0438*/ 	.word	0x00000004
        /*043c*/ 	.word	0x00000000
        /*0440*/ 	.short	0x0101
        /*0442*/ 	.byte	0xff
	.zero		1


	//   ....[51]....
        /*0444*/ 	.word	0x00002d20
        /*0448*/ 	.word	0x000000ff
        /*044c*/ 	.word	0x000000b0
        /*0450*/ 	.short	0x010a
        /*0452*/ 	.byte	0x04
	.zero		1


	//   ....[52]....
        /*0454*/ 	.word	0x00002e40
        /*0458*/ 	.word	0x00000000
        /*045c*/ 	.word	0x000000a0
        /*0460*/ 	.short	0x010a
        /*0462*/ 	.byte	0xff
	.zero		1


	//   ....[53]....
        /*0464*/ 	.word	0x00002f40
        /*0468*/ 	.word	0x00000000
        /*046c*/ 	.word	0x00000000
        /*0470*/ 	.short	0x0101
        /*0472*/ 	.byte	0xff
	.zero		1


	//   ....[54]....
        /*0474*/ 	.word	0x00002fd0
        /*0478*/ 	.word	0x000000ff
        /*047c*/ 	.word	0x000000b0
        /*0480*/ 	.short	0x0106
        /*0482*/ 	.byte	0x04
	.zero		1


	//   ....[55]....
        /*0484*/ 	.word	0x00002ff0
        /*0488*/ 	.word	0x000000ff
        /*048c*/ 	.word	0x000000b0
        /*0490*/ 	.short	0x010a
        /*0492*/ 	.byte	0x04
	.zero		1


	//   ....[56]....
        /*0494*/ 	.word	0x00003080
        /*0498*/ 	.word	0x000000ff
        /*049c*/ 	.word	0x000000b0
        /*04a0*/ 	.short	0x0106
        /*04a2*/ 	.byte	0x07
	.zero		1


	//   ....[57]....
        /*04a4*/ 	.word	0x000030c0
        /*04a8*/ 	.word	0x00000000
        /*04ac*/ 	.word	0x000000b0
        /*04b0*/ 	.short	0x010a
        /*04b2*/ 	.byte	0xff
	.zero		1


	//   ....[58]....
        /*04b4*/ 	.word	0x00003300
        /*04b8*/ 	.word	0x000000ff
        /*04bc*/ 	.word	0x00000008
        /*04c0*/ 	.short	0x010a
        /*04c2*/ 	.byte	0x05
	.zero		1


	//   ....[59]....
        /*04c4*/ 	.word	0x00003320
        /*04c8*/ 	.word	0x000000ff
        /*04cc*/ 	.word	0x00000008
        /*04d0*/ 	.short	0x010a
        /*04d2*/ 	.byte	0x05
	.zero		1


	//   ....[60]....
        /*04d4*/ 	.word	0x000034b0
        /*04d8*/ 	.word	0x000000ff
        /*04dc*/ 	.word	0x00000008
        /*04e0*/ 	.short	0x010a
        /*04e2*/ 	.byte	0x05
	.zero		1


	//   ....[61]....
        /*04e4*/ 	.word	0x000034d0
        /*04e8*/ 	.word	0x000000ff
        /*04ec*/ 	.word	0x00000008
        /*04f0*/ 	.short	0x010a
        /*04f2*/ 	.byte	0x05
	.zero		1


	//   ....[62]....
        /*04f4*/ 	.word	0x00003590
        /*04f8*/ 	.word	0x000000ff
        /*04fc*/ 	.word	0x00000000
        /*0500*/ 	.short	0x0101
        /*0502*/ 	.byte	0x04
	.zero		1


	//   ....[63]....
        /*0504*/ 	.word	0x000038d0
        /*0508*/ 	.word	0x00000000
        /*050c*/ 	.word	0x000000a0
        /*0510*/ 	.short	0x010a
        /*0512*/ 	.byte	0xff
	.zero		1


	//   ....[64]....
        /*0514*/ 	.word	0x00003990
        /*0518*/ 	.word	0x00000000
        /*051c*/ 	.word	0x00000000
        /*0520*/ 	.short	0x0101
        /*0522*/ 	.byte	0xff
	.zero		1


	//   ....[65]....
        /*0524*/ 	.word	0x00003a50
        /*0528*/ 	.word	0x000000ff
        /*052c*/ 	.word	0x00000000
        /*0530*/ 	.short	0x010a
        /*0532*/ 	.byte	0x04
	.zero		1


	//   ....[66]....
        /*0534*/ 	.word	0x00003a60
        /*0538*/ 	.word	0x000000ff
        /*053c*/ 	.word	0x000000d0
        /*0540*/ 	.short	0x010a
        /*0542*/ 	.byte	0x1f
	.zero		1


	//   ....[67]....
        /*0544*/ 	.word	0x00003b10
        /*0548*/ 	.word	0x000000ff
        /*054c*/ 	.word	0x00000000
        /*0550*/ 	.short	0x010a
        /*0552*/ 	.byte	0x05
	.zero		1


	//   ....[68]....
        /*0554*/ 	.word	0x00003c40
        /*0558*/ 	.word	0x000000ff
        /*055c*/ 	.word	0x00000000
        /*0560*/ 	.short	0x010a
        /*0562*/ 	.byte	0x04
	.zero		1


	//   ....[69]....
        /*0564*/ 	.word	0x00003f40
        /*0568*/ 	.word	0x000000ff
        /*056c*/ 	.word	0x00000000
        /*0570*/ 	.short	0x010a
        /*0572*/ 	.byte	0x04
	.zero		1


	//   ....[70]....
        /*0574*/ 	.word	0x00003fe0
        /*0578*/ 	.word	0x00000000
        /*057c*/ 	.word	0x00000000
        /*0580*/ 	.short	0x010a
        /*0582*/ 	.byte	0xff
	.zero		1


	//   ....[71]....
        /*0584*/ 	.word	0x00004020
        /*0588*/ 	.word	0x00000000
        /*058c*/ 	.word	0x00000000
        /*0590*/ 	.short	0x010a
        /*0592*/ 	.byte	0xff
	.zero		1


	//   ....[72]....
        /*0594*/ 	.word	0x00004090
        /*0598*/ 	.word	0x000000ff
        /*059c*/ 	.word	0x00000000
        /*05a0*/ 	.short	0x0101
        /*05a2*/ 	.byte	0x04
	.zero		1


	//   ....[73]....
        /*05a4*/ 	.word	0x000040d0
        /*05a8*/ 	.word	0x000000ff
        /*05ac*/ 	.word	0x00000100
        /*05b0*/ 	.short	0x010a
        /*05b2*/ 	.byte	0x1a
	.zero		1


	//   ....[74]....
        /*05b4*/ 	.word	0x00004120
        /*05b8*/ 	.word	0x000000ff
        /*05bc*/ 	.word	0x00000000
        /*05c0*/ 	.short	0x0101
        /*05c2*/ 	.byte	0x04
	.zero		1


	//   ....[75]....
        /*05c4*/ 	.word	0x000045c0
        /*05c8*/ 	.word	0x0000000c
        /*05cc*/ 	.word	0x000000a0
        /*05d0*/ 	.short	0x010a
        /*05d2*/ 	.byte	0xff
	.zero		1


	//   ....[76]....
        /*05d4*/ 	.word	0x00004730
        /*05d8*/ 	.word	0x00000000
        /*05dc*/ 	.word	0x00000000
        /*05e0*/ 	.short	0x0101
        /*05e2*/ 	.byte	0xff
	.zero		1


	//   ....[77]....
        /*05e4*/ 	.word	0x00004bc0
        /*05e8*/ 	.word	0x000000ff
        /*05ec*/ 	.word	0x00000098
        /*05f0*/ 	.short	0x010a
        /*05f2*/ 	.byte	0x15
	.zero		1


	//   ....[78]....
        /*05f4*/ 	.word	0x00004d40
        /*05f8*/ 	.word	0x000000ff
        /*05fc*/ 	.word	0x00000070
        /*0600*/ 	.short	0x010a
        /*0602*/ 	.byte	0x15
	.zero		1


	//   ....[79]....
        /*0604*/ 	.word	0x00004ec0
        /*0608*/ 	.word	0x000000ff
        /*060c*/ 	.word	0x00000050
        /*0610*/ 	.short	0x010b
        /*0612*/ 	.byte	0x15
	.zero		1


	//   ....[80]....
        /*0614*/ 	.word	0x00004ed0
        /*0618*/ 	.word	0x000000ff
        /*061c*/ 	.word	0x00000000
        /*0620*/ 	.short	0x0101
        /*0622*/ 	.byte	0x06
	.zero		1


	//   ....[81]....
        /*0624*/ 	.word	0x00004ee0
        /*0628*/ 	.word	0x000000ff
        /*062c*/ 	.word	0x00000078
        /*0630*/ 	.short	0x010a
        /*0632*/ 	.byte	0x15
	.zero		1


	//   ....[82]....
        /*0634*/ 	.word	0x00005040
        /*0638*/ 	.word	0x000000ff
        /*063c*/ 	.word	0x00000058
        /*0640*/ 	.short	0x010b
        /*0642*/ 	.byte	0x15
	.zero		1


	//   ....[83]....
        /*0644*/ 	.word	0x00005050
        /*0648*/ 	.word	0x000000ff
        /*064c*/ 	.word	0x00000000
        /*0650*/ 	.short	0x0101
        /*0652*/ 	.byte	0x06
	.zero		1


	//   ....[84]....
        /*0654*/ 	.word	0x00005060
        /*0658*/ 	.word	0x000000ff
        /*065c*/ 	.word	0x00000080
        /*0660*/ 	.short	0x010a
        /*0662*/ 	.byte	0x15
	.zero		1


	//   ....[85]....
        /*0664*/ 	.word	0x000051b0
        /*0668*/ 	.word	0x000000ff
        /*066c*/ 	.word	0x00000060
        /*0670*/ 	.short	0x010b
        /*0672*/ 	.byte	0x15
	.zero		1


	//   ....[86]....
        /*0674*/ 	.word	0x000051c0
        /*0678*/ 	.word	0x000000ff
        /*067c*/ 	.word	0x00000000
        /*0680*/ 	.short	0x0101
        /*0682*/ 	.byte	0x06
	.zero		1


	//   ....[87]....
        /*0684*/ 	.word	0x000051d0
        /*0688*/ 	.word	0x000000ff
        /*068c*/ 	.word	0x00000088
        /*0690*/ 	.short	0x010a
        /*0692*/ 	.byte	0x15
	.zero		1


	//   ....[88]....
        /*0694*/ 	.word	0x000053d0
        /*0698*/ 	.word	0x000000ff
        /*069c*/ 	.word	0x00000068
        /*06a0*/ 	.short	0x010b
        /*06a2*/ 	.byte	0x15
	.zero		1


	//   ....[89]....
        /*06a4*/ 	.word	0x000053e0
        /*06a8*/ 	.word	0x000000ff
        /*06ac*/ 	.word	0x00000000
        /*06b0*/ 	.short	0x0101
        /*06b2*/ 	.byte	0x25
	.zero		1


	//   ....[90]....
        /*06b4*/ 	.word	0x00005410
        /*06b8*/ 	.word	0x000000ff
        /*06bc*/ 	.word	0x00000070
        /*06c0*/ 	.short	0x010a
        /*06c2*/ 	.byte	0x15
	.zero		1


	//   ....[91]....
        /*06c4*/ 	.word	0x00005430
        /*06c8*/ 	.word	0x000000ff
        /*06cc*/ 	.word	0x00000078
        /*06d0*/ 	.short	0x010a
        /*06d2*/ 	.byte	0x15
	.zero		1


	//   ....[92]....
        /*06d4*/ 	.word	0x00005450
        /*06d8*/ 	.word	0x000000ff
        /*06dc*/ 	.word	0x00000080
        /*06e0*/ 	.short	0x010a
        /*06e2*/ 	.byte	0x15
	.zero		1


	//   ....[93]....
        /*06e4*/ 	.word	0x00005490
        /*06e8*/ 	.word	0x00000000
        /*06ec*/ 	.word	0x00000088
        /*06f0*/ 	.short	0x010a
        /*06f2*/ 	.byte	0xff
	.zero		1


	//   ....[94]....
        /*06f4*/ 	.word	0x000057b0
        /*06f8*/ 	.word	0x00000003
        /*06fc*/ 	.word	0x000000a0
        /*0700*/ 	.short	0x010a
        /*0702*/ 	.byte	0xff
	.zero		1


	//   ....[95]....
        /*0704*/ 	.word	0x00005930
        /*0708*/ 	.word	0x00000000
        /*070c*/ 	.word	0x00000000
        /*0710*/ 	.short	0x0101
        /*0712*/ 	.byte	0xff
	.zero		1


	//   ....[96]....
        /*0714*/ 	.word	0x00006490
        /*0718*/ 	.word	0x00000003
        /*071c*/ 	.word	0x00000050
        /*0720*/ 	.short	0x010a
        /*0722*/ 	.byte	0xff
	.zero		1


	//   ....[97]....
        /*0724*/ 	.word	0x000064d0
        /*0728*/ 	.word	0x00000091
        /*072c*/ 	.word	0x000000c0
        /*0730*/ 	.short	0x010a
        /*0732*/ 	.byte	0xff
	.zero		1


	//   ....[98]....
        /*0734*/ 	.word	0x00006610
        /*0738*/ 	.word	0x00000003
        /*073c*/ 	.word	0x00000050
        /*0740*/ 	.short	0x010a
        /*0742*/ 	.byte	0xff
	.zero		1


	//   ....[99]....
        /*0744*/ 	.word	0x00006750
        /*0748*/ 	.word	0x00000000
        /*074c*/ 	.word	0x00000000
        /*0750*/ 	.short	0x0101
        /*0752*/ 	.byte	0xff
	.zero		1


	//   ....[100]....
        /*0754*/ 	.word	0x000067d0
        /*0758*/ 	.word	0x00000091
        /*075c*/ 	.word	0x000000c0
        /*0760*/ 	.short	0x010a
        /*0762*/ 	.byte	0xff
	.zero		1


	//   ....[101]....
        /*0764*/ 	.word	0x00007b60
        /*0768*/ 	.word	0x0000006b
        /*076c*/ 	.word	0x00000050
        /*0770*/ 	.short	0x010a
        /*0772*/ 	.byte	0xff
	.zero		1


	//   ....[102]....
        /*0774*/ 	.word	0x00007c30
        /*0778*/ 	.word	0x0000006b
        /*077c*/ 	.word	0x00000050
        /*0780*/ 	.short	0x010a
        /*0782*/ 	.byte	0xff
	.zero		1


	//   ....[103]....
        /*0784*/ 	.word	0x00007d70
        /*0788*/ 	.word	0x00000000
        /*078c*/ 	.word	0x00000000
        /*0790*/ 	.short	0x0101
        /*0792*/ 	.byte	0xff
	.zero		1


	//   ....[104]....
        /*0794*/ 	.word	0x00009100
        /*0798*/ 	.word	0x00000000
        /*079c*/ 	.word	0x00000050
        /*07a0*/ 	.short	0x010a
        /*07a2*/ 	.byte	0xff
	.zero		1


	//   ....[105]....
        /*07a4*/ 	.word	0x000091d0
        /*07a8*/ 	.word	0x00000000
        /*07ac*/ 	.word	0x00000050
        /*07b0*/ 	.short	0x010a
        /*07b2*/ 	.byte	0xff
	.zero		1


	//   ....[106]....
        /*07b4*/ 	.word	0x00009310
        /*07b8*/ 	.word	0x00000000
        /*07bc*/ 	.word	0x00000000
        /*07c0*/ 	.short	0x0101
        /*07c2*/ 	.byte	0xff
	.zero		1


	//   ....[107]....
        /*07c4*/ 	.word	0x0000a6d0
        /*07c8*/ 	.word	0x00000000
        /*07cc*/ 	.word	0x00000050
        /*07d0*/ 	.short	0x010a
        /*07d2*/ 	.byte	0xff
	.zero		1


	//   ....[108]....
        /*07d4*/ 	.word	0x0000a7a0
        /*07d8*/ 	.word	0x00000000
        /*07dc*/ 	.word	0x00000050
        /*07e0*/ 	.short	0x010a
        /*07e2*/ 	.byte	0xff
	.zero		1


	//   ....[109]....
        /*07e4*/ 	.word	0x0000a8e0
        /*07e8*/ 	.word	0x00000000
        /*07ec*/ 	.word	0x00000000
        /*07f0*/ 	.short	0x0101
        /*07f2*/ 	.byte	0xff
	.zero		1


	//   ....[110]....
        /*07f4*/ 	.word	0x0000abc0
        /*07f8*/ 	.word	0x00000091
        /*07fc*/ 	.word	0x00000000
        /*0800*/ 	.short	0x0101
        /*0802*/ 	.byte	0xff
	.zero		1


	//   ....[111]....
        /*0804*/ 	.word	0x0000be70
        /*0808*/ 	.word	0x00000003
        /*080c*/ 	.word	0x000000f0
        /*0810*/ 	.short	0x010a
        /*0812*/ 	.byte	0xff
	.zero		1


	//   ....[112]....
        /*0814*/ 	.word	0x0000bed0
        /*0818*/ 	.word	0x00000000
        /*081c*/ 	.word	0x00000028
        /*0820*/ 	.short	0x010a
        /*0822*/ 	.byte	0xff
	.zero		1


	//   ....[113]....
        /*0824*/ 	.word	0x0000bf30
        /*0828*/ 	.word	0x00000000
        /*082c*/ 	.word	0x00000028
        /*0830*/ 	.short	0x010a
        /*0832*/ 	.byte	0xff
	.zero		1


	//   ....[114]....
        /*0834*/ 	.word	0x0000bf80
        /*0838*/ 	.word	0x00000003
        /*083c*/ 	.word	0x000000a0
        /*0840*/ 	.short	0x010a
        /*0842*/ 	.byte	0xff
	.zero		1


	//   ....[115]....
        /*0844*/ 	.word	0x0000bfe0
        /*0848*/ 	.word	0x00000000
        /*084c*/ 	.word	0x00000000
        /*0850*/ 	.short	0x010a
        /*0852*/ 	.byte	0xff
	.zero		1


	//   ....[116]....
        /*0854*/ 	.word	0x0000c040
        /*0858*/ 	.word	0x00000000
        /*085c*/ 	.word	0x00000000
        /*0860*/ 	.short	0x010a
        /*0862*/ 	.byte	0xff
	.zero		1


	//   ....[117]....
        /*0864*/ 	.word	0x0000c0a0
        /*0868*/ 	.word	0x00000000
        /*086c*/ 	.word	0x00000000
        /*0870*/ 	.short	0x010a
        /*0872*/ 	.byte	0xff
	.zero		1


	//   ....[118]....
        /*0874*/ 	.word	0x0000c100
        /*0878*/ 	.word	0x00000000
        /*087c*/ 	.word	0x00000000
        /*0880*/ 	.short	0x010a
        /*0882*/ 	.byte	0xff
	.zero		1


	//   ....[119]....
        /*0884*/ 	.word	0x0000c150
        /*0888*/ 	.word	0x00000000
        /*088c*/ 	.word	0x000000e0
        /*0890*/ 	.short	0x010a
        /*0892*/ 	.byte	0xff
	.zero		1


	//   ....[120]....
        /*0894*/ 	.word	0x0000c1b0
        /*0898*/ 	.word	0x00000000
        /*089c*/ 	.word	0x000000b0
        /*08a0*/ 	.short	0x010a
        /*08a2*/ 	.byte	0xff
	.zero		1


	//   ....[121]....
        /*08a4*/ 	.word	0x0000c200
        /*08a8*/ 	.word	0x00000000
        /*08ac*/ 	.word	0x000000a0
        /*08b0*/ 	.short	0x010a
        /*08b2*/ 	.byte	0xff
	.zero		1


	//   ....[122]....
        /*08b4*/ 	.word	0x0000c260
        /*08b8*/ 	.word	0x00000000
        /*08bc*/ 	.word	0x000000b0
        /*08c0*/ 	.short	0x010a
        /*08c2*/ 	.byte	0xff
	.zero		1


	//   ....[123]....
        /*08c4*/ 	.word	0x0000c2c0
        /*08c8*/ 	.word	0x00000005
        /*08cc*/ 	.word	0x00000008
        /*08d0*/ 	.short	0x010a
        /*08d2*/ 	.byte	0xff
	.zero		1


	//   ....[124]....
        /*08d4*/ 	.word	0x0000c3b0
        /*08d8*/ 	.word	0x00000003
        /*08dc*/ 	.word	0x00000008
        /*08e0*/ 	.short	0x010a
        /*08e2*/ 	.byte	0xff
	.zero		1


	//   ....[125]....
        /*08e4*/ 	.word	0x0000c400
        /*08e8*/ 	.word	0x00000000
        /*08ec*/ 	.word	0x000000a0
        /*08f0*/ 	.short	0x010a
        /*08f2*/ 	.byte	0xff
	.zero		1


	//   ....[126]....
        /*08f4*/ 	.word	0x0000c460
        /*08f8*/ 	.word	0x00000000
        /*08fc*/ 	.word	0x000000d0
        /*0900*/ 	.short	0x010a
        /*0902*/ 	.byte	0xff
	.zero		1


	//   ....[127]....
        /*0904*/ 	.word	0x0000c4c0
        /*0908*/ 	.word	0x00000000
        /*090c*/ 	.word	0x00000000
        /*0910*/ 	.short	0x010a
        /*0912*/ 	.byte	0xff
	.zero		1


	//   ....[128]....
        /*0914*/ 	.word	0x0000c520
        /*0918*/ 	.word	0x00000000
        /*091c*/ 	.word	0x00000000
        /*0920*/ 	.short	0x010a
        /*0922*/ 	.byte	0xff
	.zero		1


	//   ....[129]....
        /*0924*/ 	.word	0x0000c580
        /*0928*/ 	.word	0x00000000
        /*092c*/ 	.word	0x00000100
        /*0930*/ 	.short	0x010a
        /*0932*/ 	.byte	0xff
	.zero		1


	//   ....[130]....
        /*0934*/ 	.word	0x0000c5d0
        /*0938*/ 	.word	0x0000000c
        /*093c*/ 	.word	0x000000a0
        /*0940*/ 	.short	0x010a
        /*0942*/ 	.byte	0xff
	.zero		1


	//   ....[131]....
        /*0944*/ 	.word	0x0000c630
        /*0948*/ 	.word	0x00000000
        /*094c*/ 	.word	0x00000098
        /*0950*/ 	.short	0x010a
        /*0952*/ 	.byte	0xff
	.zero		1


	//   ....[132]....
        /*0954*/ 	.word	0x0000c690
        /*0958*/ 	.word	0x00000000
        /*095c*/ 	.word	0x00000070
        /*0960*/ 	.short	0x010a
        /*0962*/ 	.byte	0xff
	.zero		1


	//   ....[133]....
        /*0964*/ 	.word	0x0000c6f0
        /*0968*/ 	.word	0x00000000
        /*096c*/ 	.word	0x00000078
        /*0970*/ 	.short	0x010a
        /*0972*/ 	.byte	0xff
	.zero		1


	//   ....[134]....
        /*0974*/ 	.word	0x0000c750
        /*0978*/ 	.word	0x00000000
        /*097c*/ 	.word	0x00000080
        /*0980*/ 	.short	0x010a
        /*0982*/ 	.byte	0xff
	.zero		1


	//   ....[135]....
        /*0984*/ 	.word	0x0000c7b0
        /*0988*/ 	.word	0x00000000
        /*098c*/ 	.word	0x00000088
        /*0990*/ 	.short	0x010a
        /*0992*/ 	.byte	0xff
	.zero		1


	//   ....[136]....
        /*0994*/ 	.word	0x0000c810
        /*0998*/ 	.word	0x00000000
        /*099c*/ 	.word	0x00000070
        /*09a0*/ 	.short	0x010a
        /*09a2*/ 	.byte	0xff
	.zero		1


	//   ....[137]....
        /*09a4*/ 	.word	0x0000c870
        /*09a8*/ 	.word	0x00000000
        /*09ac*/ 	.word	0x00000078
        /*09b0*/ 	.short	0x010a
        /*09b2*/ 	.byte	0xff
	.zero		1


	//   ....[138]....
        /*09b4*/ 	.word	0x0000c8d0
        /*09b8*/ 	.word	0x00000000
        /*09bc*/ 	.word	0x00000080
        /*09c0*/ 	.short	0x010a
        /*09c2*/ 	.byte	0xff
	.zero		1


	//   ....[139]....
        /*09c4*/ 	.word	0x0000c920
        /*09c8*/ 	.word	0x00000003
        /*09cc*/ 	.word	0x000000a0
        /*09d0*/ 	.short	0x010a
        /*09d2*/ 	.byte	0xff
	.zero		1


	//   ....[140]....
        /*09d4*/ 	.word	0x0000c970
        /*09d8*/ 	.word	0x00000003
        /*09dc*/ 	.word	0x00000050
        /*09e0*/ 	.short	0x010a
        /*09e2*/ 	.byte	0xff
	.zero		1


	//   ....[141]....
        /*09e4*/ 	.word	0x0000c9c0
        /*09e8*/ 	.word	0x00000091
        /*09ec*/ 	.word	0x000000c0
        /*09f0*/ 	.short	0x010a
        /*09f2*/ 	.byte	0xff
	.zero		1


	//   ....[142]....
        /*09f4*/ 	.word	0x0000ca10
        /*09f8*/ 	.word	0x0000006b
        /*09fc*/ 	.word	0x00000050
        /*0a00*/ 	.short	0x010a
        /*0a02*/ 	.byte	0xff
	.zero		1


	//   ....[143]....
        /*0a04*/ 	.word	0x0000ca60
        /*0a08*/ 	.word	0x00000000
        /*0a0c*/ 	.word	0x00000050
        /*0a10*/ 	.short	0x010a
        /*0a12*/ 	.byte	0xff
	.zero		1


	//   ....[144]....
        /*0a14*/ 	.word	0x0000cab0
        /*0a18*/ 	.word	0x00000000
        /*0a1c*/ 	.word	0x00000050
        /*0a20*/ 	.short	0x010a
        /*0a22*/ 	.byte	0xff
	.zero		1


	//----- nvinfo : EIATTR_NUM_MBARRIERS
	.align		4
.L_48:
        /*0a24*/ 	.byte	0x03, 0x38
        /*0a26*/ 	.short	0x0021


	//----- nvinfo : EIATTR_EXIT_INSTR_OFFSETS
	.align		4
        /*0a28*/ 	.byte	0x04, 0x1c
        /*0a2a*/ 	.short	(.L_50 - .L_49)


	//   ....[0]....
.L_49:
        /*0a2c*/ 	.word	0x00002ba0


	//   ....[1]....
        /*0a30*/ 	.word	0x00003090


	//   ....[2]....
        /*0a34*/ 	.word	0x000030f0


	//   ....[3]....
        /*0a38*/ 	.word	0x00004350


	//   ....[4]....
        /*0a3c*/ 	.word	0x000054c0


	//   ....[5]....
        /*0a40*/ 	.word	0x00005500


	//   ....[6]....
        /*0a44*/ 	.word	0x0000be60


	//----- nvinfo : EIATTR_MAX_THREADS
	.align		4
.L_50:
        /*0a48*/ 	.byte	0x04, 0x05
        /*0a4a*/ 	.short	(.L_52 - .L_51)
.L_51:
        /*0a4c*/ 	.word	0x00000100
        /*0a50*/ 	.word	0x00000001
        /*0a54*/ 	.word	0x00000001


	//----- nvinfo : EIATTR_CRS_STACK_SIZE
	.align		4
.L_52:
        /*0a58*/ 	.byte	0x04, 0x1e
        /*0a5a*/ 	.short	(.L_54 - .L_53)
.L_53:
        /*0a5c*/ 	.word	0x00000000


	//----- nvinfo : EIATTR_CBANK_PARAM_SIZE
	.align		4
.L_54:
        /*0a60*/ 	.byte	0x03, 0x19
        /*0a62*/ 	.short	0x0800


	//----- nvinfo : EIATTR_PARAM_CBANK
	.align		4
        /*0a64*/ 	.byte	0x04, 0x0a
        /*0a66*/ 	.short	(.L_56 - .L_55)
	.align		4
.L_55:
        /*0a68*/ 	.word	index@(.nv.constant0._ZN7cutlass13device_kernelINS_4gemm6kernel13GemmUniversalIN4cute5tupleIJiiiiEEENS1_10collective13CollectiveMmaINS1_35MainloopSm100TmaUmmaWarpSpecializedILi5ELi2ELi2ENS5_IJNS4_1CILi2EEESB_NSA_ILi1EEEEEEEENS5_IJNSA_ILi256EEESF_NSA_ILi128EEEEEEaNS5_IJlSC_lEEEaSI_NS4_8TiledMMAINS4_8MMA_AtomIJNS4_21SM100_MMA_S8_2x1SM_SSIaaiLi256ELi256ELNS4_4UMMA5MajorE0ELSN_0ELNSM_8SaturateE0EEEEEENS4_6LayoutINS5_IJSC_SC_SC_EEENS5_IJNSA_ILi0EEEST_ST_EEEEENS5_IJNS4_10UnderscoreESW_SW_EEEEENS4_28SM100_TMA_2SM_LOAD_MULTICASTENS4_14ComposedLayoutINS4_7SwizzleILi3ELi4ELi3EEENS4_18smem_ptr_flag_bitsILi8EEENSR_INS5_IJNSA_ILi8EEESG_EEENS5_IJSG_SC_EEEEEEEvNS4_8identityENS4_18SM100_TMA_2SM_LOADES19_vS1A_EENS_8epilogue10collective18CollectiveEpilogueINS1D_23Sm100TmaWarpSpecializedILi4ELi2ELi64ELb0ELb0EEEJNS5_IJSG_SF_SG_EEENS5_IJNSR_ISG_SC_EENSR_INSA_ILi64EEESC_EEEEEaSI_aSI_NS1D_6fusion15FusionCallbacksIS1H_NS1N_17LinearCombinationIaiaiLNS_15FloatRoundStyleE2EEES1I_S1M_JEEENS4_5SM1004TMEM4LOAD26SM100_TMEM_LOAD_32dp32b64xENS4_13SM90_TMA_LOADENS10_INS11_ILi2ELi4ELi3EEES14_NSR_INS5_IJS15_S1K_EEENS5_IJS1K_SC_EEEEEEENS4_39AutoVectorizingCopyWithAssumedAlignmentILi128EEENS4_14SM90_TMA_STOREES22_S24_S24_EEEvvEEEEvNT_6ParamsE)
        /*0a6c*/ 	.short	0x0380
        /*0a6e*/ 	.short	0x0800


	//----- nvinfo : EIATTR_SW_WAR
	.align		4
.L_56:
        /*0a70*/ 	.byte	0x04, 0x36
        /*0a72*/ 	.short	(.L_58 - .L_57)
.L_57:
        /*0a74*/ 	.word	0x00000008
.L_58:


//--------------------- .nv.callgraph             --------------------------
	.section	.nv.callgraph,"",@"SHT_CUDA_CALLGRAPH"
	.align	4
	.sectionentsize	8
	.align		4
        /*0000*/ 	.word	0x00000000
	.align		4
        /*0004*/ 	.word	0xffffffff
	.align		4
        /*0008*/ 	.word	index@(_ZN7cutlass13device_kernelINS_4gemm6kernel13GemmUniversalIN4cute5tupleIJiiiiEEENS1_10collective13CollectiveMmaINS1_35MainloopSm100TmaUmmaWarpSpecializedILi5ELi2ELi2ENS5_IJNS4_1CILi2EEESB_NSA_ILi1EEEEEEEENS5_IJNSA_ILi256EEESF_NSA_ILi128EEEEEEaNS5_IJlSC_lEEEaSI_NS4_8TiledMMAINS4_8MMA_AtomIJNS4_21SM100_MMA_S8_2x1SM_SSIaaiLi256ELi256ELNS4_4UMMA5MajorE0ELSN_0ELNSM_8SaturateE0EEEEEENS4_6LayoutINS5_IJSC_SC_SC_EEENS5_IJNSA_ILi0EEEST_ST_EEEEENS5_IJNS4_10UnderscoreESW_SW_EEEEENS4_28SM100_TMA_2SM_LOAD_MULTICASTENS4_14ComposedLayoutINS4_7SwizzleILi3ELi4ELi3EEENS4_18smem_ptr_flag_bitsILi8EEENSR_INS5_IJNSA_ILi8EEESG_EEENS5_IJSG_SC_EEEEEEEvNS4_8identityENS4_18SM100_TMA_2SM_LOADES19_vS1A_EENS_8epilogue10collective18CollectiveEpilogueINS1D_23Sm100TmaWarpSpecializedILi4ELi2ELi64ELb0ELb0EEEJNS5_IJSG_SF_SG_EEENS5_IJNSR_ISG_SC_EENSR_INSA_ILi64EEESC_EEEEEaSI_aSI_NS1D_6fusion15FusionCallbacksIS1H_NS1N_17LinearCombinationIaiaiLNS_15FloatRoundStyleE2EEES1I_S1M_JEEENS4_5SM1004TMEM4LOAD26SM100_TMEM_LOAD_32dp32b64xENS4_13SM90_TMA_LOADENS10_INS11_ILi2ELi4ELi3EEES14_NSR_INS5_IJS15_S1K_EEENS5_IJS1K_SC_EEEEEEENS4_39AutoVectorizingCopyWithAssumedAlignmentILi128EEENS4_14SM90_TMA_STOREES22_S24_S24_EEEvvEEEEvNT_6ParamsE)
	.align		4
        /*000c*/ 	.word	index@(__assertfail)
	.align		4
        /*0010*/ 	.word	0x00000000
	.align		4
        /*0014*/ 	.word	0xfffffffe
	.align		4
        /*0018*/ 	.word	0x00000000
	.align		4
        /*001c*/ 	.word	0xfffffffd
	.align		4
        /*0020*/ 	.word	0x00000000
	.align		4
        /*0024*/ 	.word	0xfffffffc


//--------------------- .nv.constant4             --------------------------
	.section	.nv.constant4,"a",@progbits
	.align	8
	.align		8
.nv.constant4:
        /*0000*/ 	.dword	__assertfail
	.align		8
        /*0008*/ 	.dword	__unnamed_1
	.align		8
        /*0010*/ 	.dword	__unnamed_2
	.align		8
        /*0018*/ 	.dword	__unnamed_3
	.align		8
        /*0020*/ 	.dword	_ZN40_INTERNAL_a6b674a6_4_k_cu_81360863_306214cuda3std3__45__cpo5beginE
	.align		8
        /*0028*/ 	.dword	_ZN40_INTERNAL_a6b674a6_4_k_cu_81360863_306214cuda3std3__45__cpo3endE
	.align		8
        /*0030*/ 	.dword	_ZN40_INTERNAL_a6b674a6_4_k_cu_81360863_306214cuda3std3__45__cpo6cbeginE
	.align		8
        /*0038*/ 	.dword	_ZN40_INTERNAL_a6b674a6_4_k_cu_81360863_306214cuda3std3__45__cpo4cendE
	.align		8
        /*0040*/ 	.dword	_ZN40_INTERNAL_a6b674a6_4_k_cu_81360863_306214cuda3std3__442_GLOBAL__N__a6b674a6_4_k_cu_81360863_306216ignoreE
	.align		8
        /*0048*/ 	.dword	_ZN40_INTERNAL_a6b674a6_4_k_cu_81360863_306214cuda3std3__419piecewise_constructE
	.align		8
        /*0050*/ 	.dword	_ZN40_INTERNAL_a6b674a6_4_k_cu_81360863_306214cuda3std3__48in_placeE
	.align		8
        /*0058*/ 	.dword	_ZN40_INTERNAL_a6b674a6_4_k_cu_81360863_306214cuda3std6ranges3__45__cpo4swapE
	.align		8
        /*0060*/ 	.dword	_ZN40_INTERNAL_a6b674a6_4_k_cu_81360863_306214cuda3std6ranges3__45__cpo9iter_moveE
	.align		8
        /*0068*/ 	.dword	_ZN40_INTERNAL_a6b674a6_4_k_cu_81360863_306214cute7productE
	.align		8
        /*0070*/ 	.dword	_ZN40_INTERNAL_a6b674a6_4_k_cu_81360863_306214cute1_E
	.align		8
        /*0078*/ 	.dword	$str$25
	.align		8
        /*0080*/ 	.dword	$str$26
	.align		8
        /*0088*/ 	.dword	$str$27
	.align		8
        /*0090*/ 	.dword	$str$28


//--------------------- .text._ZN7cutlass13device_kernelINS_4gemm6kernel13GemmUniversalIN4cute5tupleIJiiiiEEENS1_10collective13CollectiveMmaINS1_35MainloopSm100TmaUmmaWarpSpecializedILi5ELi2ELi2ENS5_IJNS4_1CILi2EEESB_NSA_ILi1EEEEEEEENS5_IJNSA_ILi256EEESF_NSA_ILi128EEEEEEaNS5_IJlSC_lEEEaSI_NS4_8TiledMMAINS4_8MMA_AtomIJNS4_21SM100_MMA_S8_2x1SM_SSIaaiLi256ELi256ELNS4_4UMMA5MajorE0ELSN_0ELNSM_8SaturateE0EEEEEENS4_6LayoutINS5_IJSC_SC_SC_EEENS5_IJNSA_ILi0EEEST_ST_EEEEENS5_IJNS4_10UnderscoreESW_SW_EEEEENS4_28SM100_TMA_2SM_LOAD_MULTICASTENS4_14ComposedLayoutINS4_7SwizzleILi3ELi4ELi3EEENS4_18smem_ptr_flag_bitsILi8EEENSR_INS5_IJNSA_ILi8EEESG_EEENS5_IJSG_SC_EEEEEEEvNS4_8identityENS4_18SM100_TMA_2SM_LOADES19_vS1A_EENS_8epilogue10collective18CollectiveEpilogueINS1D_23Sm100TmaWarpSpecializedILi4ELi2ELi64ELb0ELb0EEEJNS5_IJSG_SF_SG_EEENS5_IJNSR_ISG_SC_EENSR_INSA_ILi64EEESC_EEEEEaSI_aSI_NS1D_6fusion15FusionCallbacksIS1H_NS1N_17LinearCombinationIaiaiLNS_15FloatRoundStyleE2EEES1I_S1M_JEEENS4_5SM1004TMEM4LOAD26SM100_TMEM_LOAD_32dp32b64xENS4_13SM90_TMA_LOADENS10_INS11_ILi2ELi4ELi3EEES14_NSR_INS5_IJS15_S1K_EEENS5_IJS1K_SC_EEEEEEENS4_39AutoVectorizingCopyWithAssumedAlignmentILi128EEENS4_14SM90_TMA_STOREES22_S24_S24_EEEvvEEEEvNT_6ParamsE --------------------------
	.section	.text._ZN7cutlass13device_kernelINS_4gemm6kernel13GemmUniversalIN4cute5tupleIJiiiiEEENS1_10collective13CollectiveMmaINS1_35MainloopSm100TmaUmmaWarpSpecializedILi5ELi2ELi2ENS5_IJNS4_1CILi2EEESB_NSA_ILi1EEEEEEEENS5_IJNSA_ILi256EEESF_NSA_ILi128EEEEEEaNS5_IJlSC_lEEEaSI_NS4_8TiledMMAINS4_8MMA_AtomIJNS4_21SM100_MMA_S8_2x1SM_SSIaaiLi256ELi256ELNS4_4UMMA5MajorE0ELSN_0ELNSM_8SaturateE0EEEEEENS4_6LayoutINS5_IJSC_SC_SC_EEENS5_IJNSA_ILi0EEEST_ST_EEEEENS5_IJNS4_10UnderscoreESW_SW_EEEEENS4_28SM100_TMA_2SM_LOAD_MULTICASTENS4_14ComposedLayoutINS4_7SwizzleILi3ELi4ELi3EEENS4_18smem_ptr_flag_bitsILi8EEENSR_INS5_IJNSA_ILi8EEESG_EEENS5_IJSG_SC_EEEEEEEvNS4_8identityENS4_18SM100_TMA_2SM_LOADES19_vS1A_EENS_8epilogue10collective18CollectiveEpilogueINS1D_23Sm100TmaWarpSpecializedILi4ELi2ELi64ELb0ELb0EEEJNS5_IJSG_SF_SG_EEENS5_IJNSR_ISG_SC_EENSR_INSA_ILi64EEESC_EEEEEaSI_aSI_NS1D_6fusion15FusionCallbacksIS1H_NS1N_17LinearCombinationIaiaiLNS_15FloatRoundStyleE2EEES1I_S1M_JEEENS4_5SM1004TMEM4LOAD26SM100_TMEM_LOAD_32dp32b64xENS4_13SM90_TMA_LOADENS10_INS11_ILi2ELi4ELi3EEES14_NSR_INS5_IJS15_S1K_EEENS5_IJS1K_SC_EEEEEEENS4_39AutoVectorizingCopyWithAssumedAlignmentILi128EEENS4_14SM90_TMA_STOREES22_S24_S24_EEEvvEEEEvNT_6ParamsE,"ax",@progbits
	.align	128
.text._ZN7cutlass13device_kernelINS_4gemm6kernel13GemmUniversalIN4cute5tupleIJiiiiEEENS1_10collective13CollectiveMmaINS1_35MainloopSm100TmaUmmaWarpSpecializedILi5ELi2ELi2ENS5_IJNS4_1CILi2EEESB_NSA_ILi1EEEEEEEENS5_IJNSA_ILi256EEESF_NSA_ILi128EEEEEEaNS5_IJlSC_lEEEaSI_NS4_8TiledMMAINS4_8MMA_AtomIJNS4_21SM100_MMA_S8_2x1SM_SSIaaiLi256ELi256ELNS4_4UMMA5MajorE0ELSN_0ELNSM_8SaturateE0EEEEEENS4_6LayoutINS5_IJSC_SC_SC_EEENS5_IJNSA_ILi0EEEST_ST_EEEEENS5_IJNS4_10UnderscoreESW_SW_EEEEENS4_28SM100_TMA_2SM_LOAD_MULTICASTENS4_14ComposedLayoutINS4_7SwizzleILi3ELi4ELi3EEENS4_18smem_ptr_flag_bitsILi8EEENSR_INS5_IJNSA_ILi8EEESG_EEENS5_IJSG_SC_EEEEEEEvNS4_8identityENS4_18SM100_TMA_2SM_LOADES19_vS1A_EENS_8epilogue10collective18CollectiveEpilogueINS1D_23Sm100TmaWarpSpecializedILi4ELi2ELi64ELb0ELb0EEEJNS5_IJSG_SF_SG_EEENS5_IJNSR_ISG_SC_EENSR_INSA_ILi64EEESC_EEEEEaSI_aSI_NS1D_6fusion15FusionCallbacksIS1H_NS1N_17LinearCombinationIaiaiLNS_15FloatRoundStyleE2EEES1I_S1M_JEEENS4_5SM1004TMEM4LOAD26SM100_TMEM_LOAD_32dp32b64xENS4_13SM90_TMA_LOADENS10_INS11_ILi2ELi4ELi3EEES14_NSR_INS5_IJS15_S1K_EEENS5_IJS1K_SC_EEEEEEENS4_39AutoVectorizingCopyWithAssumedAlignmentILi128EEENS4_14SM90_TMA_STOREES22_S24_S24_EEEvvEEEEvNT_6ParamsE:
        .type           _ZN7cutlass13device_kernelINS_4gemm6kernel13GemmUniversalIN4cute5tupleIJiiiiEEENS1_10collective13CollectiveMmaINS1_35MainloopSm100TmaUmmaWarpSpecializedILi5ELi2ELi2ENS5_IJNS4_1CILi2EEESB_NSA_ILi1EEEEEEEENS5_IJNSA_ILi256EEESF_NSA_ILi128EEEEEEaNS5_IJlSC_lEEEaSI_NS4_8TiledMMAINS4_8MMA_AtomIJNS4_21SM100_MMA_S8_2x1SM_SSIaaiLi256ELi256ELNS4_4UMMA5MajorE0ELSN_0ELNSM_8SaturateE0EEEEEENS4_6LayoutINS5_IJSC_SC_SC_EEENS5_IJNSA_ILi0EEEST_ST_EEEEENS5_IJNS4_10UnderscoreESW_SW_EEEEENS4_28SM100_TMA_2SM_LOAD_MULTICASTENS4_14ComposedLayoutINS4_7SwizzleILi3ELi4ELi3EEENS4_18smem_ptr_flag_bitsILi8EEENSR_INS5_IJNSA_ILi8EEESG_EEENS5_IJSG_SC_EEEEEEEvNS4_8identityENS4_18SM100_TMA_2SM_LOADES19_vS1A_EENS_8epilogue10collective18CollectiveEpilogueINS1D_23Sm100TmaWarpSpecializedILi4ELi2ELi64ELb0ELb0EEEJNS5_IJSG_SF_SG_EEENS5_IJNSR_ISG_SC_EENSR_INSA_ILi64EEESC_EEEEEaSI_aSI_NS1D_6fusion15FusionCallbacksIS1H_NS1N_17LinearCombinationIaiaiLNS_15FloatRoundStyleE2EEES1I_S1M_JEEENS4_5SM1004TMEM4LOAD26SM100_TMEM_LOAD_32dp32b64xENS4_13SM90_TMA_LOADENS10_INS11_ILi2ELi4ELi3EEES14_NSR_INS5_IJS15_S1K_EEENS5_IJS1K_SC_EEEEEEENS4_39AutoVectorizingCopyWithAssumedAlignmentILi128EEENS4_14SM90_TMA_STOREES22_S24_S24_EEEvvEEEEvNT_6ParamsE,@function
        .size           _ZN7cutlass13device_kernelINS_4gemm6kernel13GemmUniversalIN4cute5tupleIJiiiiEEENS1_10collective13CollectiveMmaINS1_35MainloopSm100TmaUmmaWarpSpecializedILi5ELi2ELi2ENS5_IJNS4_1CILi2EEESB_NSA_ILi1EEEEEEEENS5_IJNSA_ILi256EEESF_NSA_ILi128EEEEEEaNS5_IJlSC_lEEEaSI_NS4_8TiledMMAINS4_8MMA_AtomIJNS4_21SM100_MMA_S8_2x1SM_SSIaaiLi256ELi256ELNS4_4UMMA5MajorE0ELSN_0ELNSM_8SaturateE0EEEEEENS4_6LayoutINS5_IJSC_SC_SC_EEENS5_IJNSA_ILi0EEEST_ST_EEEEENS5_IJNS4_10UnderscoreESW_SW_EEEEENS4_28SM100_TMA_2SM_LOAD_MULTICASTENS4_14ComposedLayoutINS4_7SwizzleILi3ELi4ELi3EEENS4_18smem_ptr_flag_bitsILi8EEENSR_INS5_IJNSA_ILi8EEESG_EEENS5_IJSG_SC_EEEEEEEvNS4_8identityENS4_18SM100_TMA_2SM_LOADES19_vS1A_EENS_8epilogue10collective18CollectiveEpilogueINS1D_23Sm100TmaWarpSpecializedILi4ELi2ELi64ELb0ELb0EEEJNS5_IJSG_SF_SG_EEENS5_IJNSR_ISG_SC_EENSR_INSA_ILi64EEESC_EEEEEaSI_aSI_NS1D_6fusion15FusionCallbacksIS1H_NS1N_17LinearCombinationIaiaiLNS_15FloatRoundStyleE2EEES1I_S1M_JEEENS4_5SM1004TMEM4LOAD26SM100_TMEM_LOAD_32dp32b64xENS4_13SM90_TMA_LOADENS10_INS11_ILi2ELi4ELi3EEES14_NSR_INS5_IJS15_S1K_EEENS5_IJS1K_SC_EEEEEEENS4_39AutoVectorizingCopyWithAssumedAlignmentILi128EEENS4_14SM90_TMA_STOREES22_S24_S24_EEEvvEEEEvNT_6ParamsE,(.L_x_188 - _ZN7cutlass13device_kernelINS_4gemm6kernel13GemmUniversalIN4cute5tupleIJiiiiEEENS1_10collective13CollectiveMmaINS1_35MainloopSm100TmaUmmaWarpSpecializedILi5ELi2ELi2ENS5_IJNS4_1CILi2EEESB_NSA_ILi1EEEEEEEENS5_IJNSA_ILi256EEESF_NSA_ILi128EEEEEEaNS5_IJlSC_lEEEaSI_NS4_8TiledMMAINS4_8MMA_AtomIJNS4_21SM100_MMA_S8_2x1SM_SSIaaiLi256ELi256ELNS4_4UMMA5MajorE0ELSN_0ELNSM_8SaturateE0EEEEEENS4_6LayoutINS5_IJSC_SC_SC_EEENS5_IJNSA_ILi0EEEST_ST_EEEEENS5_IJNS4_10UnderscoreESW_SW_EEEEENS4_28SM100_TMA_2SM_LOAD_MULTICASTENS4_14ComposedLayoutINS4_7SwizzleILi3ELi4ELi3EEENS4_18smem_ptr_flag_bitsILi8EEENSR_INS5_IJNSA_ILi8EEESG_EEENS5_IJSG_SC_EEEEEEEvNS4_8identityENS4_18SM100_TMA_2SM_LOADES19_vS1A_EENS_8epilogue10collective18CollectiveEpilogueINS1D_23Sm100TmaWarpSpecializedILi4ELi2ELi64ELb0ELb0EEEJNS5_IJSG_SF_SG_EEENS5_IJNSR_ISG_SC_EENSR_INSA_ILi64EEESC_EEEEEaSI_aSI_NS1D_6fusion15FusionCallbacksIS1H_NS1N_17LinearCombinationIaiaiLNS_15FloatRoundStyleE2EEES1I_S1M_JEEENS4_5SM1004TMEM4LOAD26SM100_TMEM_LOAD_32dp32b64xENS4_13SM90_TMA_LOADENS10_INS11_ILi2ELi4ELi3EEES14_NSR_INS5_IJS15_S1K_EEENS5_IJS1K_SC_EEEEEEENS4_39AutoVectorizingCopyWithAssumedAlignmentILi128EEENS4_14SM90_TMA_STOREES22_S24_S24_EEEvvEEEEvNT_6ParamsE)
        .other          _ZN7cutlass13device_kernelINS_4gemm6kernel13GemmUniversalIN4cute5tupleIJiiiiEEENS1_10collective13CollectiveMmaINS1_35MainloopSm100TmaUmmaWarpSpecializedILi5ELi2ELi2ENS5_IJNS4_1CILi2EEESB_NSA_ILi1EEEEEEEENS5_IJNSA_ILi256EEESF_NSA_ILi128EEEEEEaNS5_IJlSC_lEEEaSI_NS4_8TiledMMAINS4_8MMA_AtomIJNS4_21SM100_MMA_S8_2x1SM_SSIaaiLi256ELi256ELNS4_4UMMA5MajorE0ELSN_0ELNSM_8SaturateE0EEEEEENS4_6LayoutINS5_IJSC_SC_SC_EEENS5_IJNSA_ILi0EEEST_ST_EEEEENS5_IJNS4_10UnderscoreESW_SW_EEEEENS4_28SM100_TMA_2SM_LOAD_MULTICASTENS4_14ComposedLayoutINS4_7SwizzleILi3ELi4ELi3EEENS4_18smem_ptr_flag_bitsILi8EEENSR_INS5_IJNSA_ILi8EEESG_EEENS5_IJSG_SC_EEEEEEEvNS4_8identityENS4_18SM100_TMA_2SM_LOADES19_vS1A_EENS_8epilogue10collective18CollectiveEpilogueINS1D_23Sm100TmaWarpSpecializedILi4ELi2ELi64ELb0ELb0EEEJNS5_IJSG_SF_SG_EEENS5_IJNSR_ISG_SC_EENSR_INSA_ILi64EEESC_EEEEEaSI_aSI_NS1D_6fusion15FusionCallbacksIS1H_NS1N_17LinearCombinationIaiaiLNS_15FloatRoundStyleE2EEES1I_S1M_JEEENS4_5SM1004TMEM4LOAD26SM100_TMEM_LOAD_32dp32b64xENS4_13SM90_TMA_LOADENS10_INS11_ILi2ELi4ELi3EEES14_NSR_INS5_IJS15_S1K_EEENS5_IJS1K_SC_EEEEEEENS4_39AutoVectorizingCopyWithAssumedAlignmentILi128EEENS4_14SM90_TMA_STOREES22_S24_S24_EEEvvEEEEvNT_6ParamsE,@"STO_CUDA_ENTRY STV_DEFAULT"
_ZN7cutlass13device_kernelINS_4gemm6kernel13GemmUniversalIN4cute5tupleIJiiiiEEENS1_10collective13CollectiveMmaINS1_35MainloopSm100TmaUmmaWarpSpecializedILi5ELi2ELi2ENS5_IJNS4_1CILi2EEESB_NSA_ILi1EEEEEEEENS5_IJNSA_ILi256EEESF_NSA_ILi128EEEEEEaNS5_IJlSC_lEEEaSI_NS4_8TiledMMAINS4_8MMA_AtomIJNS4_21SM100_MMA_S8_2x1SM_SSIaaiLi256ELi256ELNS4_4UMMA5MajorE0ELSN_0ELNSM_8SaturateE0EEEEEENS4_6LayoutINS5_IJSC_SC_SC_EEENS5_IJNSA_ILi0EEEST_ST_EEEEENS5_IJNS4_10UnderscoreESW_SW_EEEEENS4_28SM100_TMA_2SM_LOAD_MULTICASTENS4_14ComposedLayoutINS4_7SwizzleILi3ELi4ELi3EEENS4_18smem_ptr_flag_bitsILi8EEENSR_INS5_IJNSA_ILi8EEESG_EEENS5_IJSG_SC_EEEEEEEvNS4_8identityENS4_18SM100_TMA_2SM_LOADES19_vS1A_EENS_8epilogue10collective18CollectiveEpilogueINS1D_23Sm100TmaWarpSpecializedILi4ELi2ELi64ELb0ELb0EEEJNS5_IJSG_SF_SG_EEENS5_IJNSR_ISG_SC_EENSR_INSA_ILi64EEESC_EEEEEaSI_aSI_NS1D_6fusion15FusionCallbacksIS1H_NS1N_17LinearCombinationIaiaiLNS_15FloatRoundStyleE2EEES1I_S1M_JEEENS4_5SM1004TMEM4LOAD26SM100_TMEM_LOAD_32dp32b64xENS4_13SM90_TMA_LOADENS10_INS11_ILi2ELi4ELi3EEES14_NSR_INS5_IJS15_S1K_EEENS5_IJS1K_SC_EEEEEEENS4_39AutoVectorizingCopyWithAssumedAlignmentILi128EEENS4_14SM90_TMA_STOREES22_S24_S24_EEEvvEEEEvNT_6ParamsE:
[----:B------:R-:W1:Y:S01]  /*0000*/  LDC R1, c[0x0][0x37c] ;  /* 0x0000df00ff017b82 */ /* 0x000e620000000800 */
[----:B------:R-:W2:Y:S01]  /*0010*/  S2R R155, SR_TID.X ;  /* 0x00000000009b7919 */ /* 0x000ea20000002100 */
[----:B------:R-:W3:Y:S06]  /*0020*/  LDCU.64 UR8, c[0x0][0x890] ;  /* 0x00011200ff0877ac */ /* 0x000eec0008000a00 */
[----:B------:R-:W4:Y:S01]  /*0030*/  S2UR UR45, SR_CgaCtaId ;  /* 0x00000000002d79c3 */ /* 0x000f220000008800 */
[----:B------:R-:W-:Y:S02]  /*0040*/  PRMT R140, RZ, 0x7610, R140 ;  /* 0x00007610ff8c7816 */ /* 0x000fe4000000008c */
[----:B------:R-:W-:Y:S01]  /*0050*/  ELECT P1, URZ, PT ;  /* 0x0000000000ff782f */ /* 0x000fe20003820000 */
[----:B---3--:R-:W-:-:S04]  /*0060*/  UISETP.NE.U32.AND UP0, UPT, UR8, URZ, UPT ;  /* 0x000000ff0800728c */ /* 0x008fc8000bf05070 */
[----:B------:R-:W-:Y:S02]  /*0070*/  UISETP.NE.AND.EX UP0, UPT, UR9, URZ, UPT, UP0 ;  /* 0x000000ff0900728c */ /* 0x000fe4000bf05300 */
[----:B----4-:R-:W-:Y:S02]  /*0080*/  ULOP3.LUT UR47, UR45, 0x1, URZ, 0xc0, !UPT ;  /* 0x000000012d2f7892 */ /* 0x010fe4000f8ec0ff */
[----:B------:R-:W-:Y:S01]  /*0090*/  ULOP3.LUT UR48, UR45, 0x1, URZ, 0x3c, !UPT ;  /* 0x000000012d307892 */ /* 0x000fe2000f8e3cff */
[----:B--2---:R-:W-:-:S05]  /*00a0*/  SHF.R.U32.HI R141, RZ, 0x5, R155 ;  /* 0x00000005ff8d7819 */ /* 0x004fca000001169b */
[----:B------:R-:W2:Y:S02]  /*00b0*/  SHFL.IDX PT, R0, R141, RZ, 0x1f ;  /* 0x00001fff8d007589 */ /* 0x000ea400000e0000 */
[----:B--2---:R-:W-:Y:S01]  /*00c0*/  R2UR UR17, R0 ;  /* 0x00000000001172ca */ /* 0x004fe200000e0000 */
[----:B-1----:R-:W-:-:S14]  /*00d0*/  BRA.U UP0, `(.L_x_0) ;  /* 0x0000000100307547 */ /* 0x002fdc000b800000 */
[----:B------:R-:W1:Y:S02]  /*00e0*/  LDCU.64 UR4, c[0x0][0x888] ;  /* 0x00011100ff0477ac */ /* 0x000e640008000a00 */
[----:B-1----:R-:W-:-:S04]  /*00f0*/  UISETP.NE.U32.AND UP0, UPT, UR4, URZ, UPT ;  /* 0x000000ff0400728c */ /* 0x002fc8000bf05070 */
[----:B------:R-:W-:-:S09]  /*0100*/  UISETP.NE.AND.EX UP0, UPT, UR5, URZ, UPT, UP0 ;  /* 0x000000ff0500728c */ /* 0x000fd2000bf05300 */
[----:B------:R-:W-:Y:S05]  /*0110*/  BRA.U !UP0, `(.L_x_1) ;  /* 0x0000000108147547 */ /* 0x000fea000b800000 */
[----:B------:R-:W1:Y:S01]  /*0120*/  LDC.64 R72, c[0x0][0x888] ;  /* 0x00022200ff487b82 */ /* 0x000e620000000a00 */
[----:B------:R-:W1:Y:S02]  /*0130*/  LDCU.64 UR4, c[0x0][0x358] ;  /* 0x00006b00ff0477ac */ /* 0x000e640008000a00 */
[----:B-1----:R1:W5:Y:S01]  /*0140*/  LDG.E R72, desc[UR4][R72.64] ;  /* 0x0000000448487981 */ /* 0x002362000c1e1900 */
[----:B------:R-:W-:Y:S01]  /*0150*/  HFMA2 R140, -RZ, RZ, 0, 5.9604644775390625e-08 ;  /* 0x00000001ff8c7431 */ /* 0x000fe200000001ff */
[----:B------:R-:W-:Y:S05]  /*0160*/  BRA `(.L_x_0) ;  /* 0x00000000000c7947 */ /* 0x000fea0003800000 */
.L_x_1:
[----:B------:R-:W1:Y:S01]  /*0170*/  LDCU UR4, c[0x0][0x880] ;  /* 0x00011000ff0477ac */ /* 0x000e620008000800 */
[----:B------:R-:W-:Y:S01]  /*0180*/  HFMA2 R140, -RZ, RZ, 0, 5.9604644775390625e-08 ;  /* 0x00000001ff8c7431 */ /* 0x000fe200000001ff */
[----:B-1----:R-:W-:-:S07]  /*0190*/  MOV R72, UR4 ;  /* 0x0000000400487c02 */ /* 0x002fce0008000f00 */
.L_x_0:
[----:B------:R-:W2:Y:S02]  /*01a0*/  LDCU.64 UR4, c[0x0][0x8b0] ;  /* 0x00011600ff0477ac */ /* 0x000ea40008000a00 */
[----:B--2---:R-:W-:-:S04]  /*01b0*/  UISETP.NE.U32.AND UP0, UPT, UR4, URZ, UPT ;  /* 0x000000ff0400728c */ /* 0x004fc8000bf05070 */
[----:B------:R-:W-:-:S09]  /*01c0*/  UISETP.NE.AND.EX UP0, UPT, UR5, URZ, UPT, UP0 ;  /* 0x000000ff0500728c */ /* 0x000fd2000bf05300 */
[----:B------:R-:W-:Y:S05]  /*01d0*/  BRA.U UP0, `(.L_x_2) ;  /* 0x0000000100287547 */ /* 0x000fea000b800000 */
[----:B------:R-:W2:Y:S02]  /*01e0*/  LDCU.64 UR4, c[0x0][0x8a8] ;  /* 0x00011500ff0477ac */ /* 0x000ea40008000a00 */
[----:B--2---:R-:W-:-:S04]  /*01f0*/  UISETP.NE.U32.AND UP0, UPT, UR4, URZ, UPT ;  /* 0x000000ff0400728c */ /* 0x004fc8000bf05070 */
[----:B------:R-:W-:-:S09]  /*0200*/  UISETP.NE.AND.EX UP0, UPT, UR5, URZ, UPT, UP0 ;  /* 0x000000ff0500728c */ /* 0x000fd2000bf05300 */
[----:B------:R-:W-:Y:S05]  /*0210*/  BRA.U !UP0, `(.L_x_3) ;  /* 0x0000000108107547 */ /* 0x000fea000b800000 */
[----:B------:R-:W2:Y:S01]  /*0220*/  LDC.64 R70, c[0x0][0x8a8] ;  /* 0x00022a00ff467b82 */ /* 0x000ea20000000a00 */
[----:B------:R-:W2:Y:S02]  /*0230*/  LDCU.64 UR4, c[0x0][0x358] ;  /* 0x00006b00ff0477ac */ /* 0x000ea40008000a00 */
[----:B--2---:R2:W5:Y:S01]  /*0240*/  LDG.E R70, desc[UR4][R70.64] ;  /* 0x0000000446467981 */ /* 0x004562000c1e1900 */
[----:B------:R-:W-:Y:S05]  /*0250*/  BRA `(.L_x_2) ;  /* 0x0000000000087947 */ /* 0x000fea0003800000 */
.L_x_3:
[----:B------:R-:W2:Y:S02]  /*0260*/  LDCU UR4, c[0x0][0x8a0] ;  /* 0x00011400ff0477ac */ /* 0x000ea40008000800 */
[----:B--2---:R-:W-:Y:S02]  /*0270*/  MOV R70, UR4 ;  /* 0x0000000400467c02 */ /* 0x004fe40008000f00 */
.L_x_2:
[----:B------:R-:W-:Y:S01]  /*0280*/  IMAD.U32 R0, RZ, RZ, UR17 ;  /* 0x00000011ff007e24 */ /* 0x000fe2000f8e00ff */
[----:B------:R-:W-:Y:S04]  /*0290*/  BSSY.RECONVERGENT B0, `(.L_x_4) ;  /* 0x000000c000007945 */ /* 0x000fe80003800200 */
[C---:B------:R-:W-:Y:S02]  /*02a0*/  ISETP.NE.OR P2, PT, R0.reuse, 0x1, !P1 ;  /* 0x000000010000780c */ /* 0x040fe40004f45670 */
[----:B------:R-:W-:-:S11]  /*02b0*/  ISETP.NE.OR P0, PT, R0, 0x3, !P1 ;  /* 0x000000030000780c */ /* 0x000fd60004f05670 */
[----:B------:R-:W-:Y:S05]  /*02c0*/  @P2 BRA `(.L_x_5) ;  /* 0x0000000000202947 */ /* 0x000fea0003800000 */
[----:B------:R-:W3:Y:S02]  /*02d0*/  LDCU.64 UR4, c[0x0][0x348] ;  /* 0x00006900ff0477ac */ /* 0x000ee40008000a00 */
[----:B---3--:R-:W-:Y:S02]  /*02e0*/  UIADD3 UR6, UP1, UPT, UR4, 0x80, URZ ;  /* 0x0000008004067890 */ /* 0x008fe4000ff3e0ff */
[----:B------:R-:W-:Y:S02]  /*02f0*/  UIADD3 UR4, UP0, UPT, UR4, 0x180, URZ ;  /* 0x0000018004047890 */ /* 0x000fe4000ff1e0ff */
[----:B------:R-:W-:Y:S02]  /*0300*/  UIADD3.X UR7, UPT, UPT, URZ, UR5, URZ, UP1, !UPT ;  /* 0x00000005ff077290 */ /* 0x000fe40008ffe4ff */
[----:B------:R-:W-:-:S07]  /*0310*/  UIADD3.X UR5, UPT, UPT, URZ, UR5, URZ, UP0, !UPT ;  /* 0x00000005ff057290 */ /* 0x000fce00087fe4ff */
[----:B------:R3:W-:Y:S02]  /*0320*/  UTMACCTL.PF [UR6] ;  /* 0x00000000060079b9 */ /* 0x0007e40008040000 */
[----:B------:R3:W-:Y:S02]  /*0330*/  UTMACCTL.PF [UR4] ;  /* 0x00000000040079b9 */ /* 0x0007e40008040000 */
[----:B---3--:R-:W-:Y:S01]  /*0340*/  NOP ;  /* 0x0000000000007918 */ /* 0x008fe20000000000 */
.L_x_5:
[----:B------:R-:W-:Y:S05]  /*0350*/  BSYNC.RECONVERGENT B0 ;  /* 0x0000000000007941 */ /* 0x000fea0003800200 */
.L_x_4:
[----:B------:R-:W-:Y:S04]  /*0360*/  BSSY.RECONVERGENT B0, `(.L_x_6) ;  /* 0x000000a000007945 */ /* 0x000fe80003800200 */
        /* <DEDUP_REMOVED lines=9> */
.L_x_7:
[----:B------:R-:W-:Y:S05]  /*0400*/  BSYNC.RECONVERGENT B0 ;  /* 0x0000000000007941 */ /* 0x000fea0003800200 */
.L_x_6:
[----:B------:R-:W3:Y:S01]  /*0410*/  LDCU.64 UR4, c[0x0][0x888] ;  /* 0x00011100ff0477ac */ /* 0x000ee20008000a00 */
[----:B------:R-:W-:Y:S02]  /*0420*/  UISETP.EQ.U32.AND UP1, UPT, UR8, URZ, UPT ;  /* 0x000000ff0800728c */ /* 0x000fe4000bf22070 */
[----:B------:R-:W-:Y:S02]  /*0430*/  UPLOP3.LUT UP3, UPT, UPT, UPT, UPT, 0x80, 0x8 ;  /* 0x000000000008789c */ /* 0x000fe40003f6f070 */
[----:B---3--:R-:W-:-:S04]  /*0440*/  UISETP.NE.U32.AND UP0, UPT, UR4, URZ, UPT ;  /* 0x000000ff0400728c */ /* 0x008fc8000bf05070 */
[----:B------:R-:W-:-:S04]  /*0450*/  UISETP.NE.AND.EX UP0, UPT, UR5, URZ, UPT, UP0 ;  /* 0x000000ff0500728c */ /* 0x000fc8000bf05300 */
[----:B------:R-:W-:-:S04]  /*0460*/  UISETP.EQ.OR.EX UP2, UPT, UR9, URZ, !UP0, UP1 ;  /* 0x000000ff0900728c */ /* 0x000fc8000c742710 */
[----:B------:R-:W-:-:S06]  /*0470*/  UP2UR UR4, UPR, URZ, 0x4 ;  /* 0x00000004ff047883 */ /* 0x000fcc0008000000 */
[----:B------:R-:W-:Y:S01]  /*0480*/  MOV R144, UR4 ;  /* 0x0000000400907c02 */ /* 0x000fe20008000f00 */
[----:B------:R-:W-:Y:S06]  /*0490*/  BRA.U !UP2, `(.L_x_8) ;  /* 0x000000010a207547 */ /* 0x000fec000b800000 */
[----:B-----5:R-:W-:Y:S01]  /*04a0*/  R2UR UR5, R72 ;  /* 0x00000000480572ca */ /* 0x020fe200000e0000 */
[----:B------:R-:W-:Y:S02]  /*04b0*/  UISETP.NE.U32.AND UP1, UPT, UR8, URZ, UPT ;  /* 0x000000ff0800728c */ /* 0x000fe4000bf25070 */
[----:B------:R-:W-:Y:S02]  /*04c0*/  USEL UR4, URZ, 0xffffffff, UP0 ;  /* 0xffffffffff047887 */ /* 0x000fe40008000000 */
[----:B------:R-:W-:-:S08]  /*04d0*/  UISETP.NE.AND.EX UP1, UPT, UR9, URZ, UPT, UP1 ;  /* 0x000000ff0900728c */ /* 0x000fd0000bf25310 */
[----:B------:R-:W-:-:S04]  /*04e0*/  UISETP.NE.AND UP0, UPT, UR5, URZ, UPT ;  /* 0x000000ff0500728c */ /* 0x000fc8000bf05270 */
[----:B------:R-:W-:-:S04]  /*04f0*/  @!UP1 USEL UR4, URZ, 0xffffffff, UP0 ;  /* 0xffffffffff049887 */ /* 0x000fc80008000000 */
[----:B------:R-:W-:-:S04]  /*0500*/  ULOP3.LUT UR4, UR4, 0x1, URZ, 0xc0, !UPT ;  /* 0x0000000104047892 */ /* 0x000fc8000f8ec0ff */
[----:B------:R-:W-:-:S11]  /*0510*/  UISETP.NE.U32.AND UP3, UPT, UR4, 0x1, UPT ;  /* 0x000000010400788c */ /* 0x000fd6000bf65070 */
.L_x_8:
[----:B------:R-:W3:Y:S01]  /*0520*/  SHFL.IDX PT, R0, R141, RZ, 0x1f ;  /* 0x00001fff8d007589 */ /* 0x000ee200000e0000 */
[----:B------:R-:W-:-:S04]  /*0530*/  UISETP.NE.AND UP0, UPT, UR17, 0x2, UPT ;  /* 0x000000021100788c */ /* 0x000fc8000bf05270 */
[----:B------:R-:W-:Y:S02]  /*0540*/  UISETP.EQ.AND UP1, UPT, UR47, URZ, !UP0 ;  /* 0x000000ff2f00728c */ /* 0x000fe4000c722270 */
[----:B------:R-:W-:-:S04]  /*0550*/  USEL UR41, URZ, 0x1, UP0 ;  /* 0x00000001ff297887 */ /* 0x000fc80008000000 */
[----:B------:R-:W-:Y:S02]  /*0560*/  PLOP3.LUT P3, PT, P1, PT, UP1, 0x80, 0x8 ;  /* 0x000000000008781c */ /* 0x000fe40000f6f018 */
[----:B---3--:R-:W-:-:S13]  /*0570*/  ISETP.NE.AND P0, PT, R0, RZ, PT ;  /* 0x000000ff0000720c */ /* 0x008fda0003f05270 */
[----:B------:R-:W-:Y:S05]  /*0580*/  @P0 BRA `(.L_x_9) ;  /* 0x00000000005c0947 */ /* 0x000fea0003800000 */
[----:B------:R-:W-:Y:S01]  /*0590*/  UMOV UR4, 0x400 ;  /* 0x0000040000047882 */ /* 0x000fe20000000000 */
[----:B------:R-:W-:Y:S01]  /*05a0*/  UMOV UR8, 0x1 ;  /* 0x0000000100087882 */ /* 0x000fe20000000000 */
[----:B------:R-:W-:Y:S01]  /*05b0*/  UMOV UR6, 0x2 ;  /* 0x0000000200067882 */ /* 0x000fe20000000000 */
[----:B------:R-:W-:Y:S02]  /*05c0*/  ULEA UR4, UR45, UR4, 0x18 ;  /* 0x000000042d047291 */ /* 0x000fe4000f8ec0ff */
[----:B------:R-:W-:-:S04]  /*05d0*/  UIADD3 UR8, UPT, UPT, -UR8, 0x100000, URZ ;  /* 0x0010000008087890 */ /* 0x000fc8000fffe1ff */
[----:B------:R-:W-:Y:S02]  /*05e0*/  USHF.L.U32 UR9, UR8, 0xb, URZ ;  /* 0x0000000b08097899 */ /* 0x000fe400080006ff */
[----:B------:R-:W-:Y:S02]  /*05f0*/  USHF.L.U32 UR8, UR8, 0x1, URZ ;  /* 0x0000000108087899 */ /* 0x000fe400080006ff */
[----:B------:R-:W-:-:S04]  /*0600*/  UIADD3 UR6, UPT, UPT, -UR6, 0x100000, URZ ;  /* 0x0010000006067890 */ /* 0x000fc8000fffe1ff */
[----:B------:R-:W-:Y:S02]  /*0610*/  USHF.L.U32 UR7, UR6, 0xb, URZ ;  /* 0x0000000b06077899 */ /* 0x000fe400080006ff */
[----:B------:R-:W-:Y:S01]  /*0620*/  USHF.L.U32 UR6, UR6, 0x1, URZ ;  /* 0x0000000106067899 */ /* 0x000fe200080006ff */
[----:B------:R-:W-:Y:S01]  /*0630*/  ELECT P0, URZ, PT ;  /* 0x0000000000ff782f */ /* 0x000fe20003800000 */
[----:B------:R-:W3:Y:S02]  /*0640*/  FENCE.VIEW.ASYNC.S ;  /* 0x00000000000073c6 */ /* 0x000ee40000000000 */
[----:B---3--:R3:W4:Y:S08]  /*0650*/  SYNCS.EXCH.64 URZ, [UR4], UR8 ;  /* 0x0000000804ff75b2 */ /* 0x0087300008000100 */
[----:B------:R3:W1:Y:S01]  /*0660*/  SYNCS.EXCH.64 URZ, [UR4+0x28], UR6 ;  /* 0x0000280604ff75b2 */ /* 0x0006620008000100 */
        /* <DEDUP_REMOVED lines=8> */
[----:B------:R-:W-:Y:S01]  /*06f0*/  NOP ;  /* 0x0000000000007918 */ /* 0x000fe20000000000 */
.L_x_9:
[----:B------:R-:W2:Y:S01]  /*0700*/  SHFL.IDX PT, R0, R141, RZ, 0x1f ;  /* 0x00001fff8d007589 */ /* 0x000ea200000e0000 */
[----:B------:R-:W-:Y:S01]  /*0710*/  NOP ;  /* 0x0000000000007918 */ /* 0x000fe20000000000 */
[----:B--2---:R-:W-:-:S13]  /*0720*/  ISETP.NE.AND P0, PT, R0, 0x1, PT ;  /* 0x000000010000780c */ /* 0x004fda0003f05270 */
[----:B------:R-:W-:Y:S05]  /*0730*/  @P0 BRA `(.L_x_10) ;  /* 0x0000000000540947 */ /* 0x000fea0003800000 */
[----:B---3--:R-:W-:Y:S01]  /*0740*/  UMOV UR4, 0x400 ;  /* 0x0000040000047882 */ /* 0x008fe20000000000 */
        /* <DEDUP_REMOVED lines=10> */
[----:B------:R-:W2:Y:S02]  /*07f0*/  FENCE.VIEW.ASYNC.S ;  /* 0x00000000000073c6 */ /* 0x000ea40000000000 */
[----:B--2---:R2:W3:Y:S08]  /*0800*/  SYNCS.EXCH.64 URZ, [UR4+0x50], UR8 ;  /* 0x0000500804ff75b2 */ /* 0x0044f00008000100 */
        /* <DEDUP_REMOVED lines=8> */
.L_x_10:
[----:B------:R-:W4:Y:S01]  /*0890*/  SHFL.IDX PT, R0, R141, RZ, 0x1f ;  /* 0x00001fff8d007589 */ /* 0x000f2200000e0000 */
[----:B------:R-:W-:Y:S01]  /*08a0*/  NOP ;  /* 0x0000000000007918 */ /* 0x000fe20000000000 */
[----:B----4-:R-:W-:-:S13]  /*08b0*/  ISETP.NE.AND P0, PT, R0, 0x3, PT ;  /* 0x000000030000780c */ /* 0x010fda0003f05270 */
[----:B------:R-:W-:Y:S05]  /*08c0*/  @P0 BRA `(.L_x_11) ;  /* 0x00000000002c0947 */ /* 0x000fea0003800000 */
[----:B--23--:R-:W-:Y:S01]  /*08d0*/  UMOV UR6, 0x400 ;  /* 0x0000040000067882 */ /* 0x00cfe20000000000 */
[----:B------:R-:W-:Y:S01]  /*08e0*/  UMOV UR4, 0x20 ;  /* 0x0000002000047882 */ /* 0x000fe20000000000 */
[----:B------:R-:W-:Y:S02]  /*08f0*/  ULEA UR6, UR45, UR6, 0x18 ;  /* 0x000000062d067291 */ /* 0x000fe4000f8ec0ff */
[----:B------:R-:W-:-:S04]  /*0900*/  UIADD3 UR4, UPT, UPT, -UR4, 0x100000, URZ ;  /* 0x0010000004047890 */ /* 0x000fc8000fffe1ff */
[----:B------:R-:W-:Y:S02]  /*0910*/  USHF.L.U32 UR5, UR4, 0xb, URZ ;  /* 0x0000000b04057899 */ /* 0x000fe400080006ff */
[----:B------:R-:W-:Y:S01]  /*0920*/  USHF.L.U32 UR4, UR4, 0x1, URZ ;  /* 0x0000000104047899 */ /* 0x000fe200080006ff */
[----:B------:R-:W-:Y:S01]  /*0930*/  ELECT P0, URZ, PT ;  /* 0x0000000000ff782f */ /* 0x000fe20003800000 */
[----:B------:R-:W2:Y:S10]  /*0940*/  FENCE.VIEW.ASYNC.S ;  /* 0x00000000000073c6 */ /* 0x000eb40000000000 */
[----:B--2---:R4:W2:Y:S01]  /*0950*/  SYNCS.EXCH.64 URZ, [UR6+0x90], UR4 ;  /* 0x0000900406ff75b2 */ /* 0x0048a20008000100 */
[----:B------:R4:W3:Y:S02]  /*0960*/  SYNCS.EXCH.64 URZ, [UR6+0x98], UR4 ;  /* 0x0000980406ff75b2 */ /* 0x0008e40008000100 */
[----:B----4-:R-:W-:Y:S01]  /*0970*/  NOP ;  /* 0x0000000000007918 */ /* 0x010fe20000000000 */
.L_x_11:
[----:B------:R-:W4:Y:S01]  /*0980*/  SHFL.IDX PT, R0, R141, RZ, 0x1f ;  /* 0x00001fff8d007589 */ /* 0x000f2200000e0000 */
[----:B------:R-:W-:Y:S01]  /*0990*/  NOP ;  /* 0x0000000000007918 */ /* 0x000fe20000000000 */
[----:B----4-:R-:W-:-:S13]  /*09a0*/  ISETP.NE.AND P0, PT, R0, 0x4, PT ;  /* 0x000000040000780c */ /* 0x010fda0003f05270 */
[----:B------:R-:W-:Y:S05]  /*09b0*/  @P0 BRA `(.L_x_12) ;  /* 0x0000000000480947 */ /* 0x000fea0003800000 */
[----:B--23--:R-:W-:Y:S01]  /*09c0*/  UMOV UR4, 0x3a0 ;  /* 0x000003a000047882 */ /* 0x00cfe20000000000 */
[----:B------:R-:W-:Y:S01]  /*09d0*/  UMOV UR6, 0x400 ;  /* 0x0000040000067882 */ /* 0x000fe20000000000 */
[----:B------:R-:W-:Y:S01]  /*09e0*/  USEL UR4, UR4, 0x320, UP3 ;  /* 0x0000032004047887 */ /* 0x000fe20009800000 */
        /* <DEDUP_REMOVED lines=10> */
[----:B--2---:R4:W2:Y:S08]  /*0a90*/  SYNCS.EXCH.64 URZ, [UR6+0xa0], UR8 ;  /* 0x0000a00806ff75b2 */ /* 0x0048b00008000100 */
[----:B------:R4:W3:Y:S01]  /*0aa0*/  SYNCS.EXCH.64 URZ, [UR6+0xb0], UR4 ;  /* 0x0000b00406ff75b2 */ /* 0x0008e20008000100 */
[----:B------:R4:W1:Y:S01]  /*0ab0*/  SYNCS.EXCH.64 URZ, [UR6+0xa8], UR8 ;  /* 0x0000a80806ff75b2 */ /* 0x0008620008000100 */
[----:B------:R4:W1:Y:S02]  /*0ac0*/  SYNCS.EXCH.64 URZ, [UR6+0xb8], UR4 ;  /* 0x0000b80406ff75b2 */ /* 0x0008640008000100 */
[----:B----4-:R-:W-:Y:S01]  /*0ad0*/  NOP ;  /* 0x0000000000007918 */ /* 0x010fe20000000000 */
.L_x_12:
[----:B------:R-:W4:Y:S01]  /*0ae0*/  SHFL.IDX PT, R0, R141, RZ, 0x1f ;  /* 0x00001fff8d007589 */ /* 0x000f2200000e0000 */
[----:B------:R-:W-:Y:S01]  /*0af0*/  NOP ;  /* 0x0000000000007918 */ /* 0x000fe20000000000 */
[----:B----4-:R-:W-:-:S13]  /*0b00*/  ISETP.NE.AND P0, PT, R0, 0x5, PT ;  /* 0x000000050000780c */ /* 0x010fda0003f05270 */
[----:B------:R-:W-:Y:S05]  /*0b10*/  @P0 BRA `(.L_x_13) ;  /* 0x0000000000440947 */ /* 0x000fea0003800000 */
[----:B--23--:R-:W-:Y:S01]  /*0b20*/  UMOV UR4, 0x400 ;  /* 0x0000040000047882 */ /* 0x00cfe20000000000 */
        /* <DEDUP_REMOVED lines=16> */
.L_x_13:
[----:B------:R-:W4:Y:S01]  /*0c30*/  SHFL.IDX PT, R0, R141, RZ, 0x1f ;  /* 0x00001fff8d007589 */ /* 0x000f2200000e0000 */
[----:B------:R-:W-:Y:S01]  /*0c40*/  ISETP.NE.OR P1, PT, RZ, UR17, !P1 ;  /* 0x00000011ff007c0c */ /* 0x000fe2000cf25670 */
        /* <DEDUP_REMOVED lines=12> */
[----:B------:R4:W3:Y:S01]  /*0d10*/  SYNCS.EXCH.64 URZ, [UR4+0xf0], UR6 ;  /* 0x0000f00604ff75b2 */ /* 0x0008e20008000100 */
[----:B------:R4:W1:Y:S01]  /*0d20*/  SYNCS.EXCH.64 URZ, [UR4+0xe8], UR6 ;  /* 0x0000e80604ff75b2 */ /* 0x0008620008000100 */
[----:B------:R4:W1:Y:S02]  /*0d30*/  SYNCS.EXCH.64 URZ, [UR4+0xf8], UR6 ;  /* 0x0000f80604ff75b2 */ /* 0x0008640008000100 */
[----:B----4-:R-:W-:Y:S01]  /*0d40*/  NOP ;  /* 0x0000000000007918 */ /* 0x010fe20000000000 */
.L_x_14:
[----:B------:R-:W-:Y:S01]  /*0d50*/  VOTEU.ALL UP0, P1 ;  /* 0x0000000000ff7886 */ /* 0x000fe20000800000 */
[----:B--23--:R-:W-:Y:S01]  /*0d60*/  UMOV UR4, 0x20 ;  /* 0x0000002000047882 */ /* 0x00cfe20000000000 */
[----:B------:R-:W2:Y:S01]  /*0d70*/  LDCU UR7, c[0x0][0x36c] ;  /* 0x00006d80ff0777ac */ /* 0x000ea20008000800 */
[----:B------:R-:W-:Y:S01]  /*0d80*/  NOP ;  /* 0x0000000000007918 */ /* 0x000fe20000000000 */
[----:B------:R-:W-:Y:S01]  /*0d90*/  LOP3.LUT R3, R155, 0x1f, RZ, 0xc0, !PT ;  /* 0x0000001f9b037812 */ /* 0x000fe200078ec0ff */
[----:B------:R-:W-:Y:S01]  /*0da0*/  @!UP0 UMOV UR6, 0x400 ;  /* 0x0000040000068882 */ /* 0x000fe20000000000 */
[----:B------:R-:W-:-:S04]  /*0db0*/  @!UP0 UIADD3 UR4, UPT, UPT, -UR4, 0x100000, URZ ;  /* 0x0010000004048890 */ /* 0x000fc8000fffe1ff */
[----:B------:R-:W-:Y:S02]  /*0dc0*/  @!UP0 USHF.L.U32 UR5, UR4, 0xb, URZ ;  /* 0x0000000b04058899 */ /* 0x000fe400080006ff */
[----:B------:R-:W-:Y:S02]  /*0dd0*/  @!UP0 USHF.L.U32 UR4, UR4, 0x1, URZ ;  /* 0x0000000104048899 */ /* 0x000fe400080006ff */
[----:B------:R-:W-:Y:S01]  /*0de0*/  @!UP0 ULEA UR6, UR45, UR6, 0x18 ;  /* 0x000000062d068291 */ /* 0x000fe2000f8ec0ff */
[----:B------:R-:W-:Y:S01]  /*0df0*/  VOTEU.ALL UP0, P1 ;  /* 0x0000000000ff7886 */ /* 0x000fe20000800000 */
[----:B------:R-:W-:Y:S02]  /*0e00*/  UISETP.NE.AND UP4, UPT, UR17, URZ, UPT ;  /* 0x000000ff1100728c */ /* 0x000fe4000bf85270 */
[----:B--2---:R-:W-:Y:S01]  /*0e10*/  UISETP.EQ.U32.AND UP5, UPT, UR7, 0x1, UPT ;  /* 0x000000010700788c */ /* 0x004fe2000bfa2070 */
[----:B------:R-:W2:Y:S07]  /*0e20*/  FENCE.VIEW.ASYNC.S ;  /* 0x00000000000073c6 */ /* 0x000eae0000000000 */
[----:B--2---:R2:W3:Y:S01]  /*0e30*/  @!UP0 SYNCS.EXCH.64 URZ, [UR6+0x100], UR4 ;  /* 0x0001000406ff85b2 */ /* 0x0044e20008000100 */
[----:B------:R-:W-:Y:S05]  /*0e40*/  BRA.U !UP5, `(.L_x_15) ;  /* 0x000000010d087547 */ /* 0x000fea000b800000 */
[----:B-1-3--:R-:W-:Y:S01]  /*0e50*/  UCGABAR_ARV ;  /* 0x00000000000079c7 */ /* 0x00afe20008000000 */
[----:B------:R-:W-:Y:S05]  /*0e60*/  BRA `(.L_x_16) ;  /* 0x0000000000047947 */ /* 0x000fea0003800000 */
.L_x_15:
[----:B-1-3--:R-:W-:Y:S01]  /*0e70*/  NOP ;  /* 0x0000000000007918 */ /* 0x00afe20000000000 */
.L_x_16:
[----:B------:R-:W1:Y:S01]  /*0e80*/  S2UR UR16, SR_CTAID.X ;  /* 0x00000000001079c3 */ /* 0x000e620000002500 */
[----:B------:R-:W-:-:S05]  /*0e90*/  CS2R.32 R143, SR_CgaSize ;  /* 0x00000000008f7805 */ /* 0x000fca0000008a00 */
[----:B------:R-:W-:-:S05]  /*0ea0*/  IMAD R143, R143, -0xa0, RZ ;  /* 0xffffff608f8f7824 */ /* 0x000fca00078e02ff */
[----:B--2---:R-:W-:-:S14]  /*0eb0*/  R2UR UR5, R143 ;  /* 0x000000008f0572ca */ /* 0x004fdc00000e0000 */
[----:B------:R-:W2:Y:S01]  /*0ec0*/  LDCU UR5, c[0x0][UR5+0x2b0] ;  /* 0x00005600050577ac */ /* 0x000ea20008000800 */
[----:B------:R-:W-:-:S05]  /*0ed0*/  CS2R.32 R143, SR_CgaSize ;  /* 0x00000000008f7805 */ /* 0x000fca0000008a00 */
[----:B------:R-:W-:-:S05]  /*0ee0*/  IMAD R143, R143, -0xa0, RZ ;  /* 0xffffff608f8f7824 */ /* 0x000fca00078e02ff */
[----:B------:R-:W-:-:S14]  /*0ef0*/  R2UR UR4, R143 ;  /* 0x000000008f0472ca */ /* 0x000fdc00000e0000 */
[----:B------:R-:W3:Y:S01]  /*0f00*/  LDCU UR4, c[0x0][UR4+0x2b4] ;  /* 0x00005680040477ac */ /* 0x000ee20008000800 */
[----:B------:R-:W4:Y:S01]  /*0f10*/  S2UR UR7, SR_CTAID.Y ;  /* 0x00000000000779c3 */ /* 0x000f220000002600 */
[----:B------:R-:W-:-:S05]  /*0f20*/  CS2R.32 R143, SR_CgaSize ;  /* 0x00000000008f7805 */ /* 0x000fca0000008a00 */
[----:B------:R-:W-:-:S05]  /*0f30*/  IMAD R143, R143, -0xa0, RZ ;  /* 0xffffff608f8f7824 */ /* 0x000fca00078e02ff */
[----:B------:R-:W-:-:S14]  /*0f40*/  R2UR UR8, R143 ;  /* 0x000000008f0872ca */ /* 0x000fdc00000e0000 */
[----:B------:R-:W3:Y:S01]  /*0f50*/  LDCU UR8, c[0x0][UR8+0x2a0] ;  /* 0x00005400080877ac */ /* 0x000ee20008000800 */
[----:B------:R-:W-:-:S05]  /*0f60*/  CS2R.32 R143, SR_CgaSize ;  /* 0x00000000008f7805 */ /* 0x000fca0000008a00 */
[----:B------:R-:W-:-:S05]  /*0f70*/  IMAD R143, R143, -0xa0, RZ ;  /* 0xffffff608f8f7824 */ /* 0x000fca00078e02ff */
[----:B------:R-:W-:-:S14]  /*0f80*/  R2UR UR9, R143 ;  /* 0x000000008f0972ca */ /* 0x000fdc00000e0000 */
[----:B------:R-:W3:Y:S01]  /*0f90*/  LDCU UR9, c[0x0][UR9+0x2a4] ;  /* 0x00005480090977ac */ /* 0x000ee20008000800 */
[----:B------:R-:W3:Y:S01]  /*0fa0*/  S2UR UR36, SR_CTAID.Z ;  /* 0x00000000002479c3 */ /* 0x000ee20000002700 */
[----:B------:R-:W3:Y:S01]  /*0fb0*/  LDCU UR21, c[0x0][0xb24] ;  /* 0x00016480ff1577ac */ /* 0x000ee20008000800 */
[----:B------:R-:W-:Y:S02]  /*0fc0*/  UISETP.GT.U32.AND UP0, UPT, UR47, 0xffff, UPT ;  /* 0x0000ffff2f00788c */ /* 0x000fe4000bf04070 */
[----:B------:R-:W-:Y:S01]  /*0fd0*/  USHF.L.U32 UR27, UR45, 0xc, URZ ;  /* 0x0000000c2d1b7899 */ /* 0x000fe200080006ff */
[----:B-1----:R-:W-:Y:S01]  /*0fe0*/  I2FP.F32.U32 R2, UR16 ;  /* 0x0000001000027c45 */ /* 0x002fe20008201000 */
[----:B------:R-:W-:Y:S01]  /*0ff0*/  UMOV UR30, 0x5 ;  /* 0x00000005001e7882 */ /* 0x000fe20000000000 */
[----:B------:R-:W1:Y:S03]  /*1000*/  LDCU UR42, c[0x0][0xb24] ;  /* 0x00016480ff2a77ac */ /* 0x000e660008000800 */
[----:B--2---:R-:W-:Y:S01]  /*1010*/  FMUL R2, R2, UR5 ;  /* 0x0000000502027c20 */ /* 0x004fe20008400000 */
[----:B------:R-:W2:Y:S01]  /*1020*/  LDCU UR29, c[0x0][0xb30] ;  /* 0x00016600ff1d77ac */ /* 0x000ea20008000800 */
[----:B----4-:R-:W-:Y:S01]  /*1030*/  I2FP.F32.U32 R0, UR7 ;  /* 0x0000000700007c45 */ /* 0x010fe20008201000 */
[----:B------:R-:W-:-:S03]  /*1040*/  USHF.L.U32 UR46, UR16, 0x7, URZ ;  /* 0x00000007102e7899 */ /* 0x000fc600080006ff */
[----:B------:R-:W4:Y:S01]  /*1050*/  F2I.U32.TRUNC.NTZ R2, R2 ;  /* 0x0000000200027305 */ /* 0x000f22000020f000 */
[----:B------:R-:W-:Y:S01]  /*1060*/  USEL UR26, UR47, 0xffff, !UP0 ;  /* 0x0000ffff2f1a7887 */ /* 0x000fe2000c000000 */
[----:B---3--:R-:W-:Y:S01]  /*1070*/  FMUL R0, R0, UR4 ;  /* 0x0000000400007c20 */ /* 0x008fe20008400000 */
[----:B------:R-:W-:Y:S01]  /*1080*/  UISETP.GE.AND UP2, UPT, UR21, 0x1, UPT ;  /* 0x000000011500788c */ /* 0x000fe2000bf46270 */
[----:B------:R-:W-:-:S04]  /*1090*/  UMOV UR20, UR7 ;  /* 0x0000000700147c82 */ /* 0x000fc80008000000 */
[----:B------:R-:W3:Y:S01]  /*10a0*/  F2I.U32.TRUNC.NTZ R0, R0 ;  /* 0x0000000000007305 */ /* 0x000ee2000020f000 */
[----:B----4-:R-:W-:Y:S02]  /*10b0*/  R2UR UR4, R2 ;  /* 0x00000000020472ca */ /* 0x010fe400000e0000 */
[----:B------:R-:W-:Y:S02]  /*10c0*/  PRMT R2, RZ, 0x7610, R2 ;  /* 0x00007610ff027816 */ /* 0x000fe40000000002 */
[----:B---3--:R-:W-:Y:S02]  /*10d0*/  R2UR UR6, R0 ;  /* 0x00000000000672ca */ /* 0x008fe400000e0000 */
[----:B------:R-:W-:-:S07]  /*10e0*/  PRMT R0, RZ, 0x7610, R0 ;  /* 0x00007610ff007816 */ /* 0x000fce0000000000 */
[----:B------:R-:W-:-:S04]  /*10f0*/  UIADD3 UR5, UPT, UPT, -UR4, URZ, URZ ;  /* 0x000000ff04057290 */ /* 0x000fc8000fffe1ff */
[----:B------:R-:W-:Y:S02]  /*1100*/  UIMAD UR5, UR8, UR5, UR16 ;  /* 0x00000005080572a4 */ /* 0x000fe4000f8e0210 */
[----:B------:R-:W-:-:S04]  /*1110*/  UIADD3 UR4, UPT, UPT, -UR6, URZ, URZ ;  /* 0x000000ff06047290 */ /* 0x000fc8000fffe1ff */
[----:B------:R-:W-:Y:S01]  /*1120*/  IMAD.U32 R143, RZ, RZ, UR5 ;  /* 0x00000005ff8f7e24 */ /* 0x000fe2000f8e00ff */
[----:B------:R-:W-:-:S06]  /*1130*/  UIMAD UR4, UR9, UR4, UR7 ;  /* 0x00000004090472a4 */ /* 0x000fcc000f8e0207 */
[----:B------:R-:W-:Y:S01]  /*1140*/  IMAD.U32 R142, RZ, RZ, UR4 ;  /* 0x00000004ff8e7e24 */ /* 0x000fe2000f8e00ff */
[----:B-12---:R-:W-:Y:S06]  /*1150*/  BRA.U UP4, `(.L_x_17) ;  /* 0x0000000104447547 */ /* 0x006fec000b800000 */
[----:B------:R-:W-:Y:S02]  /*1160*/  R2UR UR4, R143 ;  /* 0x000000008f0472ca */ /* 0x000fe400000e0000 */
[----:B------:R-:W-:-:S11]  /*1170*/  R2UR UR8, R142 ;  /* 0x000000008e0872ca */ /* 0x000fd600000e0000 */
[----:B------:R-:W-:Y:S02]  /*1180*/  UISETP.GT.U32.AND UP0, UPT, UR4, 0x1, UPT ;  /* 0x000000010400788c */ /* 0x000fe4000bf04070 */
[----:B------:R-:W-:Y:S02]  /*1190*/  ULOP3.LUT UR4, UR4, 0xfffffffe, URZ, 0xc0, !UPT ;  /* 0xfffffffe04047892 */ /* 0x000fe4000f8ec0ff */
[----:B------:R-:W-:Y:S02]  /*11a0*/  UISETP.NE.AND UP1, UPT, UR8, URZ, UP0 ;  /* 0x000000ff0800728c */ /* 0x000fe40008725270 */
[----:B------:R-:W-:Y:S02]  /*11b0*/  UISETP.NE.AND UP0, UPT, UR8, 0x1, UP0 ;  /* 0x000000010800788c */ /* 0x000fe40008705270 */
[----:B------:R-:W-:Y:S02]  /*11c0*/  USEL UR7, URZ, 0x1, UP1 ;  /* 0x00000001ff077887 */ /* 0x000fe40008800000 */
[----:B------:R-:W-:-:S02]  /*11d0*/  USEL UR6, URZ, 0x4, UP0 ;  /* 0x00000004ff067887 */ /* 0x000fc40008000000 */
[----:B------:R-:W-:Y:S02]  /*11e0*/  USEL UR5, URZ, 0x2, UP1 ;  /* 0x00000002ff057887 */ /* 0x000fe40008800000 */
[----:B------:R-:W-:Y:S02]  /*11f0*/  ULEA UR4, UR8, UR4, 0x1 ;  /* 0x0000000408047291 */ /* 0x000fe4000f8e08ff */
[----:B------:R-:W-:Y:S02]  /*1200*/  USEL UR8, URZ, 0x8, UP0 ;  /* 0x00000008ff087887 */ /* 0x000fe40008000000 */
[----:B------:R-:W-:-:S03]  /*1210*/  UIADD3 UR5, UPT, UPT, UR5, UR6, UR7 ;  /* 0x0000000605057290 */ /* 0x000fc6000fffe007 */
[----:B------:R-:W-:Y:S01]  /*1220*/  UMOV UR6, 0x3 ;  /* 0x0000000300067882 */ /* 0x000fe20000000000 */
[----:B------:R-:W-:Y:S02]  /*1230*/  UIADD3 UR5, UPT, UPT, UR5, UR8, URZ ;  /* 0x0000000805057290 */ /* 0x000fe4000fffe0ff */
[----:B------:R-:W-:-:S04]  /*1240*/  USHF.L.U32 UR4, UR6, UR4, URZ ;  /* 0x0000000406047299 */ /* 0x000fc800080006ff */
[----:B------:R-:W-:Y:S02]  /*1250*/  IMAD.U32 R2, RZ, RZ, UR5 ;  /* 0x00000005ff027e24 */ /* 0x000fe4000f8e00ff */
[----:B------:R-:W-:Y:S02]  /*1260*/  IMAD.U32 R0, RZ, RZ, UR4 ;  /* 0x00000004ff007e24 */ /* 0x000fe4000f8e00ff */
.L_x_17:
[----:B------:R-:W-:Y:S05]  /*1270*/  BRA.U !UP2, `(.L_x_18) ;  /* 0x000000010ad47547 */ /* 0x000fea000b800000 */
[----:B------:R-:W1:Y:S01]  /*1280*/  LDCU.128 UR12, c[0x0][0xb10] ;  /* 0x00016200ff0c77ac */ /* 0x000e620008000c00 */
[----:B------:R-:W2:Y:S01]  /*1290*/  LDCU UR6, c[0x0][0x370] ;  /* 0x00006e00ff0677ac */ /* 0x000ea20008000800 */
[----:B------:R-:W3:Y:S01]  /*12a0*/  LDCU UR5, c[0x0][0x374] ;  /* 0x00006e80ff0577ac */ /* 0x000ee20008000800 */
[----:B------:R-:W4:Y:S01]  /*12b0*/  LDCU UR28, c[0x0][0xb0c] ;  /* 0x00016180ff1c77ac */ /* 0x000f220008000800 */
[----:B------:R-:W4:Y:S01]  /*12c0*/  LDCU UR4, c[0x0][0xb20] ;  /* 0x00016400ff0477ac */ /* 0x000f220008000800 */
[----:B------:R-:W4:Y:S01]  /*12d0*/  LDCU.64 UR8, c[0x0][0xb28] ;  /* 0x00016500ff0877ac */ /* 0x000f220008000a00 */
[----:B-1----:R-:W-:Y:S02]  /*12e0*/  UISETP.NE.AND UP0, UPT, UR14, 0x1, UPT ;  /* 0x000000010e00788c */ /* 0x002fe4000bf05270 */
[----:B---3--:R-:W-:Y:S02]  /*12f0*/  UIMAD.WIDE.U32 UR10, UR5, UR15, URZ ;  /* 0x0000000f050a72a5 */ /* 0x008fe4000f8e00ff */
[----:B--2---:R-:W-:-:S02]  /*1300*/  UIMAD.WIDE.U32 UR22, UR6, UR12, URZ ;  /* 0x0000000c061672a5 */ /* 0x004fc4000f8e00ff */
[----:B----4-:R-:W-:Y:S02]  /*1310*/  UISETP.NE.AND UP1, UPT, UR28, 0x1, UPT ;  /* 0x000000011c00788c */ /* 0x010fe4000bf25270 */
[----:B------:R-:W-:Y:S01]  /*1320*/  UISETP.NE.AND UP2, UPT, UR21, 0x1, UPT ;  /* 0x000000011500788c */ /* 0x000fe2000bf45270 */
[----:B------:R-:W-:Y:S02]  /*1330*/  UMOV UR10, UR11 ;  /* 0x0000000b000a7c82 */ /* 0x000fe40008000000 */
[----:B------:R-:W-:Y:S01]  /*1340*/  UMOV UR22, UR23 ;  /* 0x0000001700167c82 */ /* 0x000fe20008000000 */
[----:B------:R-:W-:Y:S02]  /*1350*/  @UP0 USHF.R.U32.HI UR5, URZ, UR4, UR10 ;  /* 0x00000004ff050299 */ /* 0x000fe4000801160a */
[----:B------:R-:W-:Y:S02]  /*1360*/  UIMAD.WIDE.U32 UR24, UR20, UR15, URZ ;  /* 0x0000000f141872a5 */ /* 0x000fe4000f8e00ff */
[----:B------:R-:W-:-:S02]  /*1370*/  UIMAD.WIDE.U32 UR10, UR5, UR8, URZ ;  /* 0x00000008050a72a5 */ /* 0x000fc4000f8e00ff */
[----:B------:R-:W-:Y:S02]  /*1380*/  @UP1 USHF.R.U32.HI UR6, URZ, UR13, UR22 ;  /* 0x0000000dff061299 */ /* 0x000fe40008011616 */
[----:B------:R-:W-:Y:S02]  /*1390*/  UIMAD.WIDE.U32 UR18, UR16, UR12, URZ ;  /* 0x0000000c101272a5 */ /* 0x000fe4000f8e00ff */
[----:B------:R-:W-:Y:S01]  /*13a0*/  UIMAD.WIDE.U32 UR22, UR6, UR8, URZ ;  /* 0x00000008061672a5 */ /* 0x000fe2000f8e00ff */
[----:B------:R-:W-:Y:S01]  /*13b0*/  UMOV UR24, UR25 ;  /* 0x0000001900187c82 */ /* 0x000fe20008000000 */
[----:B------:R-:W-:Y:S01]  /*13c0*/  UMOV UR10, UR11 ;  /* 0x0000000b000a7c82 */ /* 0x000fe20008000000 */
[----:B------:R-:W-:Y:S02]  /*13d0*/  USHF.R.U32.HI UR24, URZ, UR4, UR24 ;  /* 0x00000004ff187299 */ /* 0x000fe40008011618 */
[----:B------:R-:W-:Y:S02]  /*13e0*/  @UP2 USHF.R.U32.HI UR5, URZ, UR9, UR10 ;  /* 0x00000009ff052299 */ /* 0x000fe4000801160a */
[----:B------:R-:W-:Y:S01]  /*13f0*/  UMOV UR7, UR23 ;  /* 0x0000001700077c82 */ /* 0x000fe20008000000 */
[----:B------:R-:W-:Y:S01]  /*1400*/  UMOV UR18, UR19 ;  /* 0x0000001300127c82 */ /* 0x000fe20008000000 */
[----:B------:R-:W-:-:S02]  /*1410*/  @UP2 USHF.R.U32.HI UR6, URZ, UR9, UR7 ;  /* 0x00000009ff062299 */ /* 0x000fc40008011607 */
[----:B------:R-:W-:Y:S02]  /*1420*/  USHF.R.U32.HI UR13, URZ, UR13, UR18 ;  /* 0x0000000dff0d7299 */ /* 0x000fe40008011612 */
[----:B------:R-:W-:Y:S02]  /*1430*/  USEL UR4, UR20, UR24, !UP0 ;  /* 0x0000001814047287 */ /* 0x000fe4000c000000 */
[----:B------:R-:W-:Y:S02]  /*1440*/  UIMAD UR7, UR5, UR21, URZ ;  /* 0x00000015050772a4 */ /* 0x000fe4000f8e02ff */
[----:B------:R-:W-:Y:S02]  /*1450*/  USEL UR5, UR16, UR13, !UP1 ;  /* 0x0000000d10057287 */ /* 0x000fe4000c800000 */
[----:B------:R-:W-:Y:S02]  /*1460*/  UIMAD UR12, UR6, UR21, URZ ;  /* 0x00000015060c72a4 */ /* 0x000fe4000f8e02ff */
[----:B------:R-:W-:-:S02]  /*1470*/  UISETP.GE.AND UP0, UPT, UR4, UR7, UPT ;  /* 0x000000070400728c */ /* 0x000fc4000bf06270 */
[----:B------:R-:W-:Y:S02]  /*1480*/  UIMAD.WIDE.U32 UR10, UR4, UR8, URZ ;  /* 0x00000008040a72a5 */ /* 0x000fe4000f8e00ff */
[----:B------:R-:W-:Y:S02]  /*1490*/  UISETP.GE.OR UP0, UPT, UR5, UR12, UP0 ;  /* 0x0000000c0500728c */ /* 0x000fe40008706670 */
[----:B------:R-:W-:Y:S02]  /*14a0*/  UIMAD.WIDE.U32 UR12, UR5, UR8, URZ ;  /* 0x00000008050c72a5 */ /* 0x000fe4000f8e00ff */
[----:B------:R-:W-:Y:S01]  /*14b0*/  UIADD3 UR10, UPT, UPT, -UR4, URZ, URZ ;  /* 0x000000ff040a7290 */ /* 0x000fe2000fffe1ff */
[----:B------:R-:W-:Y:S01]  /*14c0*/  UMOV UR8, UR11 ;  /* 0x0000000b00087c82 */ /* 0x000fe20008000000 */
[----:B------:R-:W-:Y:S02]  /*14d0*/  UIADD3 UR11, UPT, UPT, -UR5, URZ, URZ ;  /* 0x000000ff050b7290 */ /* 0x000fe4000fffe1ff */
[----:B------:R-:W-:-:S03]  /*14e0*/  USHF.R.U32.HI UR8, URZ, UR9, UR8 ;  /* 0x00000009ff087299 */ /* 0x000fc60008011608 */
[----:B------:R-:W-:Y:S01]  /*14f0*/  @!UP0 UMOV UR7, UR13 ;  /* 0x0000000d00078c82 */ /* 0x000fe20008000000 */
[----:B------:R-:W-:Y:S02]  /*1500*/  UIMAD UR20, UR14, UR10, UR20 ;  /* 0x0000000a0e1472a4 */ /* 0x000fe4000f8e0214 */
[----:B------:R-:W-:Y:S02]  /*1510*/  USEL UR8, UR4, UR8, !UP2 ;  /* 0x0000000804087287 */ /* 0x000fe4000d000000 */
[----:B------:R-:W-:Y:S02]  /*1520*/  @!UP0 USHF.R.U32.HI UR7, URZ, UR9, UR7 ;  /* 0x00000009ff078299 */ /* 0x000fe40008011607 */
[----:B------:R-:W-:Y:S02]  /*1530*/  UIADD3 UR9, UPT, UPT, -UR8, URZ, URZ ;  /* 0x000000ff08097290 */ /* 0x000fe4000fffe1ff */
[----:B------:R-:W-:Y:S02]  /*1540*/  @!UP0 USEL UR7, UR5, UR7, !UP2 ;  /* 0x0000000705078287 */ /* 0x000fe4000d000000 */
[----:B------:R-:W-:-:S02]  /*1550*/  UIMAD UR9, UR21, UR9, UR4 ;  /* 0x00000009150972a4 */ /* 0x000fc4000f8e0204 */
[----:B------:R-:W-:Y:S02]  /*1560*/  @!UP0 UIADD3 UR8, UPT, UPT, UR8, -UR7, URZ ;  /* 0x8000000708088290 */ /* 0x000fe4000fffe0ff */
[----:B------:R-:W-:Y:S02]  /*1570*/  @!UP0 UIMAD UR6, UR9, UR6, UR7 ;  /* 0x00000006090682a4 */ /* 0x000fe4000f8e0207 */
[----:B------:R-:W-:Y:S02]  /*1580*/  @!UP0 UIMAD UR4, UR8, UR21, UR5 ;  /* 0x00000015080482a4 */ /* 0x000fe4000f8e0205 */
[----:B------:R-:W-:Y:S02]  /*1590*/  UIMAD UR16, UR28, UR11, UR16 ;  /* 0x0000000b1c1072a4 */ /* 0x000fe4000f8e0210 */
[----:B------:R-:W-:Y:S01]  /*15a0*/  UIMAD UR20, UR4, UR14, UR20 ;  /* 0x0000000e041472a4 */ /* 0x000fe2000f8e0214 */
[----:B------:R-:W-:Y:S02]  /*15b0*/  @!UP0 UMOV UR5, UR6 ;  /* 0x0000000600058c82 */ /* 0x000fe40008000000 */
[----:B------:R-:W-:-:S12]  /*15c0*/  UIMAD UR16, UR5, UR28, UR16 ;  /* 0x0000001c051072a4 */ /* 0x000fd8000f8e0210 */
.L_x_18:
[----:B------:R-:W-:Y:S02]  /*15d0*/  UISETP.NE.AND UP1, UPT, UR29, 0x1, UPT ;  /* 0x000000011d00788c */ /* 0x000fe4000bf25270 */
[----:B------:R-:W-:Y:S02]  /*15e0*/  ULOP3.LUT UR21, UR26, 0xffff, URZ, 0xc0, !UPT ;  /* 0x0000ffff1a157892 */ /* 0x000fe4000f8ec0ff */
[----:B------:R-:W-:Y:S02]  /*15f0*/  UISETP.NE.AND UP0, UPT, UR17, 0x2, UPT ;  /* 0x000000021100788c */ /* 0x000fe4000bf05270 */
[----:B------:R-:W-:Y:S02]  /*1600*/  ULOP3.LUT UR22, UR27, 0x2000, URZ, 0xc0, !UPT ;  /* 0x000020001b167892 */ /* 0x000fe4000f8ec0ff */
[----:B------:R-:W-:Y:S02]  /*1610*/  ULOP3.LUT UR46, UR46, 0x80, URZ, 0xc0, !UPT ;  /* 0x000000802e2e7892 */ /* 0x000fe4000f8ec0ff */
[----:B------:R-:W-:Y:S01]  /*1620*/  USHF.L.U32 UR21, UR30, UR21, URZ ;  /* 0x000000151e157299 */ /* 0x000fe200080006ff */
[----:B------:R-:W-:Y:S11]  /*1630*/  BRA.U UP1, `(.L_x_19) ;  /* 0x0000000101447547 */ /* 0x000ff6000b800000 */
[----:B------:R-:W1:Y:S01]  /*1640*/  LDCU.128 UR8, c[0x0][0xb10] ;  /* 0x00016200ff0877ac */ /* 0x000e620008000c00 */
[----:B------:R-:W2:Y:S01]  /*1650*/  LDCU UR12, c[0x0][0xb0c] ;  /* 0x00016180ff0c77ac */ /* 0x000ea20008000800 */
[----:B------:R-:W3:Y:S01]  /*1660*/  LDCU UR13, c[0x0][0xb20] ;  /* 0x00016400ff0d77ac */ /* 0x000ee20008000800 */
[----:B-1----:R-:W-:Y:S02]  /*1670*/  UIMAD.WIDE.U32 UR6, UR16, UR8, URZ ;  /* 0x00000008100672a5 */ /* 0x002fe4000f8e00ff */
[----:B------:R-:W-:Y:S02]  /*1680*/  UIMAD.WIDE.U32 UR4, UR20, UR11, URZ ;  /* 0x0000000b140472a5 */ /* 0x000fe4000f8e00ff */
[----:B--2---:R-:W-:Y:S02]  /*1690*/  UISETP.NE.AND UP2, UPT, UR12, 0x1, UPT ;  /* 0x000000010c00788c */ /* 0x004fe4000bf45270 */
[----:B------:R-:W-:Y:S01]  /*16a0*/  UISETP.NE.AND UP1, UPT, UR10, 0x1, UPT ;  /* 0x000000010a00788c */ /* 0x000fe2000bf25270 */
[----:B------:R-:W-:-:S02]  /*16b0*/  UMOV UR6, UR7 ;  /* 0x0000000700067c82 */ /* 0x000fc40008000000 */
[----:B------:R-:W-:Y:S01]  /*16c0*/  UMOV UR4, UR5 ;  /* 0x0000000500047c82 */ /* 0x000fe20008000000 */
[----:B------:R-:W-:Y:S02]  /*16d0*/  USHF.R.U32.HI UR6, URZ, UR9, UR6 ;  /* 0x00000009ff067299 */ /* 0x000fe40008011606 */
[----:B---3--:R-:W-:Y:S02]  /*16e0*/  USHF.R.U32.HI UR4, URZ, UR13, UR4 ;  /* 0x0000000dff047299 */ /* 0x008fe40008011604 */
[----:B------:R-:W-:Y:S02]  /*16f0*/  USEL UR5, UR16, UR6, !UP2 ;  /* 0x0000000610057287 */ /* 0x000fe4000d000000 */
[----:B------:R-:W-:-:S04]  /*1700*/  USEL UR4, UR20, UR4, !UP1 ;  /* 0x0000000414047287 */ /* 0x000fc8000c800000 */
[----:B------:R-:W-:Y:S02]  /*1710*/  UIADD3 UR6, UPT, UPT, UR5, -UR4, URZ ;  /* 0x8000000405067290 */ /* 0x000fe4000fffe0ff */
[----:B------:R-:W-:Y:S02]  /*1720*/  UIADD3 UR4, UPT, UPT, -UR5, UR4, URZ ;  /* 0x0000000405047290 */ /* 0x000fe4000fffe1ff */
[----:B------:R-:W-:Y:S02]  /*1730*/  UIMAD UR20, UR6, UR10, UR20 ;  /* 0x0000000a061472a4 */ /* 0x000fe4000f8e0214 */
[----:B------:R-:W-:-:S12]  /*1740*/  UIMAD UR16, UR4, UR12, UR16 ;  /* 0x0000000c041072a4 */ /* 0x000fd8000f8e0210 */
.L_x_19:
[----:B------:R-:W-:Y:S05]  /*1750*/  BRA.U !UP5, `(.L_x_20) ;  /* 0x000000010d0c7547 */ /* 0x000fea000b800000 */
[----:B------:R-:W-:Y:S01]  /*1760*/  UCGABAR_WAIT ;  /* 0x0000000000007dc7 */ /* 0x000fe20008000000 */
[----:B------:R-:W-:Y:S01]  /*1770*/  CCTL.IVALL ;  /* 0x00000000ff00798f */ /* 0x000fe20002000000 */
[----:B------:R-:W-:Y:S05]  /*1780*/  BRA `(.L_x_21) ;  /* 0x0000000000047947 */ /* 0x000fea0003800000 */
.L_x_20:
[----:B------:R-:W-:Y:S06]  /*1790*/  BAR.SYNC.DEFER_BLOCKING 0x0 ;  /* 0x0000000000007b1d */ /* 0x000fec0000010000 */
.L_x_21:
[----:B------:R-:W-:Y:S05]  /*17a0*/  BRA.U UP0, `(.L_x_22) ;  /* 0x0000001500047547 */ /* 0x000fea000b800000 */
[----:B------:R-:W1:Y:S01]  /*17b0*/  LDCU UR6, c[0x0][0x38c] ;  /* 0x00007180ff0677ac */ /* 0x000e620008000800 */
[----:B------:R-:W-:Y:S01]  /*17c0*/  PLOP3.LUT P1, PT, PT, PT, UP3, 0x80, 0x8 ;  /* 0x000000000008781c */ /* 0x000fe20003f2f038 */
[----:B------:R-:W-:Y:S01]  /*17d0*/  IMAD.MOV.U32 R12, RZ, RZ, 0x1 ;  /* 0x00000001ff0c7424 */ /* 0x000fe200078e00ff */
[----:B------:R-:W-:Y:S02]  /*17e0*/  ISETP.NE.AND P2, PT, R3, RZ, P3 ;  /* 0x000000ff0300720c */ /* 0x000fe40001f45270 */
[----:B------:R-:W-:Y:S02]  /*17f0*/  CS2R R10, SRZ ;  /* 0x00000000000a7805 */ /* 0x000fe4000001ff00 */
[----:B------:R-:W-:Y:S01]  /*1800*/  PLOP3.LUT P1, PT, P1, PT, PT, 0x8, 0x80 ;  /* 0x000000000080781c */ /* 0x000fe20000f2e170 */
[----:B------:R-:W-:Y:S01]  /*1810*/  IMAD.MOV.U32 R9, RZ, RZ, RZ ;  /* 0x000000ffff097224 */ /* 0x000fe200078e00ff */
[----:B------:R-:W2:Y:S01]  /*1820*/  LDCU UR38, c[0x0][0x370] ;  /* 0x00006e00ff2677ac */ /* 0x000ea20008000800 */
[----:B------:R-:W-:Y:S01]  /*1830*/  IMAD.MOV.U32 R8, RZ, RZ, 0x1 ;  /* 0x00000001ff087424 */ /* 0x000fe200078e00ff */
[----:B------:R-:W3:Y:S01]  /*1840*/  LDCU.64 UR26, c[0x0][0x348] ;  /* 0x00006900ff1a77ac */ /* 0x000ee20008000a00 */
[----:B------:R-:W-:Y:S01]  /*1850*/  ULEA.HI UR43, UR22, UR46, URZ, 0x19 ;  /* 0x0000002e162b7291 */ /* 0x000fe2000f8fc8ff */
[----:B------:R-:W4:Y:S01]  /*1860*/  LDCU UR37, c[0x0][0x374] ;  /* 0x00006e80ff2577ac */ /* 0x000f220008000800 */
[----:B-1----:R-:W-:-:S02]  /*1870*/  UIADD3 UR5, UPT, UPT, UR6, 0x7f, URZ ;  /* 0x0000007f06057890 */ /* 0x002fc4000fffe0ff */
[----:B------:R-:W-:Y:S02]  /*1880*/  UIADD3 UR47, UPT, UPT, UR6, 0xfe, URZ ;  /* 0x000000fe062f7890 */ /* 0x000fe4000fffe0ff */
[----:B------:R-:W-:Y:S01]  /*1890*/  USHF.R.S32.HI UR4, URZ, 0x1f, UR5 ;  /* 0x0000001fff047899 */ /* 0x000fe20008011405 */
[----:B------:R-:W-:-:S03]  /*18a0*/  UMOV UR7, URZ ;  /* 0x000000ff00077c82 */ /* 0x000fc60008000000 */
[----:B------:R-:W-:Y:S02]  /*18b0*/  ULEA.HI UR4, UR4, UR5, URZ, 0x7 ;  /* 0x0000000504047291 */ /* 0x000fe4000f8f38ff */
[----:B------:R-:W-:Y:S02]  /*18c0*/  UIADD3 UR5, UPT, UPT, UR6, -0x1, URZ ;  /* 0xffffffff06057890 */ /* 0x000fe4000fffe0ff */
[----:B------:R-:W-:Y:S02]  /*18d0*/  USHF.R.S32.HI UR40, URZ, 0x7, UR4 ;  /* 0x00000007ff287899 */ /* 0x000fe40008011404 */
[----:B------:R-:W-:Y:S02]  /*18e0*/  UISETP.GE.U32.AND UP1, UPT, UR5, -0xff, UPT ;  /* 0xffffff010500788c */ /* 0x000fe4000bf26070 */
[----:B------:R-:W-:-:S04]  /*18f0*/  UISETP.LT.U32.AND UP0, UPT, UR40, 0x5, UPT ;  /* 0x000000052800788c */ /* 0x000fc8000bf01070 */
[----:B------:R-:W-:Y:S02]  /*1900*/  USEL UR39, UR40, 0x5, UP0 ;  /* 0x0000000528277887 */ /* 0x000fe40008000000 */
[----:B------:R-:W-:Y:S02]  /*1910*/  UISETP.NE.AND UP0, UPT, UR17, URZ, UPT ;  /* 0x000000ff1100728c */ /* 0x000fe4000bf05270 */
[----:B------:R-:W-:Y:S02]  /*1920*/  UIADD3 UR4, UPT, UPT, UR39, -0x1, URZ ;  /* 0xffffffff27047890 */ /* 0x000fe4000fffe0ff */
[----:B------:R-:W-:Y:S02]  /*1930*/  @UP1 UIADD3 UR4, UPT, UPT, UR39, URZ, URZ ;  /* 0x000000ff27041290 */ /* 0x000fe4000fffe0ff */
[----:B------:R-:W-:Y:S02]  /*1940*/  USEL UR23, UR41, 0x2, UP0 ;  /* 0x0000000229177887 */ /* 0x000fe40008000000 */
[----:B------:R-:W-:-:S02]  /*1950*/  UIADD3 UR44, UPT, UPT, UR40, -UR39, URZ ;  /* 0x80000027282c7290 */ /* 0x000fc4000fffe0ff */
[----:B------:R-:W-:Y:S02]  /*1960*/  UIADD3 UR25, UPT, UPT, UR4, 0x1, URZ ;  /* 0x0000000104197890 */ /* 0x000fe4000fffe0ff */
[----:B--234-:R-:W-:-:S12]  /*1970*/  UIADD3 UR41, UPT, UPT, -UR4, URZ, URZ ;  /* 0x000000ff04297290 */ /* 0x01cfd8000fffe1ff */
.L_x_42:
[----:B------:R-:W-:Y:S01]  /*1980*/  UISETP.NE.AND UP0, UPT, UR45, URZ, UPT ;  /* 0x000000ff2d00728c */ /* 0x000fe2000bf05270 */
[----:B-1----:R-:W1:Y:S08]  /*1990*/  S2UR UR45, SR_CgaCtaId ;  /* 0x00000000002d79c3 */ /* 0x002e700000008800 */
[----:B------:R-:W-:Y:S05]  /*19a0*/  BRA.U UP0, `(.L_x_23) ;  /* 0x0000000100347547 */ /* 0x000fea000b800000 */
[----:B------:R-:W2:Y:S01]  /*19b0*/  S2R R0, SR_CgaCtaId ;  /* 0x0000000000007919 */ /* 0x000ea20000008800 */
[----:B------:R-:W-:Y:S02]  /*19c0*/  MOV R3, 0x400 ;  /* 0x0000040000037802 */ /* 0x000fe40000000f00 */
[----:B------:R-:W-:Y:S02]  /*19d0*/  SHF.L.U32 R2, R8, 0x1f, RZ ;  /* 0x0000001f08027819 */ /* 0x000fe400000006ff */
[----:B--2---:R-:W-:-:S05]  /*19e0*/  LEA R0, R0, R3, 0x18 ;  /* 0x0000000300007211 */ /* 0x004fca00078ec0ff */
[----:B------:R-:W-:-:S04]  /*19f0*/  IMAD R3, R9, 0x8, R0 ;  /* 0x0000000809037824 */ /* 0x000fc800078e0200 */
[----:B------:R-:W2:Y:S02]  /*1a00*/  SYNCS.PHASECHK.TRANS64.TRYWAIT P0, [R3+URZ+0xf0], R2 ;  /* 0x0000f002030075a7 */ /* 0x000ea400080011ff */
[----:B--2---:R-:W-:Y:S05]  /*1a10*/  @!P0 BRA `(.L_x_24) ;  /* 0x000000a400148947 */ /* 0x004fea0003800000 */
.L_x_142:
[----:B------:R-:W-:Y:S01]  /*1a20*/  VIADD R9, R9, 0x1 ;  /* 0x0000000109097836 */ /* 0x000fe20000000000 */
[----:B------:R2:W-:Y:S04]  /*1a30*/  SYNCS.ARRIVE.TRANS64.A1T0 RZ, [R3+URZ+0xe0], RZ ;  /* 0x0000e0ff03ff79a7 */ /* 0x0005e800081000ff */
[----:B------:R-:W-:-:S04]  /*1a40*/  ISETP.NE.AND P0, PT, R9, 0x2, PT ;  /* 0x000000020900780c */ /* 0x000fc80003f05270 */
[----:B------:R-:W-:Y:S02]  /*1a50*/  SEL R9, R9, RZ, P0 ;  /* 0x000000ff09097207 */ /* 0x000fe40000000000 */
[----:B--2---:R-:W-:-:S04]  /*1a60*/  SEL R3, RZ, 0x1, P0 ;  /* 0x00000001ff037807 */ /* 0x004fc80000000000 */
[----:B------:R-:W-:-:S07]  /*1a70*/  LOP3.LUT R8, R8, R3, RZ, 0x3c, !PT ;  /* 0x0000000308087212 */ /* 0x000fce00078e3cff */
.L_x_23:
[----:B------:R-:W-:Y:S01]  /*1a80*/  UMOV UR6, 0x400 ;  /* 0x0000040000067882 */ /* 0x000fe20000000000 */
[----:B------:R-:W-:Y:S01]  /*1a90*/  SHF.L.U32 R0, R12, 0x1f, RZ ;  /* 0x0000001f0c007819 */ /* 0x000fe200000006ff */
[----:B-1----:R-:W-:Y:S02]  /*1aa0*/  ULEA UR6, UR45, UR6, 0x18 ;  /* 0x000000062d067291 */ /* 0x002fe4000f8ec0ff */
[----:B------:R-:W-:Y:S02]  /*1ab0*/  UISETP.GE.U32.AND UP0, UPT, UR47, 0xff, UPT ;  /* 0x000000ff2f00788c */ /* 0x000fe4000bf06070 */
[----:B------:R-:W-:Y:S02]  /*1ac0*/  ULEA UR4, UR7, UR6, 0x3 ;  /* 0x0000000607047291 */ /* 0x000fe4000f8e18ff */
[----:B------:R-:W-:Y:S01]  /*1ad0*/  ULEA UR11, UR20, UR46, 0x8 ;  /* 0x0000002e140b7291 */ /* 0x000fe2000f8e40ff */
[----:B------:R-:W-:-:S06]  /*1ae0*/  UMOV UR13, URZ ;  /* 0x000000ff000d7c82 */ /* 0x000fcc0008000000 */
[----:B------:R1:W2:Y:S01]  /*1af0*/  SYNCS.PHASECHK.TRANS64.TRYWAIT P0, [UR4+0x28], R0 ;  /* 0x00002800ff0075a7 */ /* 0x0002a20008001104 */
[----:B------:R-:W-:-:S04]  /*1b00*/  ULEA.HI UR4, UR16, UR16, URZ, 0x1 ;  /* 0x0000001010047291 */ /* 0x000fc8000f8f08ff */
[----:B------:R-:W-:-:S04]  /*1b10*/  USHF.L.U32 UR4, UR4, 0x7, URZ ;  /* 0x0000000704047899 */ /* 0x000fc800080006ff */
[----:B------:R-:W-:-:S04]  /*1b20*/  ULOP3.LUT UR35, UR4, 0xffffff00, URZ, 0xc0, !UPT ;  /* 0xffffff0004237892 */ /* 0x000fc8000f8ec0ff */
[----:B------:R-:W-:Y:S01]  /*1b30*/  UIADD3 UR35, UPT, UPT, UR43, UR35, URZ ;  /* 0x000000232b237290 */ /* 0x000fe2000fffe0ff */
[----:B------:R-:W-:Y:S11]  /*1b40*/  BRA.U !UP0, `(.L_x_25) ;  /* 0x0000000108c47547 */ /* 0x000ff6000b800000 */
[----:B------:R-:W-:Y:S01]  /*1b50*/  UMOV UR16, UR41 ;  /* 0x0000002900107c82 */ /* 0x000fe20008000000 */
[----:B------:R-:W-:Y:S01]  /*1b60*/  UMOV UR4, UR7 ;  /* 0x0000000700047c82 */ /* 0x000fe20008000000 */
[----:B------:R-:W-:-:S05]  /*1b70*/  UMOV UR34, URZ ;  /* 0x000000ff00227c82 */ /* 0x000fca0008000000 */
.L_x_31:
[----:B------:R-:W-:Y:S01]  /*1b80*/  ULEA UR33, UR4, UR6, 0x3 ;  /* 0x0000000604217291 */ /* 0x000fe2000f8e18ff */
[----:B------:R-:W-:Y:S01]  /*1b90*/  @P3 MOV R2, 0x10000 ;  /* 0x0001000000023802 */ /* 0x000fe20000000f00 */
[----:B--234-:R-:W-:Y:S10]  /*1ba0*/  @P0 BRA `(.L_x_26) ;  /* 0x00000000000c0947 */ /* 0x01cff40003800000 */
[----:B------:R-:W-:-:S04]  /*1bb0*/  SHF.L.U32 R3, R12, 0x1f, RZ ;  /* 0x0000001f0c037819 */ /* 0x000fc800000006ff */
[----:B------:R-:W2:Y:S02]  /*1bc0*/  SYNCS.PHASECHK.TRANS64.TRYWAIT P0, [UR33+0x28], R3 ;  /* 0x00002803ff0075a7 */ /* 0x000ea40008001121 */
[----:B--2---:R-:W-:Y:S05]  /*1bd0*/  @!P0 BRA `(.L_x_27) ;  /* 0x000000a000b88947 */ /* 0x004fea0003800000 */
.L_x_26:
[----:B------:R2:W-:Y:S01]  /*1be0*/  @P3 SYNCS.ARRIVE.TRANS64 RZ, [UR33], R2 ;  /* 0x00000002ffff39a7 */ /* 0x0005e20008000021 */
[----:B------:R-:W-:Y:S02]  /*1bf0*/  ULOP3.LUT UR5, UR23, 0x2, URZ, 0xfc, !UPT ;  /* 0x0000000217057892 */ /* 0x000fe4000f8efcff */
[----:B------:R-:W-:Y:S02]  /*1c00*/  UIADD3 UR16, UPT, UPT, UR16, 0x1, URZ ;  /* 0x0000000110107890 */ /* 0x000fe4000fffe0ff */
[----:B------:R-:W-:Y:S02]  /*1c10*/  UISETP.NE.AND UP0, UPT, UR5, 0x2, UPT ;  /* 0x000000020500788c */ /* 0x000fe4000bf05270 */
[----:B------:R-:W-:-:S07]  /*1c20*/  UISETP.NE.AND UP2, UPT, UR16, 0x1, UPT ;  /* 0x000000011000788c */ /* 0x000fce000bf45270 */
[----:B------:R-:W-:Y:S05]  /*1c30*/  BRA.U UP0, `(.L_x_28) ;  /* 0x0000000100047547 */ /* 0x000fea000b800000 */
[----:B------:R-:W-:Y:S05]  /*1c40*/  BPT.TRAP 0x1 ;  /* 0x000000040000795c */ /* 0x000fea0000300000 */
.L_x_28:
[----:B------:R-:W-:Y:S04]  /*1c50*/  BSSY.RECONVERGENT B0, `(.L_x_29) ;  /* 0x0000003000007945 */ /* 0x000fe80003800200 */
[----:B------:R-:W-:Y:S05]  /*1c60*/  @!P2 BRA `(.L_x_30) ;  /* 0x000000000004a947 */ /* 0x000fea0003800000 */
[----:B------:R-:W-:Y:S05]  /*1c70*/  BPT.TRAP 0x1 ;  /* 0x000000040000795c */ /* 0x000fea0000300000 */
.L_x_30:
[----:B------:R-:W-:Y:S05]  /*1c80*/  BSYNC.RECONVERGENT B0 ;  /* 0x0000000000007941 */ /* 0x000fea0003800200 */
.L_x_29:
[----:B------:R-:W-:Y:S02]  /*1c90*/  UIADD3 UR5, UPT, UPT, UR4, 0x1, URZ ;  /* 0x0000000104057890 */ /* 0x000fe4000fffe0ff */
[----:B------:R-:W-:Y:S02]  /*1ca0*/  UIADD3 UR14, UP1, UPT, UR26, 0x80, URZ ;  /* 0x000000801a0e7890 */ /* 0x000fe4000ff3e0ff */
[----:B------:R-:W-:Y:S02]  /*1cb0*/  UISETP.NE.AND UP0, UPT, UR5, 0x5, UPT ;  /* 0x000000050500788c */ /* 0x000fe4000bf05270 */
[----:B------:R-:W-:Y:S02]  /*1cc0*/  ULOP3.LUT UR33, UR33, 0xfefffff8, URZ, 0xc0, !UPT ;  /* 0xfefffff821217892 */ /* 0x000fe4000f8ec0ff */
[----:B------:R-:W-:Y:S02]  /*1cd0*/  USEL UR8, URZ, 0x1, UP0 ;  /* 0x00000001ff087887 */ /* 0x000fe40008000000 */
[----:B------:R-:W-:-:S02]  /*1ce0*/  USEL UR7, UR5, URZ, UP0 ;  /* 0x000000ff05077287 */ /* 0x000fc40008000000 */
[----:B------:R-:W-:Y:S02]  /*1cf0*/  UIADD3.X UR15, UPT, UPT, URZ, UR27, URZ, UP1, !UPT ;  /* 0x0000001bff0f7290 */ /* 0x000fe40008ffe4ff */
[----:B------:R-:W-:Y:S01]  /*1d00*/  ULEA UR5, UR7, UR6, 0x3 ;  /* 0x0000000607057291 */ /* 0x000fe2000f8e18ff */
[----:B------:R-:W-:Y:S01]  /*1d10*/  LOP3.LUT R12, R12, UR8, RZ, 0x3c, !PT ;  /* 0x000000080c0c7c12 */ /* 0x000fe2000f8e3cff */
[----:B------:R-:W-:Y:S02]  /*1d20*/  USHF.L.U32 UR8, UR4, 0xe, URZ ;  /* 0x0000000e04087899 */ /* 0x000fe400080006ff */
[----:B------:R-:W-:Y:S01]  /*1d30*/  UIADD3 UR4, UP0, UPT, UR26, 0x180, URZ ;  /* 0x000001801a047890 */ /* 0x000fe2000ff1e0ff */
[----:B-1----:R-:W-:Y:S01]  /*1d40*/  SHF.L.U32 R0, R12, 0x1f, RZ ;  /* 0x0000001f0c007819 */ /* 0x002fe200000006ff */
[----:B------:R-:W-:Y:S02]  /*1d50*/  ULOP3.LUT UR32, UR8, UR22, URZ, 0xfc, !UPT ;  /* 0x0000001608207292 */ /* 0x000fe4000f8efcff */
[----:B------:R-:W-:Y:S01]  /*1d60*/  UPRMT UR13, URZ, 0x5410, UR21 ;  /* 0x00005410ff0d7896 */ /* 0x000fe20008000015 */
[----:B------:R3:W4:Y:S01]  /*1d70*/  SYNCS.PHASECHK.TRANS64.TRYWAIT P0, [UR5+0x28], R0 ;  /* 0x00002800ff0075a7 */ /* 0x0007220008001105 */
[----:B------:R-:W-:-:S02]  /*1d80*/  UIADD3 UR32, UPT, UPT, UR6, 0xc400, UR32 ;  /* 0x0000c40006207890 */ /* 0x000fc4000fffe020 */
[----:B------:R-:W-:Y:S02]  /*1d90*/  UIADD3 UR8, UPT, UPT, UR6, 0x20400, UR8 ;  /* 0x0002040006087890 */ /* 0x000fe4000fffe008 */
[----:B------:R-:W-:Y:S01]  /*1da0*/  UIADD3.X UR5, UPT, UPT, URZ, UR27, URZ, UP0, !UPT ;  /* 0x0000001bff057290 */ /* 0x000fe200087fe4ff */
[----:B------:R-:W-:Y:S01]  /*1db0*/  UMOV UR18, 0x0 ;  /* 0x0000000000127882 */ /* 0x000fe20000000000 */
[----:B------:R-:W-:Y:S01]  /*1dc0*/  UMOV UR19, 0x10000000 ;  /* 0x1000000000137882 */ /* 0x000fe20000000000 */
[----:B------:R-:W-:Y:S01]  /*1dd0*/  UMOV UR10, UR34 ;  /* 0x00000022000a7c82 */ /* 0x000fe20008000000 */
[----:B------:R-:W-:Y:S01]  /*1de0*/  UMOV UR12, UR36 ;  /* 0x00000024000c7c82 */ /* 0x000fe20008000000 */
[----:B------:R-:W-:Y:S01]  /*1df0*/  UMOV UR9, UR33 ;  /* 0x0000002100097c82 */ /* 0x000fe20008000000 */
[----:B------:R1:W-:Y:S03]  /*1e00*/  UTMALDG.3D.MULTICAST.2CTA [UR32], [UR14], UR13, desc[UR18] ;  /* 0x000012200e0073b4 */ /* 0x0003e6000821180d */
[----:B------:R2:W-:Y:S01]  /*1e10*/  UTMALDG.3D.2CTA [UR8], [UR4], desc[UR18] ;  /* 0x00001208040075b4 */ /* 0x0005e20008211000 */
[----:B-1----:R-:W-:Y:S01]  /*1e20*/  UIADD3 UR34, UPT, UPT, UR34, 0x80, URZ ;  /* 0x0000008022227890 */ /* 0x002fe2000fffe0ff */
[----:B------:R-:W-:Y:S01]  /*1e30*/  UMOV UR13, UR25 ;  /* 0x00000019000d7c82 */ /* 0x000fe20008000000 */
[----:B--2---:R-:W-:Y:S01]  /*1e40*/  UMOV UR4, UR7 ;  /* 0x0000000700047c82 */ /* 0x004fe20008000000 */
[----:B------:R-:W-:Y:S09]  /*1e50*/  BRA.U UP2, `(.L_x_31) ;  /* 0xfffffffd02487547 */ /* 0x000ff2000b83ffff */
.L_x_25:
[----:B------:R-:W-:Y:S01]  /*1e60*/  ULEA UR4, UR7, UR6, 0x3 ;  /* 0x0000000607047291 */ /* 0x000fe2000f8e18ff */
[----:B-1-3--:R-:W-:Y:S01]  /*1e70*/  SHF.L.U32 R0, R12, 0x1f, RZ ;  /* 0x0000001f0c007819 */ /* 0x00afe200000006ff */
[----:B------:R-:W-:Y:S01]  /*1e80*/  @!P1 SYNCS.ARRIVE.TRANS64.A1T0 RZ, [UR6+0x98], RZ ;  /* 0x000098ffffff99a7 */ /* 0x000fe20008100006 */
[----:B------:R-:W-:-:S06]  /*1e90*/  UISETP.GT.AND UP0, UPT, UR40, UR39, UPT ;  /* 0x000000272800728c */ /* 0x000fcc000bf04270 */
[----:B--2-4-:R1:W2:Y:S03]  /*1ea0*/  SYNCS.PHASECHK.TRANS64.TRYWAIT P0, [UR4+0x28], R0 ;  /* 0x00002800ff0075a7 */ /* 0x0142a60008001104 */
[----:B------:R-:W-:Y:S05]  /*1eb0*/  BRA.U !UP0, `(.L_x_32) ;  /* 0x0000000108c47547 */ /* 0x000fea000b800000 */
[----:B------:R-:W-:Y:S01]  /*1ec0*/  UIADD3 UR24, UPT, UPT, UR44, UR13, URZ ;  /* 0x0000000d2c187290 */ /* 0x000fe2000fffe0ff */
[----:B------:R-:W-:-:S11]  /*1ed0*/  UMOV UR4, UR7 ;  /* 0x0000000700047c82 */ /* 0x000fd60008000000 */
.L_x_38:
[----:B------:R-:W-:Y:S01]  /*1ee0*/  ULEA UR17, UR4, UR6, 0x3 ;  /* 0x0000000604117291 */ /* 0x000fe2000f8e18ff */
[----:B--2---:R-:W-:Y:S01]  /*1ef0*/  @P3 MOV R2, 0x10000 ;  /* 0x0001000000023802 */ /* 0x004fe20000000f00 */
[----:B--2-4-:R-:W-:Y:S10]  /*1f00*/  @P0 BRA `(.L_x_33) ;  /* 0x00000000000c0947 */ /* 0x014ff40003800000 */
[----:B------:R-:W-:-:S04]  /*1f10*/  SHF.L.U32 R3, R12, 0x1f, RZ ;  /* 0x0000001f0c037819 */ /* 0x000fc800000006ff */
[----:B------:R-:W2:Y:S02]  /*1f20*/  SYNCS.PHASECHK.TRANS64.TRYWAIT P0, [UR17+0x28], R3 ;  /* 0x00002803ff0075a7 */ /* 0x000ea40008001111 */
[----:B--2---:R-:W-:Y:S05]  /*1f30*/  @!P0 BRA `(.L_x_34) ;  /* 0x0000009c00f88947 */ /* 0x004fea0003800000 */
.L_x_33:
[----:B------:R2:W-:Y:S01]  /*1f40*/  @P3 SYNCS.ARRIVE.TRANS64 RZ, [UR17], R2 ;  /* 0x00000002ffff39a7 */ /* 0x0005e20008000011 */
[----:B------:R-:W-:-:S04]  /*1f50*/  ULOP3.LUT UR5, UR23, 0x2, URZ, 0xfc, !UPT ;  /* 0x0000000217057892 */ /* 0x000fc8000f8efcff */
[----:B------:R-:W-:-:S09]  /*1f60*/  UISETP.NE.AND UP0, UPT, UR5, 0x2, UPT ;  /* 0x000000020500788c */ /* 0x000fd2000bf05270 */
[----:B------:R-:W-:Y:S05]  /*1f70*/  BRA.U UP0, `(.L_x_35) ;  /* 0x0000000100047547 */ /* 0x000fea000b800000 */
[----:B------:R-:W-:Y:S05]  /*1f80*/  BPT.TRAP 0x1 ;  /* 0x000000040000795c */ /* 0x000fea0000300000 */
.L_x_35:
[----:B------:R-:W-:Y:S04]  /*1f90*/  BSSY.RECONVERGENT B0, `(.L_x_36) ;  /* 0x0000003000007945 */ /* 0x000fe80003800200 */
[----:B------:R-:W-:Y:S05]  /*1fa0*/  @!P2 BRA `(.L_x_37) ;  /* 0x000000000004a947 */ /* 0x000fea0003800000 */
[----:B------:R-:W-:Y:S05]  /*1fb0*/  BPT.TRAP 0x1 ;  /* 0x000000040000795c */ /* 0x000fea0000300000 */
.L_x_37:
[----:B------:R-:W-:Y:S05]  /*1fc0*/  BSYNC.RECONVERGENT B0 ;  /* 0x0000000000007941 */ /* 0x000fea0003800200 */
.L_x_36:
[----:B------:R-:W-:Y:S02]  /*1fd0*/  UIADD3 UR5, UPT, UPT, UR4, 0x1, URZ ;  /* 0x0000000104057890 */ /* 0x000fe4000fffe0ff */
[----:B------:R-:W-:Y:S02]  /*1fe0*/  USHF.L.U32 UR18, UR13, 0x7, URZ ;  /* 0x000000070d127899 */ /* 0x000fe400080006ff */
[----:B------:R-:W-:Y:S02]  /*1ff0*/  UISETP.NE.AND UP0, UPT, UR5, 0x5, UPT ;  /* 0x000000050500788c */ /* 0x000fe4000bf05270 */
[----:B------:R-:W-:Y:S02]  /*2000*/  ULOP3.LUT UR17, UR17, 0xfefffff8, URZ, 0xc0, !UPT ;  /* 0xfefffff811117892 */ /* 0x000fe4000f8ec0ff */
[----:B------:R-:W-:Y:S02]  /*2010*/  USEL UR8, URZ, 0x1, UP0 ;  /* 0x00000001ff087887 */ /* 0x000fe40008000000 */
[----:B------:R-:W-:-:S02]  /*2020*/  USEL UR7, UR5, URZ, UP0 ;  /* 0x000000ff05077287 */ /* 0x000fc40008000000 */
[----:B------:R-:W-:Y:S02]  /*2030*/  UIADD3 UR14, UP0, UPT, UR26, 0x180, URZ ;  /* 0x000001801a0e7890 */ /* 0x000fe4000ff1e0ff */
        /* <DEDUP_REMOVED lines=9> */
[----:B------:R-:W-:Y:S02]  /*20d0*/  UIADD3.X UR5, UPT, UPT, URZ, UR27, URZ, UP1, !UPT ;  /* 0x0000001bff057290 */ /* 0x000fe40008ffe4ff */
[----:B------:R-:W-:Y:S02]  /*20e0*/  UIADD3 UR8, UPT, UPT, UR6, 0x20400, UR8 ;  /* 0x0002040006087890 */ /* 0x000fe4000fffe008 */
[----:B------:R-:W-:Y:S01]  /*20f0*/  UIADD3.X UR15, UPT, UPT, URZ, UR27, URZ, UP0, !UPT ;  /* 0x0000001bff0f7290 */ /* 0x000fe200087fe4ff */
[----:B------:R-:W-:Y:S01]  /*2100*/  UMOV UR28, 0x0 ;  /* 0x00000000001c7882 */ /* 0x000fe20000000000 */
[----:B------:R-:W-:Y:S01]  /*2110*/  UMOV UR29, 0x10000000 ;  /* 0x10000000001d7882 */ /* 0x000fe20000000000 */
[----:B------:R-:W-:Y:S01]  /*2120*/  UMOV UR19, UR35 ;  /* 0x0000002300137c82 */ /* 0x000fe20008000000 */
[----:B------:R-:W-:Y:S01]  /*2130*/  UMOV UR20, UR36 ;  /* 0x0000002400147c82 */ /* 0x000fe20008000000 */
[----:B------:R-:W-:Y:S01]  /*2140*/  UMOV UR12, UR36 ;  /* 0x00000024000c7c82 */ /* 0x000fe20008000000 */
[----:B------:R1:W-:Y:S01]  /*2150*/  UTMALDG.3D.MULTICAST.2CTA [UR16], [UR4], UR10, desc[UR28] ;  /* 0x00001c10040073b4 */ /* 0x0003e2000821180a */
[----:B------:R-:W-:Y:S01]  /*2160*/  UMOV UR9, UR17 ;  /* 0x0000001100097c82 */ /* 0x000fe20008000000 */
[----:B------:R-:W-:-:S04]  /*2170*/  UIADD3 UR13, UPT, UPT, UR13, 0x1, URZ ;  /* 0x000000010d0d7890 */ /* 0x000fc8000fffe0ff */
[----:B------:R-:W-:Y:S01]  /*2180*/  UISETP.NE.AND UP0, UPT, UR13, UR24, UPT ;  /* 0x000000180d00728c */ /* 0x000fe2000bf05270 */
[----:B-1----:R-:W-:Y:S01]  /*2190*/  UMOV UR10, UR18 ;  /* 0x00000012000a7c82 */ /* 0x002fe20008000000 */
[----:B------:R-:W-:Y:S01]  /*21a0*/  UMOV UR4, UR7 ;  /* 0x0000000700047c82 */ /* 0x000fe20008000000 */
[----:B------:R3:W-:Y:S06]  /*21b0*/  UTMALDG.3D.2CTA [UR8], [UR14], desc[UR28] ;  /* 0x00001c080e0075b4 */ /* 0x0007ec0008211000 */
[----:B---3--:R-:W-:Y:S05]  /*21c0*/  BRA.U UP0, `(.L_x_38) ;  /* 0xfffffffd00447547 */ /* 0x008fea000b83ffff */
.L_x_32:
[C---:B------:R-:W-:Y:S01]  /*21d0*/  LEA R3, R11.reuse, UR6, 0x3 ;  /* 0x000000060b037c11 */ /* 0x040fe2000f8e18ff */
[----:B------:R-:W-:Y:S01]  /*21e0*/  NOP ;  /* 0x0000000000007918 */ /* 0x000fe20000000000 */
[----:B-1----:R-:W-:Y:S02]  /*21f0*/  SHF.L.U32 R0, R10, 0x1f, RZ ;  /* 0x0000001f0a007819 */ /* 0x002fe400000006ff */
[----:B------:R-:W-:Y:S02]  /*2200*/  LEA R5, R11, UR6, 0x4 ;  /* 0x000000060b057c11 */ /* 0x000fe4000f8e20ff */
[----:B--2-4-:R-:W1:Y:S02]  /*2210*/  SYNCS.PHASECHK.TRANS64.TRYWAIT P0, [R3+URZ+0xa0], R0 ;  /* 0x0000a000030075a7 */ /* 0x014e6400080011ff */
[----:B-1----:R-:W-:Y:S05]  /*2220*/  @!P0 BRA `(.L_x_39) ;  /* 0x0000009c00548947 */ /* 0x002fea0003800000 */
.L_x_145:
[----:B------:R-:W2:Y:S01]  /*2230*/  LDS.128 R4, [R5+0x110] ;  /* 0x0001100005047984 */ /* 0x000ea20000000c00 */
[----:B------:R-:W-:Y:S01]  /*2240*/  UISETP.GE.AND UP0, UPT, UR42, 0x1, UPT ;  /* 0x000000012a00788c */ /* 0x000fe2000bf06270 */
[----:B------:R-:W-:Y:S01]  /*2250*/  @!PT LDS RZ, [RZ] ;  /* 0x00000000fffff984 */ /* 0x000fe20000000800 */
[----:B------:R-:W-:Y:S01]  /*2260*/  @!PT LDS RZ, [RZ] ;  /* 0x00000000fffff984 */ /* 0x000fe20000000800 */
[----:B------:R-:W-:Y:S01]  /*2270*/  @!PT LDS RZ, [RZ] ;  /* 0x00000000fffff984 */ /* 0x000fe20000000800 */
[----:B------:R-:W-:Y:S01]  /*2280*/  @!PT LDS RZ, [RZ] ;  /* 0x00000000fffff984 */ /* 0x000fe20000000800 */
[----:B------:R3:W-:Y:S06]  /*2290*/  MEMBAR.ALL.CTA ;  /* 0x0000000000007992 */ /* 0x0007ec0000008000 */
[----:B---3--:R-:W3:Y:S01]  /*22a0*/  FENCE.VIEW.ASYNC.S ;  /* 0x00000000000073c6 */ /* 0x008ee20000000000 */
[----:B--2---:R-:W-:-:S13]  /*22b0*/  LOP3.LUT P0, RZ, R6, 0x1, RZ, 0xc0, !PT ;  /* 0x0000000106ff7812 */ /* 0x004fda000780c0ff */
[----:B---3--:R-:W-:Y:S01]  /*22c0*/  VOTEU.ANY UP1, P0 ;  /* 0x0000000000ff7886 */ /* 0x008fe20000020100 */
[----:B------:R-:W-:-:S13]  /*22d0*/  PLOP3.LUT P0, PT, PT, PT, UP1, 0x80, 0x8 ;  /* 0x000000000008781c */ /* 0x000fda0003f0f018 */
[----:B-1----:R-:W-:Y:S02]  /*22e0*/  @P0 LOP3.LUT R0, R5, 0xffff, RZ, 0xc0, !PT ;  /* 0x0000ffff05000812 */ /* 0x002fe400078ec0ff */
[----:B------:R-:W-:Y:S02]  /*22f0*/  @P0 MOV R2, R4 ;  /* 0x0000000400020202 */ /* 0x000fe40000000f00 */
[----:B------:R-:W-:Y:S01]  /*2300*/  @P0 R2UR UR5, R0 ;  /* 0x00000000000502ca */ /* 0x000fe200000e0000 */
[----:B------:R-:W-:Y:S01]  /*2310*/  VIADD R0, R3, 0xb0 ;  /* 0x000000b003007836 */ /* 0x000fe20000000000 */
[----:B------:R-:W-:Y:S02]  /*2320*/  @P0 SHF.R.U32.HI R4, RZ, 0x10, R5 ;  /* 0x00000010ff040819 */ /* 0x000fe40000011605 */
[----:B------:R-:W-:Y:S02]  /*2330*/  @P0 R2UR UR8, R2 ;  /* 0x00000000020802ca */ /* 0x000fe400000e0000 */
[----:B------:R-:W-:-:S02]  /*2340*/  PRMT R0, RZ, 0x654, R0 ;  /* 0x00000654ff007816 */ /* 0x000fc40000000000 */
[----:B------:R-:W-:Y:S02]  /*2350*/  @P0 R2UR UR4, R4 ;  /* 0x00000000040402ca */ /* 0x000fe400000e0000 */
[----:B------:R1:W-:Y:S03]  /*2360*/  SYNCS.ARRIVE.TRANS64.RED.A1T0 RZ, [R0+URZ], RZ ;  /* 0x000000ff00ff79a7 */ /* 0x0003e600081004ff */
[----:B------:R-:W-:-:S04]  /*2370*/  @UP1 UMOV UR30, UR5 ;  /* 0x00000005001e1c82 */ /* 0x000fc80008000000 */
[----:B------:R-:W-:-:S04]  /*2380*/  @UP1 UMOV UR31, UR8 ;  /* 0x00000008001f1c82 */ /* 0x000fc80008000000 */
[----:B------:R-:W-:Y:S01]  /*2390*/  @UP1 UMOV UR36, UR4 ;  /* 0x0000000400241c82 */ /* 0x000fe20008000000 */
[----:B------:R-:W-:Y:S05]  /*23a0*/  BRA.U !UP0, `(.L_x_40) ;  /* 0x0000000108d47547 */ /* 0x000fea000b800000 */
[----:B------:R-:W2:Y:S01]  /*23b0*/  LDCU.128 UR12, c[0x0][0xb10] ;  /* 0x00016200ff0c77ac */ /* 0x000ea20008000c00 */
[----:B------:R-:W3:Y:S01]  /*23c0*/  LDCU UR24, c[0x0][0xb20] ;  /* 0x00016400ff1877ac */ /* 0x000ee20008000800 */
[----:B------:R-:W4:Y:S01]  /*23d0*/  LDCU UR20, c[0x0][0xb0c] ;  /* 0x00016180ff1477ac */ /* 0x000f220008000800 */
[----:B------:R-:W1:Y:S01]  /*23e0*/  LDCU.64 UR10, c[0x0][0xb28] ;  /* 0x00016500ff0a77ac */ /* 0x000e620008000a00 */
[----:B------:R-:W-:Y:S02]  /*23f0*/  UISETP.NE.AND UP3, UPT, UR42, 0x1, UPT ;  /* 0x000000012a00788c */ /* 0x000fe4000bf65270 */
[----:B--2---:R-:W-:Y:S02]  /*2400*/  UIMAD.WIDE.U32 UR8, UR37, UR15, URZ ;  /* 0x0000000f250872a5 */ /* 0x004fe4000f8e00ff */
[----:B------:R-:W-:Y:S02]  /*2410*/  UIMAD.WIDE.U32 UR4, UR38, UR12, URZ ;  /* 0x0000000c260472a5 */ /* 0x000fe4000f8e00ff */
[----:B------:R-:W-:-:S02]  /*2420*/  UISETP.NE.AND UP0, UPT, UR14, 0x1, UPT ;  /* 0x000000010e00788c */ /* 0x000fc4000bf05270 */
[----:B------:R-:W-:Y:S01]  /*2430*/  UIMAD.WIDE.U32 UR28, UR30, UR15, URZ ;  /* 0x0000000f1e1c72a5 */ /* 0x000fe2000f8e00ff */
[----:B------:R-:W-:Y:S02]  /*2440*/  UMOV UR8, UR9 ;  /* 0x0000000900087c82 */ /* 0x000fe40008000000 */
[----:B------:R-:W-:Y:S01]  /*2450*/  UMOV UR4, UR5 ;  /* 0x0000000500047c82 */ /* 0x000fe20008000000 */
[----:B---3--:R-:W-:Y:S02]  /*2460*/  USHF.R.U32.HI UR8, URZ, UR24, UR8 ;  /* 0x00000018ff087299 */ /* 0x008fe40008011608 */
[----:B----4-:R-:W-:Y:S02]  /*2470*/  UISETP.NE.AND UP2, UPT, UR20, 0x1, UPT ;  /* 0x000000011400788c */ /* 0x010fe4000bf45270 */
[----:B------:R-:W-:Y:S02]  /*2480*/  USHF.R.U32.HI UR4, URZ, UR13, UR4 ;  /* 0x0000000dff047299 */ /* 0x000fe40008011604 */
[----:B------:R-:W-:-:S02]  /*2490*/  USEL UR5, UR37, UR8, !UP0 ;  /* 0x0000000825057287 */ /* 0x000fc4000c000000 */
[----:B------:R-:W-:Y:S02]  /*24a0*/  USEL UR8, UR38, UR4, !UP2 ;  /* 0x0000000426087287 */ /* 0x000fe4000d000000 */
[----:B-1----:R-:W-:Y:S01]  /*24b0*/  UIMAD.WIDE.U32 UR16, UR5, UR10, URZ ;  /* 0x0000000a051072a5 */ /* 0x002fe2000f8e00ff */
[----:B------:R-:W-:Y:S01]  /*24c0*/  UMOV UR4, UR29 ;  /* 0x0000001d00047c82 */ /* 0x000fe20008000000 */
[----:B------:R-:W-:Y:S02]  /*24d0*/  UIMAD.WIDE.U32 UR18, UR31, UR12, URZ ;  /* 0x0000000c1f1272a5 */ /* 0x000fe4000f8e00ff */
[----:B------:R-:W-:-:S03]  /*24e0*/  UIMAD.WIDE.U32 UR28, UR8, UR10, URZ ;  /* 0x0000000a081c72a5 */ /* 0x000fc6000f8e00ff */
[----:B------:R-:W-:Y:S01]  /*24f0*/  UMOV UR16, UR17 ;  /* 0x0000001100107c82 */ /* 0x000fe20008000000 */
[----:B------:R-:W-:Y:S02]  /*2500*/  USHF.R.U32.HI UR4, URZ, UR24, UR4 ;  /* 0x00000018ff047299 */ /* 0x000fe40008011604 */
[----:B------:R-:W-:Y:S01]  /*2510*/  @UP3 USHF.R.U32.HI UR5, URZ, UR11, UR16 ;  /* 0x0000000bff053299 */ /* 0x000fe20008011610 */
[----:B------:R-:W-:Y:S01]  /*2520*/  UMOV UR18, UR19 ;  /* 0x0000001300127c82 */ /* 0x000fe20008000000 */
[----:B------:R-:W-:Y:S01]  /*2530*/  UMOV UR28, UR29 ;  /* 0x0000001d001c7c82 */ /* 0x000fe20008000000 */
[----:B------:R-:W-:Y:S02]  /*2540*/  USHF.R.U32.HI UR13, URZ, UR13, UR18 ;  /* 0x0000000dff0d7299 */ /* 0x000fe40008011612 */
[----:B------:R-:W-:Y:S02]  /*2550*/  USEL UR4, UR30, UR4, !UP0 ;  /* 0x000000041e047287 */ /* 0x000fe4000c000000 */
[----:B------:R-:W-:-:S02]  /*2560*/  @UP3 USHF.R.U32.HI UR8, URZ, UR11, UR28 ;  /* 0x0000000bff083299 */ /* 0x000fc4000801161c */
[----:B------:R-:W-:Y:S02]  /*2570*/  UIMAD UR9, UR42, UR5, URZ ;  /* 0x000000052a0972a4 */ /* 0x000fe4000f8e02ff */
[----:B------:R-:W-:Y:S02]  /*2580*/  USEL UR5, UR31, UR13, !UP2 ;  /* 0x0000000d1f057287 */ /* 0x000fe4000d000000 */
[----:B------:R-:W-:Y:S02]  /*2590*/  UIMAD UR12, UR42, UR8, URZ ;  /* 0x000000082a0c72a4 */ /* 0x000fe4000f8e02ff */
[----:B------:R-:W-:Y:S02]  /*25a0*/  UISETP.GE.AND UP0, UPT, UR4, UR9, UPT ;  /* 0x000000090400728c */ /* 0x000fe4000bf06270 */
[----:B------:R-:W-:Y:S02]  /*25b0*/  UIMAD.WIDE.U32 UR16, UR4, UR10, URZ ;  /* 0x0000000a041072a5 */ /* 0x000fe4000f8e00ff */
[----:B------:R-:W-:-:S02]  /*25c0*/  UISETP.GE.OR UP0, UPT, UR5, UR12, UP0 ;  /* 0x0000000c0500728c */ /* 0x000fc40008706670 */
        /* <DEDUP_REMOVED lines=19> */
.L_x_40:
[----:B------:R-:W2:Y:S02]  /*2700*/  LDCU UR4, c[0x0][0xb30] ;  /* 0x00016600ff0477ac */ /* 0x000ea40008000800 */
[----:B--2---:R-:W-:-:S09]  /*2710*/  UISETP.NE.AND UP0, UPT, UR4, 0x1, UPT ;  /* 0x000000010400788c */ /* 0x004fd2000bf05270 */
[----:B------:R-:W-:Y:S05]  /*2720*/  BRA.U UP0, `(.L_x_41) ;  /* 0x0000000100447547 */ /* 0x000fea000b800000 */
[----:B------:R-:W2:Y:S01]  /*2730*/  LDCU.128 UR12, c[0x0][0xb10] ;  /* 0x00016200ff0c77ac */ /* 0x000ea20008000c00 */
[----:B------:R-:W3:Y:S01]  /*2740*/  LDCU UR10, c[0x0][0xb0c] ;  /* 0x00016180ff0a77ac */ /* 0x000ee20008000800 */
[----:B------:R-:W4:Y:S01]  /*2750*/  LDCU UR11, c[0x0][0xb20] ;  /* 0x00016400ff0b77ac */ /* 0x000f220008000800 */
[----:B--2---:R-:W-:Y:S02]  /*2760*/  UIMAD.WIDE.U32 UR8, UR31, UR12, URZ ;  /* 0x0000000c1f0872a5 */ /* 0x004fe4000f8e00ff */
[----:B------:R-:W-:Y:S02]  /*2770*/  UIMAD.WIDE.U32 UR4, UR30, UR15, URZ ;  /* 0x0000000f1e0472a5 */ /* 0x000fe4000f8e00ff */
[----:B---3--:R-:W-:Y:S02]  /*2780*/  UISETP.NE.AND UP2, UPT, UR10, 0x1, UPT ;  /* 0x000000010a00788c */ /* 0x008fe4000bf45270 */
[----:B------:R-:W-:Y:S01]  /*2790*/  UISETP.NE.AND UP0, UPT, UR14, 0x1, UPT ;  /* 0x000000010e00788c */ /* 0x000fe2000bf05270 */
[----:B------:R-:W-:-:S02]  /*27a0*/  UMOV UR8, UR9 ;  /* 0x0000000900087c82 */ /* 0x000fc40008000000 */
[----:B------:R-:W-:Y:S01]  /*27b0*/  UMOV UR4, UR5 ;  /* 0x0000000500047c82 */ /* 0x000fe20008000000 */
[----:B------:R-:W-:Y:S02]  /*27c0*/  USHF.R.U32.HI UR13, URZ, UR13, UR8 ;  /* 0x0000000dff0d7299 */ /* 0x000fe40008011608 */
[----:B----4-:R-:W-:Y:S02]  /*27d0*/  USHF.R.U32.HI UR4, URZ, UR11, UR4 ;  /* 0x0000000bff047299 */ /* 0x010fe40008011604 */
[----:B------:R-:W-:Y:S02]  /*27e0*/  USEL UR5, UR31, UR13, !UP2 ;  /* 0x0000000d1f057287 */ /* 0x000fe4000d000000 */
[----:B------:R-:W-:-:S04]  /*27f0*/  USEL UR4, UR30, UR4, !UP0 ;  /* 0x000000041e047287 */ /* 0x000fc8000c000000 */
[----:B------:R-:W-:Y:S02]  /*2800*/  UIADD3 UR8, UPT, UPT, UR5, -UR4, URZ ;  /* 0x8000000405087290 */ /* 0x000fe4000fffe0ff */
[----:B------:R-:W-:Y:S02]  /*2810*/  UIADD3 UR4, UPT, UPT, -UR5, UR4, URZ ;  /* 0x0000000405047290 */ /* 0x000fe4000fffe1ff */
[----:B------:R-:W-:Y:S02]  /*2820*/  UIMAD UR30, UR8, UR14, UR30 ;  /* 0x0000000e081e72a4 */ /* 0x000fe4000f8e021e */
[----:B------:R-:W-:-:S12]  /*2830*/  UIMAD UR31, UR4, UR10, UR31 ;  /* 0x0000000a041f72a4 */ /* 0x000fd8000f8e021f */
.L_x_41:
[----:B------:R-:W-:Y:S01]  /*2840*/  VIADD R11, R11, 0x1 ;  /* 0x000000010b0b7836 */ /* 0x000fe20000000000 */
[----:B------:R-:W-:Y:S02]  /*2850*/  R2UR UR5, R143 ;  /* 0x000000008f0572ca */ /* 0x000fe400000e0000 */
[----:B------:R-:W-:Y:S02]  /*2860*/  R2UR UR4, R142 ;  /* 0x000000008e0472ca */ /* 0x000fe400000e0000 */
[C---:B------:R-:W-:Y:S02]  /*2870*/  ISETP.NE.AND P0, PT, R11.reuse, 0x2, PT ;  /* 0x000000020b00780c */ /* 0x040fe40003f05270 */
[----:B------:R-:W-:Y:S02]  /*2880*/  PLOP3.LUT P1, PT, PT, PT, PT, 0x80, 0x8 ;  /* 0x000000000008781c */ /* 0x000fe40003f2f070 */
[----:B------:R-:W-:Y:S02]  /*2890*/  SEL R3, RZ, 0x1, P0 ;  /* 0x00000001ff037807 */ /* 0x000fe40000000000 */
[----:B------:R-:W-:-:S02]  /*28a0*/  SEL R11, R11, RZ, P0 ;  /* 0x000000ff0b0b7207 */ /* 0x000fc40000000000 */
[----:B------:R-:W-:Y:S01]  /*28b0*/  LOP3.LUT R10, R10, R3, RZ, 0x3c, !PT ;  /* 0x000000030a0a7212 */ /* 0x000fe200078e3cff */
[----:B------:R-:W-:Y:S02]  /*28c0*/  UIADD3 UR16, UPT, UPT, UR31, UR5, URZ ;  /* 0x000000051f107290 */ /* 0x000fe4000fffe0ff */
[----:B------:R-:W-:Y:S01]  /*28d0*/  UIADD3 UR20, UPT, UPT, UR30, UR4, URZ ;  /* 0x000000041e147290 */ /* 0x000fe2000fffe0ff */
[----:B------:R-:W-:Y:S11]  /*28e0*/  BRA.U UP1, `(.L_x_42) ;  /* 0xfffffff101247547 */ /* 0x000ff6000b83ffff */
[----:B------:R-:W-:Y:S01]  /*28f0*/  UIADD3 UR8, UPT, UPT, UR6, 0x28, URZ ;  /* 0x0000002806087890 */ /* 0x000fe2000fffe0ff */
[----:B------:R-:W-:-:S03]  /*2900*/  SHF.L.U32 R3, R12, 0x1f, RZ ;  /* 0x0000001f0c037819 */ /* 0x000fc600000006ff */
[----:B------:R-:W-:-:S09]  /*2910*/  ULEA UR4, UR7, UR8, 0x3 ;  /* 0x0000000807047291 */ /* 0x000fd2000f8e18ff */
[----:B------:R-:W2:Y:S02]  /*2920*/  SYNCS.PHASECHK.TRANS64.TRYWAIT P0, [UR4], R3 ;  /* 0x00000003ff0075a7 */ /* 0x000ea40008001104 */
[----:B--2---:R-:W-:Y:S05]  /*2930*/  @!P0 BRA `(.L_x_43) ;  /* 0x0000009400a48947 */ /* 0x004fea0003800000 */
.L_x_147:
[----:B------:R-:W-:-:S04]  /*2940*/  UIADD3 UR4, UPT, UPT, UR7, 0x1, URZ ;  /* 0x0000000107047890 */ /* 0x000fc8000fffe0ff */
[----:B------:R-:W-:-:S04]  /*2950*/  UISETP.NE.AND UP0, UPT, UR4, 0x5, UPT ;  /* 0x000000050400788c */ /* 0x000fc8000bf05270 */
[----:B------:R-:W-:Y:S02]  /*2960*/  USEL UR6, URZ, 0x1, UP0 ;  /* 0x00000001ff067887 */ /* 0x000fe40008000000 */
[----:B------:R-:W-:-:S04]  /*2970*/  USEL UR4, UR4, URZ, UP0 ;  /* 0x000000ff04047287 */ /* 0x000fc80008000000 */
[----:B------:R-:W-:Y:S01]  /*2980*/  ULEA UR5, UR4, UR8, 0x3 ;  /* 0x0000000804057291 */ /* 0x000fe2000f8e18ff */
[----:B------:R-:W-:-:S04]  /*2990*/  LOP3.LUT R2, R12, UR6, RZ, 0x3c, !PT ;  /* 0x000000060c027c12 */ /* 0x000fc8000f8e3cff */
[----:B-1----:R-:W-:-:S04]  /*29a0*/  SHF.L.U32 R3, R2, 0x1f, RZ ;  /* 0x0000001f02037819 */ /* 0x002fc800000006ff */
[----:B------:R-:W1:Y:S02]  /*29b0*/  SYNCS.PHASECHK.TRANS64.TRYWAIT P0, [UR5], R3 ;  /* 0x00000003ff0075a7 */ /* 0x000e640008001105 */
[----:B-1----:R-:W-:Y:S05]  /*29c0*/  @!P0 BRA `(.L_x_44) ;  /* 0x0000009400988947 */ /* 0x002fea0003800000 */
.L_x_149:
        /* <DEDUP_REMOVED lines=9> */
.L_x_151:
        /* <DEDUP_REMOVED lines=9> */
.L_x_153:
[----:B------:R-:W-:-:S04]  /*2af0*/  UIADD3 UR4, UPT, UPT, UR4, 0x1, URZ ;  /* 0x0000000104047890 */ /* 0x000fc8000fffe0ff */
[----:B------:R-:W-:-:S04]  /*2b00*/  UISETP.NE.AND UP0, UPT, UR4, 0x5, UPT ;  /* 0x000000050400788c */ /* 0x000fc8000bf05270 */
[----:B------:R-:W-:Y:S02]  /*2b10*/  USEL UR5, URZ, 0x1, UP0 ;  /* 0x00000001ff057887 */ /* 0x000fe40008000000 */
[----:B------:R-:W-:-:S04]  /*2b20*/  USEL UR4, UR4, URZ, UP0 ;  /* 0x000000ff04047287 */ /* 0x000fc80008000000 */
[----:B------:R-:W-:Y:S01]  /*2b30*/  ULEA UR4, UR4, UR8, 0x3 ;  /* 0x0000000804047291 */ /* 0x000fe2000f8e18ff */
[----:B-1----:R-:W-:-:S04]  /*2b40*/  LOP3.LUT R3, R2, UR5, RZ, 0x3c, !PT ;  /* 0x0000000502037c12 */ /* 0x002fc8000f8e3cff */
[----:B------:R-:W-:Y:S01]  /*2b50*/  SHF.L.U32 R3, R3, 0x1f, RZ ;  /* 0x0000001f03037819 */ /* 0x000fe200000006ff */
[----:B------:R-:W-:-:S07]  /*2b60*/  IMAD.U32 R0, RZ, RZ, UR4 ;  /* 0x00000004ff007e24 */ /* 0x000fce000f8e00ff */
.L_x_47:
[----:B-1----:R1:W2:Y:S02]  /*2b70*/  SYNCS.PHASECHK.TRANS64.TRYWAIT P0, [R0+URZ], R3 ;  /* 0x00000003000075a7 */ /* 0x0022a400080011ff */
[----:B--2---:R-:W-:Y:S05]  /*2b80*/  @!P0 NANOSLEEP.SYNCS 0x989680 ;  /* 0x009896800000895d */ /* 0x004fea0003900000 */
[----:B------:R-:W2:Y:S02]  /*2b90*/  @!P0 SYNCS.PHASECHK.TRANS64 P0, [R0+URZ], R3 ;  /* 0x00000003000085a7 */ /* 0x000ea400080010ff */
[----:B--2---:R-:W-:Y:S05]  /*2ba0*/  @P0 EXIT ;  /* 0x000000000000094d */ /* 0x004fea0003800000 */
[----:B------:R-:W-:Y:S05]  /*2bb0*/  BRA `(.L_x_47) ;  /* 0xfffffffc00ec7947 */ /* 0x000fea000383ffff */
.L_x_22:
[----:B------:R-:W-:-:S04]  /*2bc0*/  UISETP.NE.AND UP0, UPT, UR45, URZ, UPT ;  /* 0x000000ff2d00728c */ /* 0x000fc8000bf05270 */
[----:B------:R-:W-:-:S09]  /*2bd0*/  UISETP.NE.OR UP0, UPT, UR17, 0x1, UP0 ;  /* 0x000000011100788c */ /* 0x000fd20008705670 */
[----:B------:R-:W-:Y:S05]  /*2be0*/  BRA.U UP0, `(.L_x_48) ;  /* 0x0000000500487547 */ /* 0x000fea000b800000 */
[----:B------:R-:W-:Y:S01]  /*2bf0*/  ISETP.GE.U32.AND P2, PT, R3, 0x4, PT ;  /* 0x000000040300780c */ /* 0x000fe20003f46070 */
[----:B------:R-:W-:Y:S01]  /*2c00*/  IMAD.MOV.U32 R12, RZ, RZ, 0x1 ;  /* 0x00000001ff0c7424 */ /* 0x000fe200078e00ff */
[----:B------:R-:W-:Y:S02]  /*2c10*/  CS2R R10, SRZ ;  /* 0x00000000000a7805 */ /* 0x000fe4000001ff00 */
[----:B------:R-:W-:Y:S01]  /*2c20*/  CS2R R8, SRZ ;  /* 0x0000000000087805 */ /* 0x000fe2000001ff00 */
[----:B------:R-:W-:Y:S01]  /*2c30*/  UMOV UR6, 0x400 ;  /* 0x0000040000067882 */ /* 0x000fe20000000000 */
[----:B------:R-:W-:Y:S01]  /*2c40*/  UMOV UR5, URZ ;  /* 0x000000ff00057c82 */ /* 0x000fe20008000000 */
[----:B------:R-:W-:-:S12]  /*2c50*/  ULEA UR6, UR45, UR6, 0x18 ;  /* 0x000000062d067291 */ /* 0x000fd8000f8ec0ff */
.L_x_52:
[----:B------:R-:W-:Y:S02]  /*2c60*/  LEA R0, R8, UR6, 0x3 ;  /* 0x0000000608007c11 */ /* 0x000fe4000f8e18ff */
[----:B------:R-:W-:-:S03]  /*2c70*/  SHF.L.U32 R5, R9, 0x1f, RZ ;  /* 0x0000001f09057819 */ /* 0x000fc600000006ff */
[----:B------:R-:W-:Y:S01]  /*2c80*/  VIADD R4, R0, 0xf0 ;  /* 0x000000f000047836 */ /* 0x000fe20000000000 */
[----:B------:R-:W1:Y:S02]  /*2c90*/  SYNCS.PHASECHK.TRANS64.TRYWAIT P0, [R0+URZ+0xe0], R5 ;  /* 0x0000e005000075a7 */ /* 0x000e6400080011ff */
[----:B-1----:R-:W-:Y:S05]  /*2ca0*/  @!P0 BRA `(.L_x_49) ;  /* 0x0000009400288947 */ /* 0x002fea0003800000 */
.L_x_154:
[----:B------:R-:W-:Y:S01]  /*2cb0*/  ULEA UR4, UR5, UR6, 0x3 ;  /* 0x0000000605047291 */ /* 0x000fe2000f8e18ff */
[----:B------:R-:W-:Y:S01]  /*2cc0*/  PRMT R4, RZ, 0x654, R4 ;  /* 0x00000654ff047816 */ /* 0x000fe20000000004 */
[----:B-1----:R-:W-:Y:S01]  /*2cd0*/  @!P2 IMAD.MOV.U32 R5, RZ, RZ, 0x10 ;  /* 0x00000010ff05a424 */ /* 0x002fe200078e00ff */
[----:B------:R-:W-:Y:S01]  /*2ce0*/  SHF.L.U32 R7, R12, 0x1f, RZ ;  /* 0x0000001f0c077819 */ /* 0x000fe200000006ff */
[----:B------:R-:W-:Y:S01]  /*2cf0*/  UIADD3 UR7, UPT, UPT, UR4, 0xa0, URZ ;  /* 0x000000a004077890 */ /* 0x000fe2000fffe0ff */
[----:B------:R1:W-:Y:S05]  /*2d00*/  SYNCS.ARRIVE.TRANS64.RED.A1T0 RZ, [R4+URZ], RZ ;  /* 0x000000ff04ff79a7 */ /* 0x0003ea00081004ff */
[----:B------:R-:W-:Y:S01]  /*2d10*/  IMAD.U32 R0, RZ, RZ, UR7 ;  /* 0x00000007ff007e24 */ /* 0x000fe2000f8e00ff */
[----:B------:R-:W2:Y:S04]  /*2d20*/  SYNCS.PHASECHK.TRANS64.TRYWAIT P0, [UR4+0xb0], R7 ;  /* 0x0000b007ff0075a7 */ /* 0x000ea80008001104 */
[----:B------:R-:W-:Y:S01]  /*2d30*/  PRMT R13, R3, 0x654, R0 ;  /* 0x00000654030d7816 */ /* 0x000fe20000000000 */
[----:B-12---:R-:W-:Y:S06]  /*2d40*/  @!P0 BRA `(.L_x_50) ;  /* 0x0000009400148947 */ /* 0x006fec0003800000 */
.L_x_156:
[----:B------:R-:W-:Y:S01]  /*2d50*/  ULEA UR8, UR5, UR6, 0x4 ;  /* 0x0000000605087291 */ /* 0x000fe2000f8e20ff */
[----:B------:R-:W-:Y:S01]  /*2d60*/  SEL R2, R13, R2, !P2 ;  /* 0x000000020d027207 */ /* 0x000fe20005000000 */
[----:B------:R-:W-:Y:S01]  /*2d70*/  UIADD3 UR9, UPT, UPT, UR4, 0xa0, URZ ;  /* 0x000000a004097890 */ /* 0x000fe2000fffe0ff */
[----:B-1----:R-:W-:Y:S01]  /*2d80*/  LEA R0, R11, UR6, 0x3 ;  /* 0x000000060b007c11 */ /* 0x002fe2000f8e18ff */
[----:B------:R-:W-:Y:S01]  /*2d90*/  UIADD3 UR8, UPT, UPT, UR8, 0x110, URZ ;  /* 0x0000011008087890 */ /* 0x000fe2000fffe0ff */
[----:B------:R1:W-:Y:S01]  /*2da0*/  @!P2 SYNCS.ARRIVE.TRANS64.RED RZ, [R2+URZ], R5 ;  /* 0x0000000502ffa9a7 */ /* 0x0003e200080004ff */
[----:B------:R-:W-:Y:S01]  /*2db0*/  UIADD3 UR4, UPT, UPT, UR5, 0x1, URZ ;  /* 0x0000000105047890 */ /* 0x000fe2000fffe0ff */
[----:B------:R-:W-:-:S03]  /*2dc0*/  VIADD R8, R8, 0x1 ;  /* 0x0000000108087836 */ /* 0x000fc60000000000 */
[----:B------:R-:W-:Y:S02]  /*2dd0*/  UISETP.NE.AND UP0, UPT, UR4, 0x2, UPT ;  /* 0x000000020400788c */ /* 0x000fe4000bf05270 */
[----:B------:R-:W-:Y:S01]  /*2de0*/  ISETP.NE.AND P0, PT, R8, 0x2, PT ;  /* 0x000000020800780c */ /* 0x000fe20003f05270 */
[----:B------:R-:W-:Y:S06]  /*2df0*/  UGETNEXTWORKID.BROADCAST [UR8], [UR9] ;  /* 0x00000000080073ca */ /* 0x000fec0008000100 */
[----:B------:R-:W-:Y:S02]  /*2e00*/  USEL UR7, URZ, 0x1, UP0 ;  /* 0x00000001ff077887 */ /* 0x000fe40008000000 */
[----:B------:R-:W-:-:S04]  /*2e10*/  USEL UR5, UR4, URZ, UP0 ;  /* 0x000000ff04057287 */ /* 0x000fc80008000000 */
[----:B------:R-:W-:Y:S02]  /*2e20*/  LOP3.LUT R12, R12, UR7, RZ, 0x3c, !PT ;  /* 0x000000070c0c7c12 */ /* 0x000fe4000f8e3cff */
[----:B-1----:R-:W-:-:S04]  /*2e30*/  SHF.L.U32 R5, R10, 0x1f, RZ ;  /* 0x0000001f0a057819 */ /* 0x002fc800000006ff */
[----:B------:R-:W1:Y:S02]  /*2e40*/  SYNCS.PHASECHK.TRANS64.TRYWAIT P1, [R0+URZ+0xa0], R5 ;  /* 0x0000a005000075a7 */ /* 0x000e6400080211ff */
[----:B-1----:R-:W-:Y:S05]  /*2e50*/  @!P1 BRA `(.L_x_51) ;  /* 0x0000009000e89947 */ /* 0x002fea0003800000 */
.L_x_157:
[C---:B------:R-:W-:Y:S01]  /*2e60*/  LEA R4, R11.reuse, UR6, 0x4 ;  /* 0x000000060b047c11 */ /* 0x040fe2000f8e20ff */
[----:B-1----:R-:W-:Y:S01]  /*2e70*/  VIADD R0, R0, 0xb0 ;  /* 0x000000b000007836 */ /* 0x002fe20000000000 */
[----:B------:R-:W-:Y:S01]  /*2e80*/  SEL R8, R8, RZ, P0 ;  /* 0x000000ff08087207 */ /* 0x000fe20000000000 */
[----:B------:R-:W-:-:S03]  /*2e90*/  VIADD R11, R11, 0x1 ;  /* 0x000000010b0b7836 */ /* 0x000fc60000000000 */
[----:B------:R-:W1:Y:S01]  /*2ea0*/  LDS.128 R4, [R4+0x110] ;  /* 0x0001100004047984 */ /* 0x000e620000000c00 */
[----:B------:R-:W-:Y:S02]  /*2eb0*/  PRMT R0, RZ, 0x654, R0 ;  /* 0x00000654ff007816 */ /* 0x000fe40000000000 */
[C---:B------:R-:W-:Y:S01]  /*2ec0*/  ISETP.NE.AND P1, PT, R11.reuse, 0x2, PT ;  /* 0x000000020b00780c */ /* 0x040fe20003f25270 */
[----:B------:R-:W-:Y:S01]  /*2ed0*/  @!PT LDS RZ, [RZ] ;  /* 0x00000000fffff984 */ /* 0x000fe20000000800 */
[----:B------:R-:W-:Y:S01]  /*2ee0*/  @!PT LDS RZ, [RZ] ;  /* 0x00000000fffff984 */ /* 0x000fe20000000800 */
[----:B------:R-:W-:Y:S01]  /*2ef0*/  @!PT LDS RZ, [RZ] ;  /* 0x00000000fffff984 */ /* 0x000fe20000000800 */
[----:B------:R-:W-:Y:S01]  /*2f00*/  @!PT LDS RZ, [RZ] ;  /* 0x00000000fffff984 */ /* 0x000fe20000000800 */
[----:B------:R2:W-:Y:S06]  /*2f10*/  MEMBAR.ALL.CTA ;  /* 0x0000000000007992 */ /* 0x0005ec0000008000 */
[----:B--2---:R-:W2:Y:S01]  /*2f20*/  FENCE.VIEW.ASYNC.S ;  /* 0x00000000000073c6 */ /* 0x004ea20000000000 */
[----:B------:R-:W-:Y:S01]  /*2f30*/  SEL R11, R11, RZ, P1 ;  /* 0x000000ff0b0b7207 */ /* 0x000fe20000800000 */
[----:B--2---:R2:W-:Y:S01]  /*2f40*/  SYNCS.ARRIVE.TRANS64.RED.A1T0 RZ, [R0+URZ], RZ ;  /* 0x000000ff00ff79a7 */ /* 0x0045e200081004ff */
[----:B-1----:R-:W-:-:S02]  /*2f50*/  LOP3.LUT P3, RZ, R6, 0x1, RZ, 0xc0, !PT ;  /* 0x0000000106ff7812 */ /* 0x002fc4000786c0ff */
[----:B------:R-:W-:-:S04]  /*2f60*/  SEL R5, RZ, 0x1, P1 ;  /* 0x00000001ff057807 */ /* 0x000fc80000800000 */
[----:B------:R-:W-:Y:S02]  /*2f70*/  LOP3.LUT R10, R10, R5, RZ, 0x3c, !PT ;  /* 0x000000050a0a7212 */ /* 0x000fe400078e3cff */
[----:B--2---:R-:W-:-:S04]  /*2f80*/  SEL R0, RZ, 0x1, P0 ;  /* 0x00000001ff007807 */ /* 0x004fc80000000000 */
[----:B------:R-:W-:Y:S01]  /*2f90*/  LOP3.LUT R9, R9, R0, RZ, 0x3c, !PT ;  /* 0x0000000009097212 */ /* 0x000fe200078e3cff */
[----:B------:R-:W-:Y:S06]  /*2fa0*/  @P3 BRA `(.L_x_52) ;  /* 0xfffffffc002c3947 */ /* 0x000fec000383ffff */
[----:B------:R-:W-:Y:S01]  /*2fb0*/  ULEA UR4, UR5, UR6, 0x3 ;  /* 0x0000000605047291 */ /* 0x000fe2000f8e18ff */
[----:B------:R-:W-:-:S08]  /*2fc0*/  SHF.L.U32 R3, R12, 0x1f, RZ ;  /* 0x0000001f0c037819 */ /* 0x000fd000000006ff */
[----:B------:R-:W1:Y:S02]  /*2fd0*/  SYNCS.PHASECHK.TRANS64 P0, [UR4+0xb0], R3 ;  /* 0x0000b003ff0075a7 */ /* 0x000e640008001004 */
[----:B-1----:R-:W-:Y:S05]  /*2fe0*/  @P0 BRA `(.L_x_53) ;  /* 0x0000000000080947 */ /* 0x002fea0003800000 */
[----:B------:R-:W1:Y:S02]  /*2ff0*/  SYNCS.PHASECHK.TRANS64.TRYWAIT P0, [UR4+0xb0], R3 ;  /* 0x0000b003ff0075a7 */ /* 0x000e640008001104 */
[----:B-1----:R-:W-:Y:S05]  /*3000*/  @!P0 BRA `(.L_x_54) ;  /* 0x0000009000908947 */ /* 0x002fea0003800000 */
.L_x_53:
[----:B------:R-:W-:-:S04]  /*3010*/  UIADD3 UR7, UPT, UPT, UR5, 0x1, URZ ;  /* 0x0000000105077890 */ /* 0x000fc8000fffe0ff */
[----:B------:R-:W-:-:S04]  /*3020*/  UISETP.NE.AND UP0, UPT, UR7, 0x2, UPT ;  /* 0x000000020700788c */ /* 0x000fc8000bf05270 */
[----:B------:R-:W-:Y:S02]  /*3030*/  USEL UR8, URZ, 0x1, UP0 ;  /* 0x00000001ff087887 */ /* 0x000fe40008000000 */
[----:B------:R-:W-:-:S04]  /*3040*/  USEL UR7, UR7, URZ, UP0 ;  /* 0x000000ff07077287 */ /* 0x000fc80008000000 */
[----:B------:R-:W-:Y:S01]  /*3050*/  ULEA UR7, UR7, UR6, 0x3 ;  /* 0x0000000607077291 */ /* 0x000fe2000f8e18ff */
[----:B-1----:R-:W-:-:S04]  /*3060*/  LOP3.LUT R3, R12, UR8, RZ, 0x3c, !PT ;  /* 0x000000080c037c12 */ /* 0x002fc8000f8e3cff */
[----:B------:R-:W-:-:S04]  /*3070*/  SHF.L.U32 R0, R3, 0x1f, RZ ;  /* 0x0000001f03007819 */ /* 0x000fc800000006ff */
[----:B------:R-:W1:Y:S02]  /*3080*/  SYNCS.PHASECHK.TRANS64 P0, [UR7+0xb0], R0 ;  /* 0x0000b000ff0075a7 */ /* 0x000e640008001007 */
[----:B-1----:R-:W-:Y:S05]  /*3090*/  @P0 EXIT ;  /* 0x000000000000094d */ /* 0x002fea0003800000 */
[----:B------:R-:W-:Y:S02]  /*30a0*/  SHF.L.U32 R3, R3, 0x1f, RZ ;  /* 0x0000001f03037819 */ /* 0x000fe400000006ff */
[----:B------:R-:W-:-:S07]  /*30b0*/  MOV R0, UR7 ;  /* 0x0000000700007c02 */ /* 0x000fce0008000f00 */
.L_x_55:
[----:B-1----:R1:W2:Y:S02]  /*30c0*/  SYNCS.PHASECHK.TRANS64.TRYWAIT P0, [R0+URZ+0xb0], R3 ;  /* 0x0000b003000075a7 */ /* 0x0022a400080011ff */
[----:B--2---:R-:W-:Y:S05]  /*30d0*/  @!P0 NANOSLEEP.SYNCS 0x989680 ;  /* 0x009896800000895d */ /* 0x004fea0003900000 */
[----:B------:R-:W2:Y:S02]  /*30e0*/  @!P0 SYNCS.PHASECHK.TRANS64 P0, [R0+URZ+0xb0], R3 ;  /* 0x0000b003000085a7 */ /* 0x000ea400080010ff */
[----:B--2---:R-:W-:Y:S05]  /*30f0*/  @P0 EXIT ;  /* 0x000000000000094d */ /* 0x004fea0003800000 */
[----:B------:R-:W-:Y:S05]  /*3100*/  BRA `(.L_x_55) ;  /* 0xfffffffc00ec7947 */ /* 0x000fea000383ffff */
.L_x_48:
[----:B------:R-:W-:Y:S05]  /*3110*/  BRA.U UP4, `(.L_x_56) ;  /* 0x0000001104907547 */ /* 0x000fea000b800000 */
[----:B------:R-:W-:Y:S01]  /*3120*/  UMOV UR4, 0x40 ;  /* 0x0000004000047882 */ /* 0x000fe20000000000 */
[----:B------:R-:W-:Y:S01]  /*3130*/  NOP ;  /* 0x0000000000007918 */ /* 0x000fe20000000000 */
[----:B------:R-:W-:Y:S01]  /*3140*/  ULEA UR5, UR45, UR4, 0x18 ;  /* 0x000000042d057291 */ /* 0x000fe2000f8ec0ff */
[----:B------:R-:W-:Y:S02]  /*3150*/  UMOV UR6, 0x400 ;  /* 0x0000040000067882 */ /* 0x000fe40000000000 */
[----:B------:R-:W-:-:S06]  /*3160*/  ULEA UR6, UR45, UR6, 0x18 ;  /* 0x000000062d067291 */ /* 0x000fcc000f8ec0ff */
[----:B------:R-:W1:Y:S02]  /*3170*/  LDS.U8 R3, [UR5+0x1c] ;  /* 0x00001c05ff037984 */ /* 0x000e640008000000 */
[----:B-1----:R-:W-:-:S13]  /*3180*/  ISETP.NE.AND P0, PT, R3, RZ, PT ;  /* 0x000000ff0300720c */ /* 0x002fda0003f05270 */
[----:B------:R-:W-:Y:S05]  /*3190*/  @P0 BRA `(.L_x_57) ;  /* 0x0000000400080947 */ /* 0x000fea0003800000 */
[----:B------:R-:W-:Y:S02]  /*31a0*/  UISETP.NE.U32.AND UP1, UPT, UR47, 0x1, UPT ;  /* 0x000000012f00788c */ /* 0x000fe4000bf25070 */
[----:B------:R-:W-:-:S07]  /*31b0*/  UIADD3 UR7, UPT, UPT, UR5, 0x8, URZ ;  /* 0x0000000805077890 */ /* 0x000fce000fffe0ff */
[----:B------:R-:W-:Y:S05]  /*31c0*/  BRA.U !UP1, `(.L_x_58) ;  /* 0x00000001099c7547 */ /* 0x000fea000b800000 */
[----:B------:R-:W-:Y:S01]  /*31d0*/  ELECT P0, URZ, PT ;  /* 0x0000000000ff782f */ /* 0x000fe20003800000 */
[----:B------:R-:W-:-:S12]  /*31e0*/  BSSY B0, `(.L_x_58) ;  /* 0x0000025000007945 */ /* 0x000fd80003800000 */
[----:B------:R-:W-:Y:S05]  /*31f0*/  @!P0 BRA `(.L_x_59) ;  /* 0x00000000008c8947 */ /* 0x000fea0003800000 */
[----:B------:R-:W-:-:S05]  /*3200*/  UMOV UR4, 0x10 ;  /* 0x0000001000047882 */ /* 0x000fca0000000000 */
[----:B------:R-:W-:Y:S04]  /*3210*/  DEPBAR.LE SB1, 0x36 ;  /* 0x00009d800000791a */ /* 0x000fe80000000000 */
[----:B------:R-:W1:Y:S02]  /*3220*/  UTCATOMSWS.2CTA.FIND_AND_SET.ALIGN UP0, UR4, UR4 ;  /* 0x00000004000475e3 */ /* 0x000e640008200800 */
[----:B-1----:R-:W-:Y:S01]  /*3230*/  MOV R10, UR4 ;  /* 0x00000004000a7c02 */ /* 0x002fe20008000f00 */
[----:B------:R-:W-:Y:S06]  /*3240*/  BRA.U UP0, `(.L_x_60) ;  /* 0x0000000100187547 */ /* 0x000fec000b800000 */
.L_x_61:
[----:B------:R-:W-:Y:S05]  /*3250*/  NANOSLEEP 0x64 ;  /* 0x000000640000795d */ /* 0x000fea0003800000 */
[----:B------:R-:W-:-:S05]  /*3260*/  UMOV UR4, 0x10 ;  /* 0x0000001000047882 */ /* 0x000fca0000000000 */
[----:B------:R-:W-:Y:S04]  /*3270*/  DEPBAR.LE SB1, 0x36 ;  /* 0x00009d800000791a */ /* 0x000fe80000000000 */
[----:B------:R-:W1:Y:S02]  /*3280*/  UTCATOMSWS.2CTA.FIND_AND_SET.ALIGN UP0, UR4, UR4 ;  /* 0x00000004000475e3 */ /* 0x000e640008200800 */
[----:B-1----:R-:W-:Y:S01]  /*3290*/  MOV R10, UR4 ;  /* 0x00000004000a7c02 */ /* 0x002fe20008000f00 */
[----:B------:R-:W-:Y:S05]  /*32a0*/  BRA.U !UP0, `(.L_x_61) ;  /* 0xfffffffd08e87547 */ /* 0x000fea000b83ffff */
.L_x_60:
[----:B------:R-:W1:Y:S01]  /*32b0*/  LDS R6, [UR5+0x10] ;  /* 0x00001005ff067984 */ /* 0x000e620008000800 */
[----:B------:R-:W-:Y:S01]  /*32c0*/  IMAD.U32 R3, RZ, RZ, UR6 ;  /* 0x00000006ff037e24 */ /* 0x000fe2000f8e00ff */
[----:B------:R-:W-:-:S03]  /*32d0*/  MOV R4, UR48 ;  /* 0x0000003000047c02 */ /* 0x000fc60008000f00 */
[----:B------:R-:W-:Y:S01]  /*32e0*/  VIADD R3, R3, 0x130 ;  /* 0x0000013003037836 */ /* 0x000fe20000000000 */
[----:B-1----:R-:W-:-:S04]  /*32f0*/  SHF.L.U32 R6, R6, 0x1f, RZ ;  /* 0x0000001f06067819 */ /* 0x002fc800000006ff */
[----:B------:R-:W1:Y:S02]  /*3300*/  SYNCS.PHASECHK.TRANS64.TRYWAIT P0, [UR5+0x8], R6 ;  /* 0x00000806ff0075a7 */ /* 0x000e640008001105 */
[----:B-1----:R-:W-:Y:S05]  /*3310*/  @P0 BRA `(.L_x_62) ;  /* 0x0000000000080947 */ /* 0x002fea0003800000 */
[----:B------:R-:W1:Y:S02]  /*3320*/  SYNCS.PHASECHK.TRANS64.TRYWAIT P0, [UR5+0x8], R6 ;  /* 0x00000806ff0075a7 */ /* 0x000e640008001105 */
[----:B-1----:R-:W-:Y:S05]  /*3330*/  @!P0 BRA `(.L_x_63) ;  /* 0x0000008c00dc8947 */ /* 0x002fea0003800000 */
.L_x_62:
[----:B------:R-:W-:Y:S01]  /*3340*/  PRMT R4, R4, 0x654, R3 ;  /* 0x0000065404047816 */ /* 0x000fe20000000003 */
[----:B------:R-:W-:Y:S01]  /*3350*/  HFMA2 R3, -RZ, RZ, 0, 5.9604644775390625e-08 ;  /* 0x00000001ff037431 */ /* 0x000fe200000001ff */
[----:B------:R-:W-:Y:S01]  /*3360*/  UPRMT UR4, UR48, 0x654, UR7 ;  /* 0x0000065430047896 */ /* 0x000fe20008000007 */
[----:B------:R-:W-:Y:S02]  /*3370*/  IMAD.MOV.U32 R7, RZ, RZ, 0xffff ;  /* 0x0000ffffff077424 */ /* 0x000fe400078e00ff */
[----:B-1----:R-:W-:Y:S02]  /*3380*/  IMAD.MOV.U32 R6, RZ, RZ, 0x4 ;  /* 0x00000004ff067424 */ /* 0x002fe400078e00ff */
[----:B------:R-:W-:Y:S01]  /*3390*/  IMAD.SHL.U32 R9, R10, 0x20, RZ ;  /* 0x000000200a097824 */ /* 0x000fe200078e00ff */
[----:B------:R-:W-:Y:S02]  /*33a0*/  MOV R5, UR4 ;  /* 0x0000000400057c02 */ /* 0x000fe40008000f00 */
[-C--:B------:R-:W-:Y:S01]  /*33b0*/  SHF.L.U32 R8, R7, R10.reuse, RZ ;  /* 0x0000000a07087219 */ /* 0x080fe200000006ff */
[----:B------:R1:W-:Y:S01]  /*33c0*/  SYNCS.ARRIVE.TRANS64.RED RZ, [UR4], R6 ;  /* 0x00000006ffff79a7 */ /* 0x0003e20008000404 */
[----:B------:R-:W-:Y:S01]  /*33d0*/  SHF.L.U32 R7, R3, R10, RZ ;  /* 0x0000000a03077219 */ /* 0x000fe200000006ff */
[----:B------:R1:W-:Y:S04]  /*33e0*/  STS [UR6+0x130], R9 ;  /* 0x00013009ff007988 */ /* 0x0003e80008000806 */
[----:B------:R1:W-:Y:S04]  /*33f0*/  STAS [R4.64], R10 ;  /* 0x0000000a04007dbd */ /* 0x0003e8000c0008ff */
[----:B------:R1:W-:Y:S04]  /*3400*/  ATOMS.OR RZ, [UR5+0x14], R8 ;  /* 0x00001408ffff798c */ /* 0x0003e8000b000005 */
[----:B------:R1:W-:Y:S04]  /*3410*/  ATOMS.OR RZ, [UR5+0x18], R7 ;  /* 0x00001807ffff798c */ /* 0x0003e8000b000005 */
[----:B------:R1:W-:Y:S02]  /*3420*/  ATOMS.XOR RZ, [UR5+0x10], R3 ;  /* 0x00001003ffff798c */ /* 0x0003e4000b800005 */
.L_x_59:
[----:B------:R-:W-:Y:S05]  /*3430*/  BSYNC B0 ;  /* 0x0000000000007941 */ /* 0x000fea0003800000 */
.L_x_58:
[----:B------:R-:W-:Y:S05]  /*3440*/  BRA.U UP1, `(.L_x_64) ;  /* 0x00000001016c7547 */ /* 0x000fea000b800000 */
[----:B------:R-:W-:-:S03]  /*3450*/  UMOV UR4, 0xffffffff ;  /* 0xffffffff00047882 */ /* 0x000fc60000000000 */
[----:B------:R-:W-:Y:S05]  /*3460*/  BRA.DIV UR4, `(.L_x_65) ;  /* 0x0000008e04a87947 */ /* 0x000fea000b800000 */
[----:B------:R-:W-:-:S13]  /*3470*/  ELECT P0, URZ, PT ;  /* 0x0000000000ff782f */ /* 0x000fda0003800000 */
.L_x_161:
[----:B------:R-:W-:Y:S05]  /*3480*/  @!P0 BRA `(.L_x_64) ;  /* 0x00000000005c8947 */ /* 0x000fea0003800000 */
[----:B-1----:R-:W1:Y:S02]  /*3490*/  LDS R4, [UR5+0x10] ;  /* 0x00001005ff047984 */ /* 0x002e640008000800 */
[----:B-1----:R-:W-:-:S04]  /*34a0*/  SHF.L.U32 R4, R4, 0x1f, RZ ;  /* 0x0000001f04047819 */ /* 0x002fc800000006ff */
[----:B------:R-:W1:Y:S02]  /*34b0*/  SYNCS.PHASECHK.TRANS64.TRYWAIT P0, [UR5+0x8], R4 ;  /* 0x00000804ff0075a7 */ /* 0x000e640008001105 */
[----:B-1----:R-:W-:Y:S05]  /*34c0*/  @P0 BRA `(.L_x_66) ;  /* 0x0000000000080947 */ /* 0x002fea0003800000 */
[----:B------:R-:W1:Y:S02]  /*34d0*/  SYNCS.PHASECHK.TRANS64.TRYWAIT P0, [UR5+0x8], R4 ;  /* 0x00000804ff0075a7 */ /* 0x000e640008001105 */
[----:B-1----:R-:W-:Y:S05]  /*34e0*/  @!P0 BRA `(.L_x_67) ;  /* 0x0000008c00ac8947 */ /* 0x002fea0003800000 */
.L_x_66:
[----:B------:R-:W2:Y:S01]  /*34f0*/  LDS R6, [UR6+0x130] ;  /* 0x00013006ff067984 */ /* 0x000ea20008000800 */
[----:B-1----:R-:W-:Y:S02]  /*3500*/  HFMA2 R3, -RZ, RZ, 0, 5.9604644775390625e-08 ;  /* 0x00000001ff037431 */ /* 0x002fe400000001ff */
[----:B------:R-:W-:Y:S01]  /*3510*/  IMAD.MOV.U32 R4, RZ, RZ, 0xffff ;  /* 0x0000ffffff047424 */ /* 0x000fe200078e00ff */
[----:B------:R-:W-:Y:S01]  /*3520*/  UPRMT UR4, UR48, 0x654, UR7 ;  /* 0x0000065430047896 */ /* 0x000fe20008000007 */
[----:B--2---:R-:W-:-:S03]  /*3530*/  IMAD.SHL.U32 R5, R6, 0x20, RZ ;  /* 0x0000002006057824 */ /* 0x004fc600078e00ff */
[-C--:B------:R-:W-:Y:S02]  /*3540*/  SHF.L.U32 R4, R4, R6.reuse, RZ ;  /* 0x0000000604047219 */ /* 0x080fe400000006ff */
[----:B------:R-:W-:Y:S01]  /*3550*/  SHF.L.U32 R6, R3, R6, RZ ;  /* 0x0000000603067219 */ /* 0x000fe200000006ff */
[----:B------:R2:W-:Y:S04]  /*3560*/  STS [UR6+0x130], R5 ;  /* 0x00013005ff007988 */ /* 0x0005e80008000806 */
[----:B------:R2:W-:Y:S04]  /*3570*/  ATOMS.OR RZ, [UR5+0x14], R4 ;  /* 0x00001404ffff798c */ /* 0x0005e8000b000005 */
[----:B------:R2:W-:Y:S01]  /*3580*/  ATOMS.OR RZ, [UR5+0x18], R6 ;  /* 0x00001806ffff798c */ /* 0x0005e2000b000005 */
[----:B------:R-:W-:Y:S03]  /*3590*/  SYNCS.ARRIVE.TRANS64.RED.A1T0 RZ, [UR4], RZ ;  /* 0x000000ffffff79a7 */ /* 0x000fe60008100404 */
[----:B------:R2:W-:Y:S01]  /*35a0*/  ATOMS.XOR RZ, [UR5+0x10], R3 ;  /* 0x00001003ffff798c */ /* 0x0005e2000b800005 */
[----:B------:R-:W-:Y:S05]  /*35b0*/  BRA `(.L_x_64) ;  /* 0x0000000000107947 */ /* 0x000fea0003800000 */
.L_x_57:
[----:B------:R-:W-:Y:S02]  /*35c0*/  MOV R3, 0xffffffff ;  /* 0xffffffff00037802 */ /* 0x000fe40000000f00 */
[----:B------:R-:W-:-:S03]  /*35d0*/  MOV R4, 0x3600 ;  /* 0x0000360000047802 */ /* 0x000fc60000000f00 */
[----:B------:R1:W-:Y:S04]  /*35e0*/  STS [UR6+0x130], R3 ;  /* 0x00013003ff007988 */ /* 0x0003e80008000806 */
[----:B-1---5:R-:W-:Y:S05]  /*35f0*/  CALL.REL.NOINC `($__internal_1_$__cuda_sm10x_tcgen05_guardrail_trap_phase_invalid_during_alloc) ;  /* 0x00000094004c7944 */ /* 0x022fea0003c00000 */
.L_x_64:
[----:B------:R-:W-:Y:S05]  /*3600*/  WARPSYNC.ALL ;  /* 0x0000000000007948 */ /* 0x000fea0003800000 */
[----:B------:R-:W3:Y:S01]  /*3610*/  S2UR UR4, SR_CgaCtaId ;  /* 0x00000000000479c3 */ /* 0x000ee20000008800 */
[----:B------:R-:W-:Y:S01]  /*3620*/  UMOV UR26, 0x400 ;  /* 0x00000400001a7882 */ /* 0x000fe20000000000 */
[----:B------:R-:W-:-:S06]  /*3630*/  NOP ;  /* 0x0000000000007918 */ /* 0x000fcc0000000000 */
[----:B------:R-:W-:Y:S06]  /*3640*/  BAR.ARV 0x6, 0xa0 ;  /* 0x0182800000007b1d */ /* 0x000fec0000002000 */
[----:B------:R-:W4:Y:S01]  /*3650*/  LDCU UR6, c[0x0][0x38c] ;  /* 0x00007180ff0677ac */ /* 0x000f220008000800 */
[----:B------:R-:W-:Y:S01]  /*3660*/  LOP3.LUT R0, R0, 0xffff, RZ, 0xc0, !PT ;  /* 0x0000ffff00007812 */ /* 0x000fe200078ec0ff */
[----:B-1----:R-:W-:Y:S01]  /*3670*/  IMAD.MOV.U32 R9, RZ, RZ, 0x1 ;  /* 0x00000001ff097424 */ /* 0x002fe200078e00ff */
[----:B------:R-:W-:Y:S01]  /*3680*/  LOP3.LUT R2, R2, 0xffff, RZ, 0xc0, !PT ;  /* 0x0000ffff02027812 */ /* 0x000fe200078ec0ff */
[----:B------:R-:W-:Y:S01]  /*3690*/  IMAD.MOV.U32 R8, RZ, RZ, RZ ;  /* 0x000000ffff087224 */ /* 0x000fe200078e00ff */
[----:B------:R-:W-:Y:S01]  /*36a0*/  R2UR UR42, R0 ;  /* 0x00000000002a72ca */ /* 0x000fe200000e0000 */
[----:B------:R-:W-:Y:S01]  /*36b0*/  UMOV UR32, URZ ;  /* 0x000000ff00207c82 */ /* 0x000fe20008000000 */
[----:B------:R-:W-:Y:S01]  /*36c0*/  R2UR UR28, R2 ;  /* 0x00000000021c72ca */ /* 0x000fe200000e0000 */
[----:B------:R-:W-:Y:S01]  /*36d0*/  UMOV UR23, URZ ;  /* 0x000000ff00177c82 */ /* 0x000fe20008000000 */
[----:B------:R-:W-:Y:S01]  /*36e0*/  UMOV UR22, URZ ;  /* 0x000000ff00167c82 */ /* 0x000fe20008000000 */
[----:B---3--:R-:W-:-:S02]  /*36f0*/  ULEA UR26, UR4, UR26, 0x18 ;  /* 0x0000001a041a7291 */ /* 0x008fc4000f8ec0ff */
[----:B------:R-:W-:Y:S02]  /*3700*/  UISETP.NE.AND UP3, UPT, UR47, URZ, UPT ;  /* 0x000000ff2f00728c */ /* 0x000fe4000bf65270 */
[----:B------:R-:W-:Y:S02]  /*3710*/  UIADD3 UR5, UPT, UPT, UR26, 0xc400, URZ ;  /* 0x0000c4001a057890 */ /* 0x000fe4000fffe0ff */
[----:B------:R-:W-:Y:S02]  /*3720*/  UIADD3 UR4, UPT, UPT, UR26, 0x20400, URZ ;  /* 0x000204001a047890 */ /* 0x000fe4000fffe0ff */
[----:B----4-:R-:W-:Y:S01]  /*3730*/  UIADD3 UR6, UPT, UPT, UR6, 0x7f, URZ ;  /* 0x0000007f06067890 */ /* 0x010fe2000fffe0ff */
[----:B--2---:R-:W1:Y:S01]  /*3740*/  LDS R3, [UR26+0x130] ;  /* 0x0001301aff037984 */ /* 0x004e620008000800 */
[----:B------:R-:W-:Y:S02]  /*3750*/  USHF.R.U32.HI UR5, URZ, 0x4, UR5 ;  /* 0x00000004ff057899 */ /* 0x000fe40008011605 */
[----:B------:R-:W-:-:S02]  /*3760*/  USHF.R.S32.HI UR33, URZ, 0x1f, UR6 ;  /* 0x0000001fff217899 */ /* 0x000fc40008011406 */
[----:B------:R-:W-:Y:S02]  /*3770*/  USHF.R.U32.HI UR4, URZ, 0x4, UR4 ;  /* 0x00000004ff047899 */ /* 0x000fe40008011604 */
[----:B------:R-:W-:Y:S02]  /*3780*/  ULEA.HI UR33, UR33, UR6, URZ, 0x7 ;  /* 0x0000000621217291 */ /* 0x000fe4000f8f38ff */
[----:B------:R-:W-:Y:S02]  /*3790*/  ULOP3.LUT UR5, UR5, 0x3fff, URZ, 0xc0, !UPT ;  /* 0x00003fff05057892 */ /* 0x000fe4000f8ec0ff */
[----:B------:R-:W-:Y:S02]  /*37a0*/  USHF.R.S32.HI UR33, URZ, 0x7, UR33 ;  /* 0x00000007ff217899 */ /* 0x000fe40008011421 */
[----:B------:R-:W-:Y:S02]  /*37b0*/  ULOP3.LUT UR30, UR4, 0x3fff, URZ, 0xc0, !UPT ;  /* 0x00003fff041e7892 */ /* 0x000fe4000f8ec0ff */
[----:B------:R-:W-:Y:S01]  /*37c0*/  UISETP.LT.AND UP0, UPT, UR33, 0x1, UPT ;  /* 0x000000012100788c */ /* 0x000fe2000bf01270 */
[----:B------:R-:W-:Y:S01]  /*37d0*/  UMOV UR40, 0x0 ;  /* 0x0000000000287882 */ /* 0x000fe20000000000 */
[----:B------:R-:W-:Y:S01]  /*37e0*/  UMOV UR41, 0x104004a0 ;  /* 0x104004a000297882 */ /* 0x000fe20000000000 */
[----:B------:R-:W-:-:S02]  /*37f0*/  ULOP3.LUT UR29, UR5, 0x10000, URZ, 0xfc, !UPT ;  /* 0x00010000051d7892 */ /* 0x000fc4000f8efcff */
[----:B------:R-:W-:Y:S02]  /*3800*/  ULOP3.LUT UR30, UR30, 0x10000, URZ, 0xfc, !UPT ;  /* 0x000100001e1e7892 */ /* 0x000fe4000f8efcff */
[----:B------:R-:W-:Y:S01]  /*3810*/  USEL UR43, UR33, 0x1, !UP0 ;  /* 0x00000001212b7887 */ /* 0x000fe2000c000000 */
[----:B------:R-:W-:Y:S01]  /*3820*/  UMOV UR38, 0x0 ;  /* 0x0000000000267882 */ /* 0x000fe20000000000 */
[----:B------:R-:W-:Y:S01]  /*3830*/  UMOV UR39, 0x104004a0 ;  /* 0x104004a000277882 */ /* 0x000fe20000000000 */
[----:B------:R-:W-:Y:S01]  /*3840*/  UMOV UR36, 0x0 ;  /* 0x0000000000247882 */ /* 0x000fe20000000000 */
[----:B------:R-:W-:Y:S01]  /*3850*/  UMOV UR37, 0x104004a0 ;  /* 0x104004a000257882 */ /* 0x000fe20000000000 */
[----:B------:R-:W-:Y:S01]  /*3860*/  UMOV UR34, 0x0 ;  /* 0x0000000000227882 */ /* 0x000fe20000000000 */
[----:B------:R-:W-:Y:S01]  /*3870*/  UMOV UR35, 0x104004a0 ;  /* 0x104004a000237882 */ /* 0x000fe20000000000 */
[----:B-1----:R-:W-:Y:S02]  /*3880*/  R2UR UR44, R3 ;  /* 0x00000000032c72ca */ /* 0x002fe400000e0000 */
[----:B------:R-:W-:-:S13]  /*3890*/  CS2R R2, SRZ ;  /* 0x0000000000027805 */ /* 0x000fda000001ff00 */
.L_x_75:
[C---:B------:R-:W-:Y:S02]  /*38a0*/  LEA R0, R8.reuse, UR26, 0x3 ;  /* 0x0000001a08007c11 */ /* 0x040fe4000f8e18ff */
[----:B------:R-:W-:Y:S02]  /*38b0*/  SHF.L.U32 R5, R3, 0x1f, RZ ;  /* 0x0000001f03057819 */ /* 0x000fe400000006ff */
[----:B------:R-:W-:Y:S02]  /*38c0*/  LEA R4, R8, UR26, 0x4 ;  /* 0x0000001a08047c11 */ /* 0x000fe4000f8e20ff */
[----:B------:R-:W1:Y:S02]  /*38d0*/  SYNCS.PHASECHK.TRANS64.TRYWAIT P0, [R0+URZ+0xa0], R5 ;  /* 0x0000a005000075a7 */ /* 0x000e6400080011ff */
[----:B-1-3--:R-:W-:Y:S05]  /*38e0*/  @!P0 BRA `(.L_x_68) ;  /* 0x0000008800c48947 */ /* 0x00afea0003800000 */
.L_x_162:
[----:B-1----:R-:W1:Y:S01]  /*38f0*/  LDS.128 R4, [R4+0x110] ;  /* 0x0001100004047984 */ /* 0x002e620000000c00 */
[----:B------:R-:W-:Y:S02]  /*3900*/  VIADD R0, R0, 0xb0 ;  /* 0x000000b000007836 */ /* 0x000fe40000000000 */
[----:B------:R-:W-:Y:S01]  /*3910*/  VIADD R8, R8, 0x1 ;  /* 0x0000000108087836 */ /* 0x000fe20000000000 */
[----:B------:R-:W-:Y:S01]  /*3920*/  @!PT LDS RZ, [RZ] ;  /* 0x00000000fffff984 */ /* 0x000fe20000000800 */
[----:B------:R-:W-:Y:S01]  /*3930*/  @!PT LDS RZ, [RZ] ;  /* 0x00000000fffff984 */ /* 0x000fe20000000800 */
[----:B------:R-:W-:Y:S01]  /*3940*/  @!PT LDS RZ, [RZ] ;  /* 0x00000000fffff984 */ /* 0x000fe20000000800 */
[----:B------:R-:W-:Y:S01]  /*3950*/  @!PT LDS RZ, [RZ] ;  /* 0x00000000fffff984 */ /* 0x000fe20000000800 */
[----:B------:R2:W-:Y:S06]  /*3960*/  MEMBAR.ALL.CTA ;  /* 0x0000000000007992 */ /* 0x0005ec0000008000 */
[----:B--2---:R-:W2:Y:S01]  /*3970*/  FENCE.VIEW.ASYNC.S ;  /* 0x00000000000073c6 */ /* 0x004ea20000000000 */
[----:B------:R-:W-:-:S04]  /*3980*/  PRMT R0, RZ, 0x654, R0 ;  /* 0x00000654ff007816 */ /* 0x000fc80000000000 */
[----:B--2---:R2:W-:Y:S01]  /*3990*/  SYNCS.ARRIVE.TRANS64.RED.A1T0 RZ, [R0+URZ], RZ ;  /* 0x000000ff00ff79a7 */ /* 0x0045e200081004ff */
[----:B-1----:R-:W-:Y:S01]  /*39a0*/  LOP3.LUT P1, RZ, R6, 0x1, RZ, 0xc0, !PT ;  /* 0x0000000106ff7812 */ /* 0x002fe2000782c0ff */
[----:B--2---:R-:W-:-:S12]  /*39b0*/  BRA.U UP3, `(.L_x_69) ;  /* 0x0000000503087547 */ /* 0x004fd8000b800000 */
[----:B------:R-:W1:Y:S01]  /*39c0*/  LDCU UR4, c[0x0][0x38c] ;  /* 0x00007180ff0477ac */ /* 0x000e620008000800 */
[----:B------:R-:W-:Y:S02]  /*39d0*/  PLOP3.LUT P2, PT, PT, PT, PT, 0x80, 0x8 ;  /* 0x000000000008781c */ /* 0x000fe40003f4f070 */
[----:B------:R-:W-:Y:S01]  /*39e0*/  SHF.L.U32 R5, R9, 0x1f, RZ ;  /* 0x0000001f09057819 */ /* 0x000fe200000006ff */
[----:B------:R-:W-:Y:S02]  /*39f0*/  ULEA UR31, UR32, UR26, 0x3 ;  /* 0x0000001a201f7291 */ /* 0x000fe4000f8e18ff */
[----:B------:R-:W-:Y:S02]  /*3a00*/  ULEA UR11, UR32, UR44, 0x8 ;  /* 0x0000002c200b7291 */ /* 0x000fe4000f8e40ff */
[----:B-1----:R-:W-:-:S06]  /*3a10*/  UISETP.GE.AND UP0, UPT, UR4, 0x1, UPT ;  /* 0x000000010400788c */ /* 0x002fcc000bf06270 */
[----:B------:R-:W-:-:S05]  /*3a20*/  PLOP3.LUT P0, PT, PT, PT, UP0, 0x80, 0x8 ;  /* 0x000000000008781c */ /* 0x000fca0003f0f008 */
[----:B------:R-:W-:-:S08]  /*3a30*/  @UP0 ULEA UR4, UR23, UR26, 0x3 ;  /* 0x0000001a17040291 */ /* 0x000fd0000f8e18ff */
[----:B------:R-:W-:-:S04]  /*3a40*/  @P0 SHF.L.U32 R0, R2, 0x1f, RZ ;  /* 0x0000001f02000819 */ /* 0x000fc800000006ff */
[----:B------:R1:W2:Y:S01]  /*3a50*/  @P0 SYNCS.PHASECHK.TRANS64.TRYWAIT P2, [UR4], R0 ;  /* 0x00000000ff0005a7 */ /* 0x0002a20008041104 */
[----:B------:R-:W3:Y:S02]  /*3a60*/  SYNCS.PHASECHK.TRANS64.TRYWAIT P0, [UR31+0xd0], R5 ;  /* 0x0000d005ff0075a7 */ /* 0x000ee4000800111f */
[----:B-123--:R-:W-:Y:S05]  /*3a70*/  @!P0 BRA `(.L_x_70) ;  /* 0x0000008800748947 */ /* 0x00efea0003800000 */
.L_x_164:
[----:B------:R-:W-:Y:S01]  /*3a80*/  UMOV UR27, UR22 ;  /* 0x00000016001b7c82 */ /* 0x000fe20008000000 */
[----:B------:R-:W-:Y:S05]  /*3a90*/  BRA.U !UP0, `(.L_x_71) ;  /* 0x0000000108c07547 */ /* 0x000fea000b800000 */
[----:B------:R-:W-:Y:S02]  /*3aa0*/  UIADD3 UR27, UPT, UPT, UR43, UR22, URZ ;  /* 0x000000162b1b7290 */ /* 0x000fe4000fffe0ff */
[----:B------:R-:W-:Y:S01]  /*3ab0*/  UPLOP3.LUT UP2, UPT, UPT, UPT, UPT, 0x40, 0x4 ;  /* 0x000000000004789c */ /* 0x000fe20003f4e870 */
[----:B------:R-:W-:Y:S01]  /*3ac0*/  UMOV UR24, UR33 ;  /* 0x0000002100187c82 */ /* 0x000fe20008000000 */
[----:B------:R-:W-:-:S09]  /*3ad0*/  UMOV UR10, UR23 ;  /* 0x00000017000a7c82 */ /* 0x000fd20008000000 */
.L_x_74:
[----:B--2---:R-:W-:Y:S01]  /*3ae0*/  ULEA UR5, UR10, UR26, 0x3 ;  /* 0x0000001a0a057291 */ /* 0x004fe2000f8e18ff */
[----:B---3--:R-:W-:Y:S11]  /*3af0*/  @P2 BRA `(.L_x_72) ;  /* 0x00000000000c2947 */ /* 0x008ff60003800000 */
[----:B-1----:R-:W-:Y:S04]  /*3b00*/  SHF.L.U32 R5, R2, 0x1f, RZ ;  /* 0x0000001f02057819 */ /* 0x002fe800000006ff */
[----:B------:R-:W1:Y:S02]  /*3b10*/  SYNCS.PHASECHK.TRANS64.TRYWAIT P0, [UR5], R5 ;  /* 0x00000005ff0075a7 */ /* 0x000e640008001105 */
[----:B-1----:R-:W-:Y:S05]  /*3b20*/  @!P0 BRA `(.L_x_73) ;  /* 0x0000008800608947 */ /* 0x002fea0003800000 */
.L_x_72:
[----:B------:R-:W-:Y:S01]  /*3b30*/  UISETP.NE.AND UP0, UPT, UR24, 0x1, UPT ;  /* 0x000000011800788c */ /* 0x000fe2000bf05270 */
[----:B------:R-:W-:Y:S01]  /*3b40*/  PLOP3.LUT P2, PT, PT, PT, PT, 0x80, 0x8 ;  /* 0x000000000008781c */ /* 0x000fe20003f4f070 */
[----:B------:R-:W-:Y:S02]  /*3b50*/  UIADD3 UR4, UPT, UPT, UR10, 0x1, URZ ;  /* 0x000000010a047890 */ /* 0x000fe4000fffe0ff */
[----:B------:R-:W-:Y:S02]  /*3b60*/  UIADD3 UR25, UPT, UPT, UR5, 0x28, URZ ;  /* 0x0000002805197890 */ /* 0x000fe4000fffe0ff */
[----:B------:R-:W-:Y:S01]  /*3b70*/  UISETP.NE.AND UP1, UPT, UR4, 0x5, UPT ;  /* 0x000000050400788c */ /* 0x000fe2000bf25270 */
[----:B------:R-:W-:Y:S01]  /*3b80*/  PLOP3.LUT P0, PT, PT, PT, UP0, 0x80, 0x8 ;  /* 0x000000000008781c */ /* 0x000fe20003f0f008 */
[----:B------:R-:W-:Y:S02]  /*3b90*/  UIADD3 UR22, UPT, UPT, UR22, 0x1, URZ ;  /* 0x0000000116167890 */ /* 0x000fe4000fffe0ff */
[----:B------:R-:W-:Y:S02]  /*3ba0*/  USEL UR6, URZ, 0x1, UP1 ;  /* 0x00000001ff067887 */ /* 0x000fe40008800000 */
[----:B------:R-:W-:Y:S02]  /*3bb0*/  USEL UR23, UR4, URZ, UP1 ;  /* 0x000000ff04177287 */ /* 0x000fe40008800000 */
[----:B------:R-:W-:Y:S02]  /*3bc0*/  UIADD3 UR24, UPT, UPT, UR24, -0x1, URZ ;  /* 0xffffffff18187890 */ /* 0x000fe4000fffe0ff */
[----:B------:R-:W-:Y:S01]  /*3bd0*/  @UP0 ULEA UR4, UR23, UR26, 0x3 ;  /* 0x0000001a17040291 */ /* 0x000fe2000f8e18ff */
[----:B------:R-:W-:Y:S01]  /*3be0*/  LOP3.LUT R2, R2, UR6, RZ, 0x3c, !PT ;  /* 0x0000000602027c12 */ /* 0x000fe2000f8e3cff */
[----:B------:R-:W-:Y:S02]  /*3bf0*/  ULEA UR6, UR10, UR30, 0xa ;  /* 0x0000001e0a067291 */ /* 0x000fe4000f8e50ff */
[----:B------:R-:W-:Y:S01]  /*3c00*/  UISETP.NE.AND UP0, UPT, UR22, UR27, UPT ;  /* 0x0000001b1600728c */ /* 0x000fe2000bf05270 */
[----:B-1----:R-:W-:Y:S01]  /*3c10*/  @P0 SHF.L.U32 R0, R2, 0x1f, RZ ;  /* 0x0000001f02000819 */ /* 0x002fe200000006ff */
[----:B------:R-:W-:Y:S02]  /*3c20*/  UIADD3 UR20, UPT, UPT, UR6, 0x2, URZ ;  /* 0x0000000206147890 */ /* 0x000fe4000fffe0ff */
[----:B------:R-:W-:Y:S01]  /*3c30*/  UIADD3 UR16, UPT, UPT, UR6, 0x4, URZ ;  /* 0x0000000406107890 */ /* 0x000fe2000fffe0ff */
[----:B------:R2:W3:Y:S01]  /*3c40*/  @P0 SYNCS.PHASECHK.TRANS64.TRYWAIT P2, [UR4], R0 ;  /* 0x00000000ff0005a7 */ /* 0x0004e20008041104 */
[----:B------:R-:W-:Y:S02]  /*3c50*/  ULEA UR4, UR10, UR29, 0xa ;  /* 0x0000001d0a047291 */ /* 0x000fe4000f8e50ff */
[----:B------:R-:W-:Y:S02]  /*3c60*/  UIADD3 UR12, UPT, UPT, UR6, 0x6, URZ ;  /* 0x00000006060c7890 */ /* 0x000fe4000fffe0ff */
[----:B------:R-:W-:Y:S02]  /*3c70*/  UIADD3 UR18, UPT, UPT, UR4, 0x2, URZ ;  /* 0x0000000204127890 */ /* 0x000fe4000fffe0ff */
[----:B------:R-:W-:Y:S02]  /*3c80*/  UIADD3 UR14, UPT, UPT, UR4, 0x4, URZ ;  /* 0x00000004040e7890 */ /* 0x000fe4000fffe0ff */
[----:B------:R-:W-:Y:S01]  /*3c90*/  UIADD3 UR8, UPT, UPT, UR4, 0x6, URZ ;  /* 0x0000000604087890 */ /* 0x000fe2000fffe0ff */
[----:B------:R-:W-:Y:S01]  /*3ca0*/  UMOV UR7, 0x40004040 ;  /* 0x4000404000077882 */ /* 0x000fe20000000000 */
[----:B------:R-:W-:Y:S01]  /*3cb0*/  UMOV UR5, 0x40004040 ;  /* 0x4000404000057882 */ /* 0x000fe20000000000 */
[----:B------:R-:W-:Y:S01]  /*3cc0*/  UMOV UR21, 0x40004040 ;  /* 0x4000404000157882 */ /* 0x000fe20000000000 */
[----:B------:R2:W-:Y:S01]  /*3cd0*/  UTCIMMA.2CTA gdesc[UR4], gdesc[UR6], tmem[UR11], tmem[UR40], idesc[UR41], UP2 ;  /* 0x00ff2806040075ea */ /* 0x0005e2000920010b */
[----:B------:R-:W-:Y:S01]  /*3ce0*/  UPLOP3.LUT UP2, UPT, UPT, UPT, UPT, 0x80, 0x8 ;  /* 0x000000000008789c */ /* 0x000fe20003f4f070 */
[----:B------:R-:W-:Y:S01]  /*3cf0*/  UMOV UR19, 0x40004040 ;  /* 0x4000404000137882 */ /* 0x000fe20000000000 */
[----:B------:R-:W-:Y:S01]  /*3d00*/  UMOV UR17, 0x40004040 ;  /* 0x4000404000117882 */ /* 0x000fe20000000000 */
[----:B------:R2:W-:Y:S01]  /*3d10*/  UTCIMMA.2CTA gdesc[UR18], gdesc[UR20], tmem[UR11], tmem[UR38], idesc[UR39], UPT ;  /* 0x00ff2614120075ea */ /* 0x0005e2000ba0010b */
[----:B------:R-:W-:Y:S01]  /*3d20*/  UMOV UR15, 0x40004040 ;  /* 0x40004040000f7882 */ /* 0x000fe20000000000 */
[----:B------:R-:W-:Y:S01]  /*3d30*/  UMOV UR13, 0x40004040 ;  /* 0x40004040000d7882 */ /* 0x000fe20000000000 */
[----:B------:R-:W-:Y:S01]  /*3d40*/  UMOV UR9, 0x40004040 ;  /* 0x4000404000097882 */ /* 0x000fe20000000000 */
[----:B------:R2:W-:Y:S01]  /*3d50*/  UTCIMMA.2CTA gdesc[UR14], gdesc[UR16], tmem[UR11], tmem[UR36], idesc[UR37], UPT ;  /* 0x00ff24100e0075ea */ /* 0x0005e2000ba0010b */
[----:B------:R2:W-:Y:S01]  /*3d60*/  UTCIMMA.2CTA gdesc[UR8], gdesc[UR12], tmem[UR11], tmem[UR34], idesc[UR35], UPT ;  /* 0x00ff220c080075ea */ /* 0x0005e2000ba0010b */
[----:B------:R2:W-:Y:S01]  /*3d70*/  UTCBAR.2CTA.MULTICAST [UR25], URZ, UR28 ;  /* 0x000000ff190073e9 */ /* 0x0005e2000820081c */
[----:B------:R-:W-:Y:S01]  /*3d80*/  UMOV UR10, UR23 ;  /* 0x00000017000a7c82 */ /* 0x000fe20008000000 */
[----:B------:R-:W-:Y:S05]  /*3d90*/  BRA.U UP0, `(.L_x_74) ;  /* 0xfffffffd00507547 */ /* 0x000fea000b83ffff */
.L_x_71:
[----:B--2---:R-:W-:Y:S01]  /*3da0*/  UIADD3 UR4, UPT, UPT, UR31, 0xc0, URZ ;  /* 0x000000c01f047890 */ /* 0x004fe2000fffe0ff */
[----:B------:R-:W-:-:S08]  /*3db0*/  UMOV UR22, UR27 ;  /* 0x0000001b00167c82 */ /* 0x000fd00008000000 */
[----:B------:R2:W-:Y:S01]  /*3dc0*/  UTCBAR.2CTA.MULTICAST [UR4], URZ, UR42 ;  /* 0x000000ff040073e9 */ /* 0x0005e2000820082a */
[----:B------:R-:W-:Y:S02]  /*3dd0*/  NOP ;  /* 0x0000000000007918 */ /* 0x000fe40000000000 */
.L_x_69:
[----:B--2---:R-:W-:Y:S01]  /*3de0*/  UIADD3 UR4, UPT, UPT, UR32, 0x1, URZ ;  /* 0x0000000120047890 */ /* 0x004fe2000fffe0ff */
[----:B------:R-:W-:-:S03]  /*3df0*/  ISETP.NE.AND P0, PT, R8, 0x2, PT ;  /* 0x000000020800780c */ /* 0x000fc60003f05270 */
[----:B------:R-:W-:Y:S01]  /*3e00*/  UISETP.NE.AND UP0, UPT, UR4, 0x2, UPT ;  /* 0x000000020400788c */ /* 0x000fe2000bf05270 */
[----:B-1----:R-:W-:Y:S02]  /*3e10*/  SEL R0, RZ, 0x1, P0 ;  /* 0x00000001ff007807 */ /* 0x002fe40000000000 */
[----:B------:R-:W-:Y:S01]  /*3e20*/  SEL R8, R8, RZ, P0 ;  /* 0x000000ff08087207 */ /* 0x000fe20000000000 */
[----:B------:R-:W-:Y:S01]  /*3e30*/  USEL UR5, URZ, 0x1, UP0 ;  /* 0x00000001ff057887 */ /* 0x000fe20008000000 */
[----:B------:R-:W-:Y:S01]  /*3e40*/  LOP3.LUT R3, R3, R0, RZ, 0x3c, !PT ;  /* 0x0000000003037212 */ /* 0x000fe200078e3cff */
[----:B------:R-:W-:-:S04]  /*3e50*/  USEL UR32, UR4, URZ, UP0 ;  /* 0x000000ff04207287 */ /* 0x000fc80008000000 */
[----:B------:R-:W-:Y:S01]  /*3e60*/  LOP3.LUT R9, R9, UR5, RZ, 0x3c, !PT ;  /* 0x0000000509097c12 */ /* 0x000fe2000f8e3cff */
[----:B------:R-:W-:Y:S07]  /*3e70*/  @P1 BRA `(.L_x_75) ;  /* 0xfffffff800881947 */ /* 0x000fee000383ffff */
[----:B------:R-:W1:Y:S01]  /*3e80*/  S2UR UR8, SR_CgaCtaId ;  /* 0x00000000000879c3 */ /* 0x000e620000008800 */
[----:B------:R-:W-:Y:S01]  /*3e90*/  ELECT P0, URZ, PT ;  /* 0x0000000000ff782f */ /* 0x000fe20003800000 */
[----:B------:R-:W-:Y:S01]  /*3ea0*/  HFMA2 R0, -RZ, RZ, 0, 5.9604644775390625e-08 ;  /* 0x00000001ff007431 */ /* 0x000fe200000001ff */
[----:B------:R-:W-:-:S05]  /*3eb0*/  UMOV UR4, 0x40 ;  /* 0x0000004000047882 */ /* 0x000fca0000000000 */
[----:B------:R-:W-:Y:S01]  /*3ec0*/  UVIRTCOUNT.DEALLOC.SMPOOL 0x80 ;  /* 0x000000800000784c */ /* 0x000fe20000000000 */
[----:B------:R-:W-:Y:S02]  /*3ed0*/  UISETP.NE.AND UP0, UPT, UR47, URZ, UPT ;  /* 0x000000ff2f00728c */ /* 0x000fe4000bf05270 */
[----:B-1----:R-:W-:-:S09]  /*3ee0*/  ULEA UR8, UR8, UR4, 0x18 ;  /* 0x0000000408087291 */ /* 0x002fd2000f8ec0ff */
[----:B------:R1:W-:Y:S01]  /*3ef0*/  @P0 STS.U8 [UR8+0x1c], R0 ;  /* 0x00001c00ff000988 */ /* 0x0003e20008000008 */
[----:B------:R-:W-:Y:S05]  /*3f00*/  BRA.U UP0, `(.L_x_76) ;  /* 0x0000000100587547 */ /* 0x000fea000b800000 */
[----:B------:R-:W-:Y:S01]  /*3f10*/  UIADD3 UR5, UPT, UPT, UR26, 0xd0, URZ ;  /* 0x000000d01a057890 */ /* 0x000fe2000fffe0ff */
[----:B------:R-:W-:-:S03]  /*3f20*/  SHF.L.U32 R3, R9, 0x1f, RZ ;  /* 0x0000001f09037819 */ /* 0x000fc600000006ff */
[----:B------:R-:W-:-:S09]  /*3f30*/  ULEA UR4, UR32, UR5, 0x3 ;  /* 0x0000000520047291 */ /* 0x000fd2000f8e18ff */
[----:B------:R-:W2:Y:S02]  /*3f40*/  SYNCS.PHASECHK.TRANS64.TRYWAIT P0, [UR4], R3 ;  /* 0x00000003ff0075a7 */ /* 0x000ea40008001104 */
[----:B--2---:R-:W-:Y:S05]  /*3f50*/  @!P0 BRA `(.L_x_77) ;  /* 0x00000084006c8947 */ /* 0x004fea0003800000 */
.L_x_167:
[----:B------:R-:W-:-:S04]  /*3f60*/  UIADD3 UR4, UPT, UPT, UR32, 0x1, URZ ;  /* 0x0000000120047890 */ /* 0x000fc8000fffe0ff */
[----:B------:R-:W-:-:S04]  /*3f70*/  UISETP.NE.AND UP1, UPT, UR4, 0x2, UPT ;  /* 0x000000020400788c */ /* 0x000fc8000bf25270 */
[----:B------:R-:W-:Y:S02]  /*3f80*/  USEL UR6, URZ, 0x1, UP1 ;  /* 0x00000001ff067887 */ /* 0x000fe40008800000 */
[----:B------:R-:W-:-:S04]  /*3f90*/  USEL UR4, UR4, URZ, UP1 ;  /* 0x000000ff04047287 */ /* 0x000fc80008800000 */
[----:B------:R-:W-:Y:S01]  /*3fa0*/  ULEA UR4, UR4, UR5, 0x3 ;  /* 0x0000000504047291 */ /* 0x000fe2000f8e18ff */
[----:B-1----:R-:W-:-:S04]  /*3fb0*/  LOP3.LUT R3, R9, UR6, RZ, 0x3c, !PT ;  /* 0x0000000609037c12 */ /* 0x002fc8000f8e3cff */
[----:B------:R-:W-:Y:S01]  /*3fc0*/  SHF.L.U32 R3, R3, 0x1f, RZ ;  /* 0x0000001f03037819 */ /* 0x000fe200000006ff */
[----:B------:R-:W-:-:S04]  /*3fd0*/  IMAD.U32 R0, RZ, RZ, UR4 ;  /* 0x00000004ff007e24 */ /* 0x000fc8000f8e00ff */
[----:B------:R1:W2:Y:S03]  /*3fe0*/  SYNCS.PHASECHK.TRANS64.TRYWAIT P0, [R0+URZ], R3 ;  /* 0x00000003000075a7 */ /* 0x0002a600080011ff */
[----:B--2---:R-:W-:Y:S05]  /*3ff0*/  @!P0 NANOSLEEP.SYNCS 0x989680 ;  /* 0x009896800000895d */ /* 0x004fea0003900000 */
[----:B------:R-:W2:Y:S02]  /*4000*/  @!P0 SYNCS.PHASECHK.TRANS64 P0, [R0+URZ], R3 ;  /* 0x00000003000085a7 */ /* 0x000ea400080010ff */
[----:B--2---:R-:W-:Y:S05]  /*4010*/  @P0 BRA `(.L_x_78) ;  /* 0x0000000000200947 */ /* 0x004fea0003800000 */
.L_x_79:
[----:B--2---:R2:W4:Y:S02]  /*4020*/  SYNCS.PHASECHK.TRANS64.TRYWAIT P0, [R0+URZ], R3 ;  /* 0x00000003000075a7 */ /* 0x00452400080011ff */
[----:B----4-:R-:W-:Y:S05]  /*4030*/  @!P0 NANOSLEEP.SYNCS 0x989680 ;  /* 0x009896800000895d */ /* 0x010fea0003900000 */
[----:B------:R-:W4:Y:S02]  /*4040*/  @!P0 SYNCS.PHASECHK.TRANS64 P0, [R0+URZ], R3 ;  /* 0x00000003000085a7 */ /* 0x000f2400080010ff */
[----:B----4-:R-:W-:Y:S05]  /*4050*/  @!P0 BRA `(.L_x_79) ;  /* 0xfffffffc00f08947 */ /* 0x010fea000383ffff */
[----:B------:R-:W-:Y:S05]  /*4060*/  BRA `(.L_x_78) ;  /* 0x00000000000c7947 */ /* 0x000fea0003800000 */
.L_x_76:
[----:B------:R-:W-:-:S04]  /*4070*/  UIADD3 UR4, UPT, UPT, UR26, 0x100, URZ ;  /* 0x000001001a047890 */ /* 0x000fc8000fffe0ff */
[----:B------:R-:W-:-:S09]  /*4080*/  UPRMT UR4, UR48, 0x654, UR4 ;  /* 0x0000065430047896 */ /* 0x000fd20008000004 */
[----:B------:R-:W-:Y:S03]  /*4090*/  SYNCS.ARRIVE.TRANS64.RED.A1T0 RZ, [UR4], RZ ;  /* 0x000000ffffff79a7 */ /* 0x000fe60008100404 */
.L_x_78:
[----:B-12---:R-:W-:Y:S01]  /*40a0*/  SHF.L.U32 R3, RZ, 0x1f, RZ ;  /* 0x0000001fff037819 */ /* 0x006fe200000006ff */
[----:B------:R-:W-:Y:S01]  /*40b0*/  UIADD3 UR4, UPT, UPT, UR26, 0x100, URZ ;  /* 0x000001001a047890 */ /* 0x000fe2000fffe0ff */
[----:B------:R-:W-:Y:S02]  /*40c0*/  PLOP3.LUT P0, PT, PT, PT, UP0, 0x80, 0x8 ;  /* 0x000000000008781c */ /* 0x000fe40003f0f008 */
[----:B------:R-:W1:Y:S02]  /*40d0*/  SYNCS.PHASECHK.TRANS64.TRYWAIT P1, [UR26+0x100], R3 ;  /* 0x00010003ff0075a7 */ /* 0x000e64000802111a */
[----:B-1----:R-:W-:Y:S09]  /*40e0*/  @!P1 BRA `(.L_x_80) ;  /* 0x0000008400209947 */ /* 0x002ff20003800000 */
.L_x_169:
[----:B------:R-:W-:Y:S01]  /*40f0*/  @!UP0 UPRMT UR4, UR48, 0x654, UR4 ;  /* 0x0000065430048896 */ /* 0x000fe20008000004 */
[----:B------:R-:W-:Y:S01]  /*4100*/  UMOV UR5, 0xffff ;  /* 0x0000ffff00057882 */ /* 0x000fe20000000000 */
[----:B------:R-:W-:-:S07]  /*4110*/  UMOV UR6, 0x1 ;  /* 0x0000000100067882 */ /* 0x000fce0000000000 */
[----:B------:R-:W-:Y:S01]  /*4120*/  @!P0 SYNCS.ARRIVE.TRANS64.RED.A1T0 RZ, [UR4], RZ ;  /* 0x000000ffffff89a7 */ /* 0x000fe20008100404 */
[----:B------:R-:W-:Y:S01]  /*4130*/  NOP ;  /* 0x0000000000007918 */ /* 0x000fe20000000000 */
[----:B-1----:R-:W1:Y:S01]  /*4140*/  LDS R0, [UR8+0x14] ;  /* 0x00001408ff007984 */ /* 0x002e620008000800 */
[----:B------:R-:W-:-:S04]  /*4150*/  ULOP3.LUT UR4, UR44, 0xffff, URZ, 0xc0, !UPT ;  /* 0x0000ffff2c047892 */ /* 0x000fc8000f8ec0ff */
[----:B------:R-:W-:-:S04]  /*4160*/  USHF.R.U32.HI UR4, URZ, 0x5, UR4 ;  /* 0x00000005ff047899 */ /* 0x000fc80008011604 */
[----:B------:R-:W-:Y:S02]  /*4170*/  USHF.L.U32 UR5, UR5, UR4, URZ ;  /* 0x0000000405057299 */ /* 0x000fe400080006ff */
[----:B------:R-:W-:-:S04]  /*4180*/  USHF.L.U32 UR4, UR6, UR4, URZ ;  /* 0x0000000406047299 */ /* 0x000fc800080006ff */
[----:B-1----:R-:W-:-:S04]  /*4190*/  LOP3.LUT R0, R0, UR5, RZ, 0xc0, !PT ;  /* 0x0000000500007c12 */ /* 0x002fc8000f8ec0ff */
[----:B------:R-:W-:-:S13]  /*41a0*/  ISETP.NE.AND P0, PT, R0, UR5, PT ;  /* 0x0000000500007c0c */ /* 0x000fda000bf05270 */
[----:B------:R-:W-:Y:S05]  /*41b0*/  @P0 BRA `(.L_x_81) ;  /* 0x0000000000580947 */ /* 0x000fea0003800000 */
[----:B------:R-:W1:Y:S02]  /*41c0*/  LDS R0, [UR8+0x18] ;  /* 0x00001808ff007984 */ /* 0x000e640008000800 */
[----:B-1----:R-:W-:-:S04]  /*41d0*/  LOP3.LUT R0, R0, UR4, RZ, 0xc0, !PT ;  /* 0x0000000400007c12 */ /* 0x002fc8000f8ec0ff */
[----:B------:R-:W-:-:S13]  /*41e0*/  ISETP.NE.AND P0, PT, R0, UR4, PT ;  /* 0x0000000400007c0c */ /* 0x000fda000bf05270 */
[----:B------:R-:W-:Y:S05]  /*41f0*/  @P0 BRA `(.L_x_82) ;  /* 0x00000000003c0947 */ /* 0x000fea0003800000 */
[----:B------:R-:W1:Y:S01]  /*4200*/  S2R R2, SR_LANEID ;  /* 0x0000000000027919 */ /* 0x000e620000000000 */
[----:B------:R-:W-:Y:S01]  /*4210*/  ULOP3.LUT UR5, URZ, UR5, URZ, 0x33, !UPT ;  /* 0x00000005ff057292 */ /* 0x000fe2000f8e33ff */
[----:B------:R-:W-:Y:S01]  /*4220*/  LOP3.LUT R4, RZ, UR4, RZ, 0x33, !PT ;  /* 0x00000004ff047c12 */ /* 0x000fe2000f8e33ff */
[----:B------:R-:W-:Y:S02]  /*4230*/  VOTEU.ANY UR4, UPT, PT ;  /* 0x0000000000047886 */ /* 0x000fe400038e0100 */
[----:B------:R-:W-:Y:S01]  /*4240*/  UFLO.U32 UR4, UR4 ;  /* 0x00000004000472bd */ /* 0x000fe200080e0000 */
[----:B------:R-:W2:Y:S01]  /*4250*/  REDUX UR6, R4 ;  /* 0x00000000040673c4 */ /* 0x000ea20000000000 */
[----:B------:R-:W-:-:S06]  /*4260*/  IMAD.U32 R0, RZ, RZ, UR5 ;  /* 0x00000005ff007e24 */ /* 0x000fcc000f8e00ff */
[----:B------:R4:W-:Y:S01]  /*4270*/  UTCATOMSWS.AND URZ, UR5 ;  /* 0x0000000500ff79e3 */ /* 0x0009e20008000000 */
[----:B------:R-:W3:Y:S01]  /*4280*/  REDUX UR7, R0 ;  /* 0x00000000000773c4 */ /* 0x000ee20000000000 */
[----:B-1----:R-:W-:Y:S01]  /*4290*/  ISETP.EQ.U32.AND P0, PT, R2, UR4, PT ;  /* 0x0000000402007c0c */ /* 0x002fe2000bf02070 */
[----:B--2---:R-:W-:Y:S01]  /*42a0*/  IMAD.U32 R2, RZ, RZ, UR6 ;  /* 0x00000006ff027e24 */ /* 0x004fe2000f8e00ff */
[----:B---3--:R-:W-:-:S11]  /*42b0*/  MOV R3, UR7 ;  /* 0x0000000700037c02 */ /* 0x008fd60008000f00 */
[----:B------:R4:W-:Y:S04]  /*42c0*/  @P0 ATOMS.AND RZ, [UR8+0x14], R3 ;  /* 0x00001403ffff098c */ /* 0x0009e8000a800008 */
[----:B------:R4:W-:Y:S01]  /*42d0*/  @P0 ATOMS.AND RZ, [UR8+0x18], R2 ;  /* 0x00001802ffff098c */ /* 0x0009e2000a800008 */
[----:B------:R-:W-:Y:S05]  /*42e0*/  BRA `(.L_x_83) ;  /* 0x0000000000147947 */ /* 0x000fea0003800000 */
.L_x_82:
[----:B------:R-:W-:Y:S02]  /*42f0*/  MOV R2, 0x4310 ;  /* 0x0000431000027802 */ /* 0x000fe40000000f00 */
[----:B---3-5:R-:W-:Y:S05]  /*4300*/  CALL.REL.NOINC `($__internal_0_$__cuda_sm10x_tcgen05_guardrail_trap_col_being_dealloced_not_returned_by_alloc) ;  /* 0x0000008400fc7944 */ /* 0x028fea0003c00000 */
[----:B------:R-:W-:Y:S05]  /*4310*/  BRA `(.L_x_83) ;  /* 0x0000000000087947 */ /* 0x000fea0003800000 */
.L_x_81:
[----:B------:R-:W-:Y:S02]  /*4320*/  MOV R2, 0x4340 ;  /* 0x0000434000027802 */ /* 0x000fe40000000f00 */
[----:B---3-5:R-:W-:Y:S05]  /*4330*/  CALL.REL.NOINC `($__internal_2_$__cuda_sm10x_tcgen05_guardrail_trap_unallocated_columns_being_dealloced) ;  /* 0x0000008800087944 */ /* 0x028fea0003c00000 */
.L_x_83:
[----:B------:R-:W-:Y:S01]  /*4340*/  NOP ;  /* 0x0000000000007918 */ /* 0x000fe20000000000 */
[----:B----4-:R-:W-:Y:S05]  /*4350*/  EXIT ;  /* 0x000000000000794d */ /* 0x010fea0003800000 */
.L_x_56:
[----:B------:R-:W-:-:S09]  /*4360*/  UISETP.NE.OR UP0, UPT, UR17, 0x3, !UP3 ;  /* 0x000000031100788c */ /* 0x000fd2000df05670 */
[----:B------:R-:W-:Y:S05]  /*4370*/  BRA.U UP0, `(.L_x_84) ;  /* 0x0000001100587547 */ /* 0x000fea000b800000 */
[----:B------:R-:W1:Y:S01]  /*4380*/  LDCU UR31, c[0x0][0x370] ;  /* 0x00006e00ff1f77ac */ /* 0x000e620008000800 */
[----:B------:R-:W2:Y:S01]  /*4390*/  LDC.64 R16, c[0x0][0x348] ;  /* 0x0000d200ff107b82 */ /* 0x000ea20000000a00 */
[----:B------:R-:W-:Y:S02]  /*43a0*/  HFMA2 R13, -RZ, RZ, 0, 0 ;  /* 0x00000000ff0d7431 */ /* 0x000fe400000001ff */
[----:B------:R-:W-:Y:S01]  /*43b0*/  IMAD.MOV.U32 R15, RZ, RZ, 0x1 ;  /* 0x00000001ff0f7424 */ /* 0x000fe200078e00ff */
[----:B------:R-:W1:Y:S01]  /*43c0*/  LDCU.128 UR48, c[0x0][0xb10] ;  /* 0x00016200ff3077ac */ /* 0x000e620008000c00 */
[----:B------:R-:W-:Y:S01]  /*43d0*/  IMAD.MOV.U32 R14, RZ, RZ, RZ ;  /* 0x000000ffff0e7224 */ /* 0x000fe200078e00ff */
[----:B------:R-:W-:Y:S01]  /*43e0*/  MOV R7, 0x2000 ;  /* 0x0000200000077802 */ /* 0x000fe20000000f00 */
[----:B------:R-:W3:Y:S01]  /*43f0*/  LDCU UR30, c[0x0][0x374] ;  /* 0x00006e80ff1e77ac */ /* 0x000ee20008000800 */
[----:B------:R-:W4:Y:S01]  /*4400*/  LDC.64 R2, c[0x0][0x888] ;  /* 0x00022200ff027b82 */ /* 0x000f220000000a00 */
[----:B------:R-:W3:Y:S01]  /*4410*/  LDCU UR15, c[0x0][0xb0c] ;  /* 0x00016180ff0f77ac */ /* 0x000ee20008000800 */
[----:B------:R-:W2:Y:S06]  /*4420*/  LDCU UR40, c[0x0][0xb20] ;  /* 0x00016400ff2877ac */ /* 0x000eac0008000800 */
[----:B------:R-:W4:Y:S01]  /*4430*/  LDC.64 R4, c[0x0][0x890] ;  /* 0x00022400ff047b82 */ /* 0x000f220000000a00 */
[----:B------:R-:W2:Y:S01]  /*4440*/  LDCU UR4, c[0x0][0xb30] ;  /* 0x00016600ff0477ac */ /* 0x000ea20008000800 */
[----:B------:R-:W-:Y:S01]  /*4450*/  UMOV UR21, 0x400 ;  /* 0x0000040000157882 */ /* 0x000fe20000000000 */
[----:B-1----:R-:W-:-:S02]  /*4460*/  UIMAD.WIDE.U32 UR6, UR31, UR48, URZ ;  /* 0x000000301f0672a5 */ /* 0x002fc4000f8e00ff */
[----:B---3--:R-:W-:Y:S02]  /*4470*/  UIMAD.WIDE.U32 UR8, UR30, UR51, URZ ;  /* 0x000000331e0872a5 */ /* 0x008fe4000f8e00ff */
[----:B------:R-:W-:Y:S02]  /*4480*/  ULEA UR21, UR45, UR21, 0x18 ;  /* 0x000000152d157291 */ /* 0x000fe4000f8ec0ff */
[----:B------:R-:W-:Y:S02]  /*4490*/  UPLOP3.LUT UP3, UPT, UPT, UPT, UPT, 0x40, 0x4 ;  /* 0x000000000004789c */ /* 0x000fe40003f6e870 */
[----:B------:R-:W-:Y:S01]  /*44a0*/  UIADD3 UR37, UPT, UPT, UR21, 0x68, URZ ;  /* 0x0000006815257890 */ /* 0x000fe2000fffe0ff */
[----:B------:R-:W-:Y:S01]  /*44b0*/  UMOV UR6, UR7 ;  /* 0x0000000700067c82 */ /* 0x000fe20008000000 */
[----:B------:R-:W-:Y:S01]  /*44c0*/  UMOV UR38, UR9 ;  /* 0x0000000900267c82 */ /* 0x000fe20008000000 */
[----:B------:R-:W-:Y:S02]  /*44d0*/  UISETP.GE.AND UP0, UPT, UR42, 0x1, UPT ;  /* 0x000000012a00788c */ /* 0x000fe4000bf06270 */
[----:B------:R-:W-:Y:S01]  /*44e0*/  UISETP.NE.AND UP4, UPT, UR42, 0x1, UPT ;  /* 0x000000012a00788c */ /* 0x000fe2000bf85270 */
[----:B------:R-:W1:Y:S01]  /*44f0*/  LDCU.64 UR22, c[0x0][0xb28] ;  /* 0x00016500ff1677ac */ /* 0x000e620008000a00 */
[----:B------:R-:W-:-:S02]  /*4500*/  UISETP.NE.AND UP6, UPT, UR15, 0x1, UPT ;  /* 0x000000010f00788c */ /* 0x000fc4000bfc5270 */
[----:B------:R-:W-:Y:S02]  /*4510*/  UISETP.NE.AND UP5, UPT, UR50, 0x1, UPT ;  /* 0x000000013200788c */ /* 0x000fe4000bfa5270 */
[----:B------:R-:W-:Y:S02]  /*4520*/  UIADD3 UR33, UPT, UPT, UR21, 0x50, URZ ;  /* 0x0000005015217890 */ /* 0x000fe4000fffe0ff */
[----:B------:R-:W-:Y:S02]  /*4530*/  UIADD3 UR25, UPT, UPT, UR21, 0x58, URZ ;  /* 0x0000005815197890 */ /* 0x000fe4000fffe0ff */
[----:B------:R-:W-:Y:S02]  /*4540*/  UIADD3 UR17, UPT, UPT, UR21, 0x60, URZ ;  /* 0x0000006015117890 */ /* 0x000fe4000fffe0ff */
[----:B------:R-:W-:Y:S02]  /*4550*/  UPRMT UR37, UR45, 0x654, UR37 ;  /* 0x000006542d257896 */ /* 0x000fe40008000025 */
[----:B------:R-:W-:-:S02]  /*4560*/  USHF.R.U32.HI UR39, URZ, UR49, UR6 ;  /* 0x00000031ff277299 */ /* 0x000fc40008011606 */
[----:B--2---:R-:W-:Y:S02]  /*4570*/  USHF.R.U32.HI UR38, URZ, UR40, UR38 ;  /* 0x00000028ff267299 */ /* 0x004fe40008011626 */
[----:B------:R-:W-:-:S11]  /*4580*/  UISETP.NE.AND UP2, UPT, UR4, 0x1, UPT ;  /* 0x000000010400788c */ /* 0x000fd6000bf45270 */
.L_x_95:
[C---:B------:R-:W-:Y:S02]  /*4590*/  LEA R12, R14.reuse, UR21, 0x3 ;  /* 0x000000150e0c7c11 */ /* 0x040fe4000f8e18ff */
[----:B------:R-:W-:Y:S02]  /*45a0*/  SHF.L.U32 R9, R13, 0x1f, RZ ;  /* 0x0000001f0d097819 */ /* 0x000fe400000006ff */
[----:B------:R-:W-:Y:S02]  /*45b0*/  LEA R10, R14, UR21, 0x4 ;  /* 0x000000150e0a7c11 */ /* 0x000fe4000f8e20ff */
[----:B--2---:R-:W2:Y:S02]  /*45c0*/  SYNCS.PHASECHK.TRANS64.TRYWAIT P0, [R12+URZ+0xa0], R9 ;  /* 0x0000a0090c0075a7 */ /* 0x004ea400080011ff */
[----:B--2---:R-:W-:Y:S05]  /*45d0*/  @!P0 BRA `(.L_x_85) ;  /* 0x0000007c00fc8947 */ /* 0x004fea0003800000 */
.L_x_170:
[----:B--2---:R-:W2:Y:S01]  /*45e0*/  LDS.128 R8, [R10+0x110] ;  /* 0x000110000a087984 */ /* 0x004ea20000000c00 */
[----:B------:R-:W-:Y:S01]  /*45f0*/  UISETP.GE.AND UP0, UPT, UR42, 0x1, UPT ;  /* 0x000000012a00788c */ /* 0x000fe2000bf06270 */
[----:B------:R-:W-:Y:S01]  /*4600*/  @!PT LDS RZ, [RZ] ;  /* 0x00000000fffff984 */ /* 0x000fe20000000800 */
[----:B------:R-:W-:Y:S01]  /*4610*/  @!PT LDS RZ, [RZ] ;  /* 0x00000000fffff984 */ /* 0x000fe20000000800 */
[----:B------:R-:W-:Y:S01]  /*4620*/  @!PT LDS RZ, [RZ] ;  /* 0x00000000fffff984 */ /* 0x000fe20000000800 */
[----:B------:R-:W-:Y:S01]  /*4630*/  @!PT LDS RZ, [RZ] ;  /* 0x00000000fffff984 */ /* 0x000fe20000000800 */
[----:B------:R3:W-:Y:S06]  /*4640*/  MEMBAR.ALL.CTA ;  /* 0x0000000000007992 */ /* 0x0007ec0000008000 */
[----:B---3--:R-:W3:Y:S01]  /*4650*/  FENCE.VIEW.ASYNC.S ;  /* 0x00000000000073c6 */ /* 0x008ee20000000000 */
[----:B--2---:R-:W-:Y:S11]  /*4660*/  LOP3.LUT P0, RZ, R10, 0x1, RZ, 0xc0, !PT ;  /* 0x000000010aff7812 */ /* 0x004ff6000780c0ff */
[----:B------:R-:W-:Y:S02]  /*4670*/  @!UPT UIADD3 URZ, UPT, UPT, URZ, URZ, URZ ;  /* 0x000000fffffff290 */ /* 0x000fe4000fffe0ff */
[----:B---3--:R-:W-:Y:S01]  /*4680*/  VOTEU.ANY UP1, P0 ;  /* 0x0000000000ff7886 */ /* 0x008fe20000020100 */
[----:B------:R-:W-:Y:S11]  /*4690*/  PLOP3.LUT P0, PT, PT, PT, UP1, 0x80, 0x8 ;  /* 0x000000000008781c */ /* 0x000ff60003f0f018 */
[----:B------:R-:W-:Y:S02]  /*46a0*/  @!UPT UIADD3 URZ, UPT, UPT, URZ, URZ, URZ ;  /* 0x000000fffffff290 */ /* 0x000fe4000fffe0ff */
[----:B------:R-:W-:Y:S02]  /*46b0*/  @P0 SHF.R.U32.HI R0, RZ, 0x10, R9 ;  /* 0x00000010ff000819 */ /* 0x000fe40000011609 */
[----:B------:R-:W-:Y:S02]  /*46c0*/  @P0 MOV R6, R8 ;  /* 0x0000000800060202 */ /* 0x000fe40000000f00 */
[----:B------:R-:W-:Y:S01]  /*46d0*/  @P0 R2UR UR4, R0 ;  /* 0x00000000000402ca */ /* 0x000fe200000e0000 */
[----:B------:R-:W-:Y:S01]  /*46e0*/  VIADD R0, R12, 0xb0 ;  /* 0x000000b00c007836 */ /* 0x000fe20000000000 */
[----:B------:R-:W-:Y:S02]  /*46f0*/  @P0 LOP3.LUT R8, R9, 0xffff, RZ, 0xc0, !PT ;  /* 0x0000ffff09080812 */ /* 0x000fe400078ec0ff */
[----:B------:R-:W-:Y:S02]  /*4700*/  @P0 R2UR UR6, R6 ;  /* 0x00000000060602ca */ /* 0x000fe400000e0000 */
[----:B------:R-:W-:Y:S02]  /*4710*/  PRMT R0, RZ, 0x654, R0 ;  /* 0x00000654ff007816 */ /* 0x000fe40000000000 */
[----:B------:R-:W-:Y:S02]  /*4720*/  @P0 R2UR UR5, R8 ;  /* 0x00000000080502ca */ /* 0x000fe400000e0000 */
[----:B------:R2:W-:Y:S03]  /*4730*/  SYNCS.ARRIVE.TRANS64.RED.A1T0 RZ, [R0+URZ], RZ ;  /* 0x000000ff00ff79a7 */ /* 0x0005e600081004ff */
[----:B------:R-:W-:Y:S04]  /*4740*/  @UP1 UMOV UR29, UR4 ;  /* 0x00000004001d1c82 */ /* 0x000fe80008000000 */
[----:B------:R-:W-:Y:S04]  /*4750*/  @UP1 UMOV UR14, UR6 ;  /* 0x00000006000e1c82 */ /* 0x000fe80008000000 */
[----:B------:R-:W-:Y:S01]  /*4760*/  @UP1 UMOV UR13, UR5 ;  /* 0x00000005000d1c82 */ /* 0x000fe20008000000 */
[----:B------:R-:W-:Y:S05]  /*4770*/  BRA.U !UP0, `(.L_x_86) ;  /* 0x0000000108a47547 */ /* 0x000fea000b800000 */
[----:B------:R-:W-:Y:S02]  /*4780*/  UIMAD.WIDE.U32 UR18, UR13, UR51, URZ ;  /* 0x000000330d1272a5 */ /* 0x000fe4000f8e00ff */
[----:B------:R-:W-:Y:S02]  /*4790*/  UIMAD.WIDE.U32 UR26, UR14, UR48, URZ ;  /* 0x000000300e1a72a5 */ /* 0x000fe4000f8e00ff */
[----:B------:R-:W-:Y:S02]  /*47a0*/  USEL UR4, UR30, UR38, !UP5 ;  /* 0x000000261e047287 */ /* 0x000fe4000e800000 */
[----:B------:R-:W-:Y:S02]  /*47b0*/  USEL UR7, UR31, UR39, !UP6 ;  /* 0x000000271f077287 */ /* 0x000fe4000f000000 */
[----:B-1----:R-:W-:Y:S02]  /*47c0*/  UIMAD.WIDE.U32 UR8, UR4, UR22, URZ ;  /* 0x00000016040872a5 */ /* 0x002fe4000f8e00ff */
[----:B------:R-:W-:Y:S01]  /*47d0*/  UIMAD.WIDE.U32 UR10, UR7, UR22, URZ ;  /* 0x00000016070a72a5 */ /* 0x000fe2000f8e00ff */
[----:B------:R-:W-:Y:S02]  /*47e0*/  UMOV UR5, UR19 ;  /* 0x0000001300057c82 */ /* 0x000fe40008000000 */
[----:B------:R-:W-:Y:S03]  /*47f0*/  USHF.R.U32.HI UR6, URZ, UR40, UR5 ;  /* 0x00000028ff067299 */ /* 0x000fe60008011605 */
[----:B------:R-:W-:Y:S01]  /*4800*/  UMOV UR5, UR27 ;  /* 0x0000001b00057c82 */ /* 0x000fe20008000000 */
[----:B------:R-:W-:Y:S02]  /*4810*/  USEL UR6, UR13, UR6, !UP5 ;  /* 0x000000060d067287 */ /* 0x000fe4000e800000 */
[----:B------:R-:W-:Y:S03]  /*4820*/  USHF.R.U32.HI UR12, URZ, UR49, UR5 ;  /* 0x00000031ff0c7299 */ /* 0x000fe60008011605 */
[----:B------:R-:W-:Y:S02]  /*4830*/  UMOV UR5, UR9 ;  /* 0x0000000900057c82 */ /* 0x000fe40008000000 */
[----:B------:R-:W-:Y:S03]  /*4840*/  @UP4 USHF.R.U32.HI UR4, URZ, UR23, UR5 ;  /* 0x00000017ff044299 */ /* 0x000fe60008011605 */
[----:B------:R-:W-:Y:S01]  /*4850*/  UMOV UR5, UR11 ;  /* 0x0000000b00057c82 */ /* 0x000fe20008000000 */
[----:B------:R-:W-:Y:S02]  /*4860*/  UIMAD UR4, UR42, UR4, URZ ;  /* 0x000000042a0472a4 */ /* 0x000fe4000f8e02ff */
[----:B------:R-:W-:Y:S02]  /*4870*/  @UP4 USHF.R.U32.HI UR7, URZ, UR23, UR5 ;  /* 0x00000017ff074299 */ /* 0x000fe40008011605 */
[----:B------:R-:W-:Y:S02]  /*4880*/  UIMAD.WIDE.U32 UR10, UR6, UR22, URZ ;  /* 0x00000016060a72a5 */ /* 0x000fe4000f8e00ff */
[----:B------:R-:W-:Y:S02]  /*4890*/  USEL UR5, UR14, UR12, !UP6 ;  /* 0x0000000c0e057287 */ /* 0x000fe4000f000000 */
[----:B------:R-:W-:Y:S02]  /*48a0*/  UIMAD UR8, UR42, UR7, URZ ;  /* 0x000000072a0872a4 */ /* 0x000fe4000f8e02ff */
[----:B------:R-:W-:Y:S03]  /*48b0*/  UISETP.GE.AND UP0, UPT, UR6, UR4, UPT ;  /* 0x000000040600728c */ /* 0x000fe6000bf06270 */
[----:B------:R-:W-:Y:S01]  /*48c0*/  UMOV UR4, UR11 ;  /* 0x0000000b00047c82 */ /* 0x000fe20008000000 */
[----:B------:R-:W-:Y:S02]  /*48d0*/  UISETP.GE.OR UP0, UPT, UR5, UR8, UP0 ;  /* 0x000000080500728c */ /* 0x000fe40008706670 */
[----:B------:R-:W-:Y:S02]  /*48e0*/  USHF.R.U32.HI UR4, URZ, UR23, UR4 ;  /* 0x00000017ff047299 */ /* 0x000fe40008011604 */
[----:B------:R-:W-:Y:S02]  /*48f0*/  UIMAD.WIDE.U32 UR8, UR5, UR22, URZ ;  /* 0x00000016050872a5 */ /* 0x000fe4000f8e00ff */
[----:B------:R-:W-:Y:S04]  /*4900*/  USEL UR10, UR6, UR4, !UP4 ;  /* 0x00000004060a7287 */ /* 0x000fe8000e000000 */
[----:B------:R-:W-:Y:S01]  /*4910*/  UIADD3 UR11, UPT, UPT, -UR10, URZ, URZ ;  /* 0x000000ff0a0b7290 */ /* 0x000fe2000fffe1ff */
[----:B------:R-:W-:Y:S02]  /*4920*/  @!UP0 UMOV UR4, UR9 ;  /* 0x0000000900048c82 */ /* 0x000fe40008000000 */
[----:B------:R-:W-:Y:S02]  /*4930*/  @!UP0 USHF.R.U32.HI UR4, URZ, UR23, UR4 ;  /* 0x00000017ff048299 */ /* 0x000fe40008011604 */
[----:B------:R-:W-:Y:S02]  /*4940*/  UIMAD UR8, UR42, UR11, UR6 ;  /* 0x0000000b2a0872a4 */ /* 0x000fe4000f8e0206 */
[----:B------:R-:W-:Y:S04]  /*4950*/  @!UP0 USEL UR4, UR5, UR4, !UP4 ;  /* 0x0000000405048287 */ /* 0x000fe8000e000000 */
[----:B------:R-:W-:Y:S02]  /*4960*/  @!UP0 UIMAD UR8, UR7, UR8, UR4 ;  /* 0x00000008070882a4 */ /* 0x000fe4000f8e0204 */
[----:B------:R-:W-:Y:S02]  /*4970*/  @!UP0 UIADD3 UR9, UPT, UPT, UR10, -UR4, URZ ;  /* 0x800000040a098290 */ /* 0x000fe4000fffe0ff */
[----:B------:R-:W-:Y:S02]  /*4980*/  UIADD3 UR4, UPT, UPT, -UR5, URZ, URZ ;  /* 0x000000ff05047290 */ /* 0x000fe4000fffe1ff */
[----:B------:R-:W-:Y:S02]  /*4990*/  UIADD3 UR7, UPT, UPT, -UR6, URZ, URZ ;  /* 0x000000ff06077290 */ /* 0x000fe4000fffe1ff */
[----:B------:R-:W-:Y:S02]  /*49a0*/  @!UP0 UIMAD UR6, UR9, UR42, UR5 ;  /* 0x0000002a090682a4 */ /* 0x000fe4000f8e0205 */
[----:B------:R-:W-:Y:S02]  /*49b0*/  UIMAD UR14, UR15, UR4, UR14 ;  /* 0x000000040f0e72a4 */ /* 0x000fe4000f8e020e */
[----:B------:R-:W-:Y:S01]  /*49c0*/  UIMAD UR13, UR50, UR7, UR13 ;  /* 0x00000007320d72a4 */ /* 0x000fe2000f8e020d */
[----:B------:R-:W-:Y:S02]  /*49d0*/  @!UP0 UMOV UR5, UR8 ;  /* 0x0000000800058c82 */ /* 0x000fe40008000000 */
[----:B------:R-:W-:Y:S02]  /*49e0*/  UIMAD UR14, UR5, UR15, UR14 ;  /* 0x0000000f050e72a4 */ /* 0x000fe4000f8e020e */
[----:B------:R-:W-:Y:S11]  /*49f0*/  UIMAD UR13, UR6, UR50, UR13 ;  /* 0x00000032060d72a4 */ /* 0x000ff6000f8e020d */
[----:B------:R-:W-:Y:S01]  /*4a00*/  @!UPT UIADD3 URZ, UPT, UPT, URZ, URZ, URZ ;  /* 0x000000fffffff290 */ /* 0x000fe2000fffe0ff */
.L_x_86:
[----:B------:R-:W3:Y:S01]  /*4a10*/  @!UP2 LDCU.128 UR8, c[0x0][0xb10] ;  /* 0x00016200ff08a7ac */ /* 0x000ee20008000c00 */
[C---:B----4-:R-:W-:Y:S02]  /*4a20*/  ISETP.NE.U32.AND P1, PT, R4.reuse, RZ, PT ;  /* 0x000000ff0400720c */ /* 0x050fe40003f25070 */
[----:B------:R-:W-:Y:S02]  /*4a30*/  ISETP.NE.U32.AND P0, PT, R4, RZ, PT ;  /* 0x000000ff0400720c */ /* 0x000fe40003f05070 */
[C---:B------:R-:W-:Y:S02]  /*4a40*/  ISETP.NE.AND.EX P1, PT, R5.reuse, RZ, PT, P1 ;  /* 0x000000ff0500720c */ /* 0x040fe40003f25310 */
[----:B------:R-:W-:Y:S01]  /*4a50*/  ISETP.NE.AND.EX P0, PT, R5, RZ, PT, P0 ;  /* 0x000000ff0500720c */ /* 0x000fe20003f05300 */
[----:B------:R-:W4:Y:S01]  /*4a60*/  @!UP2 LDCU UR5, c[0x0][0xb0c] ;  /* 0x00016180ff05a7ac */ /* 0x000f220008000800 */
[----:B------:R-:W-:Y:S01]  /*4a70*/  SHF.L.U32 R9, R15, 0x1f, RZ ;  /* 0x0000001f0f097819 */ /* 0x000fe200000006ff */
[----:B------:R-:W-:Y:S02]  /*4a80*/  USHF.L.U32 UR35, UR16, 0x7, URZ ;  /* 0x0000000710237899 */ /* 0x000fe400080006ff */
[----:B------:R-:W-:Y:S02]  /*4a90*/  USHF.L.U32 UR34, UR20, 0x8, URZ ;  /* 0x0000000814227899 */ /* 0x000fe400080006ff */
[----:B---3--:R-:W-:Y:S07]  /*4aa0*/  UIMAD.WIDE.U32 UR6, UR14, UR8, URZ ;  /* 0x000000080e0672a5 */ /* 0x008fee000f8e00ff */
[----:B------:R-:W-:Y:S01]  /*4ab0*/  @!UP2 UMOV UR4, UR7 ;  /* 0x000000070004ac82 */ /* 0x000fe20008000000 */
[----:B----4-:R-:W-:Y:S02]  /*4ac0*/  @!UP2 UISETP.NE.AND UP0, UPT, UR5, 0x1, UPT ;  /* 0x000000010500a88c */ /* 0x010fe4000bf05270 */
[----:B------:R-:W-:Y:S02]  /*4ad0*/  @!UP2 USHF.R.U32.HI UR4, URZ, UR9, UR4 ;  /* 0x00000009ff04a299 */ /* 0x000fe40008011604 */
[----:B------:R-:W-:Y:S02]  /*4ae0*/  UIMAD.WIDE.U32 UR6, UR13, UR11, URZ ;  /* 0x0000000b0d0672a5 */ /* 0x000fe4000f8e00ff */
[----:B------:R-:W-:Y:S02]  /*4af0*/  @!UP2 USEL UR8, UR14, UR4, !UP0 ;  /* 0x000000040e08a287 */ /* 0x000fe4000c000000 */
[----:B------:R-:W-:Y:S03]  /*4b00*/  @!UP2 UISETP.NE.AND UP0, UPT, UR10, 0x1, UPT ;  /* 0x000000010a00a88c */ /* 0x000fe6000bf05270 */
[----:B------:R-:W-:Y:S02]  /*4b10*/  @!UP2 UMOV UR6, UR7 ;  /* 0x000000070006ac82 */ /* 0x000fe40008000000 */
[----:B------:R-:W3:Y:S02]  /*4b20*/  @!UP2 LDCU UR4, c[0x0][0xb20] ;  /* 0x00016400ff04a7ac */ /* 0x000ee40008000800 */
[----:B---3--:R-:W-:Y:S04]  /*4b30*/  @!UP2 USHF.R.U32.HI UR6, URZ, UR4, UR6 ;  /* 0x00000004ff06a299 */ /* 0x008fe80008011606 */
[----:B------:R-:W-:Y:S04]  /*4b40*/  @!UP2 USEL UR6, UR13, UR6, !UP0 ;  /* 0x000000060d06a287 */ /* 0x000fe8000c000000 */
[----:B------:R-:W-:Y:S02]  /*4b50*/  @!UP2 UIADD3 UR4, UPT, UPT, -UR8, UR6, URZ ;  /* 0x000000060804a290 */ /* 0x000fe4000fffe1ff */
[----:B------:R-:W-:Y:S02]  /*4b60*/  @!UP2 UIADD3 UR6, UPT, UPT, UR8, -UR6, URZ ;  /* 0x800000060806a290 */ /* 0x000fe4000fffe0ff */
[----:B------:R-:W-:Y:S02]  /*4b70*/  @!UP2 UIMAD UR14, UR4, UR5, UR14 ;  /* 0x00000005040ea2a4 */ /* 0x000fe4000f8e020e */
[----:B------:R-:W-:Y:S01]  /*4b80*/  @!UP2 UIMAD UR13, UR6, UR10, UR13 ;  /* 0x0000000a060da2a4 */ /* 0x000fe2000f8e020d */
[----:B------:R-:W-:Y:S11]  /*4b90*/  BRA.U UP3, `(.L_x_87) ;  /* 0x0000000103107547 */ /* 0x000ff6000b800000 */
[----:B--2---:R-:W-:Y:S04]  /*4ba0*/  MOV R0, UR41 ;  /* 0x0000002900007c02 */ /* 0x004fe80008000f00 */
[----:B------:R-:W-:Y:S04]  /*4bb0*/  SHF.L.U32 R11, R0, 0x1f, RZ ;  /* 0x0000001f000b7819 */ /* 0x000fe800000006ff */
[----:B------:R-:W2:Y:S02]  /*4bc0*/  SYNCS.PHASECHK.TRANS64.TRYWAIT P2, [UR21+0x98], R11 ;  /* 0x0000980bff0075a7 */ /* 0x000ea40008041115 */
[----:B--2---:R-:W-:Y:S05]  /*4bd0*/  @!P2 BRA `(.L_x_88) ;  /* 0x000000780090a947 */ /* 0x004fea0003800000 */
.L_x_87:
[----:B------:R-:W-:Y:S05]  /*4be0*/  @!P1 BRA `(.L_x_89) ;  /* 0x0000000000309947 */ /* 0x000fea0003800000 */
[----:B------:R-:W-:Y:S01]  /*4bf0*/  ISETP.NE.U32.AND P1, PT, R2, RZ, PT ;  /* 0x000000ff0200720c */ /* 0x000fe20003f25070 */
[----:B------:R-:W3:Y:S01]  /*4c00*/  LDCU.64 UR4, c[0x0][0x358] ;  /* 0x00006b00ff0477ac */ /* 0x000ee20008000a00 */
[----:B------:R-:W-:Y:S02]  /*4c10*/  IMAD.MOV.U32 R140, RZ, RZ, 0x1 ;  /* 0x00000001ff8c7424 */ /* 0x000fe400078e00ff */
[----:B------:R-:W-:Y:S11]  /*4c20*/  ISETP.NE.AND.EX P1, PT, R3, RZ, PT, P1 ;  /* 0x000000ff0300720c */ /* 0x000ff60003f25310 */
[----:B------:R-:W-:Y:S02]  /*4c30*/  @!UPT UIADD3 URZ, UPT, UPT, URZ, URZ, URZ ;  /* 0x000000fffffff290 */ /* 0x000fe4000fffe0ff */
[----:B--2---:R-:W2:Y:S01]  /*4c40*/  @P1 LDC.64 R10, c[0x0][0x888] ;  /* 0x00022200ff0a1b82 */ /* 0x004ea20000000a00 */
[----:B------:R-:W-:Y:S04]  /*4c50*/  @P1 IMAD R0, R4, UR36, RZ ;  /* 0x0000002404001c24 */ /* 0x000fe8000f8e02ff */
[----:B--2---:R-:W-:Y:S04]  /*4c60*/  @P1 IMAD.WIDE R10, R0, 0x4, R10 ;  /* 0x00000004000a1825 */ /* 0x004fe800078e020a */
[----:B------:R-:W-:Y:S01]  /*4c70*/  HFMA2 R0, -RZ, RZ, 0, 5.9604644775390625e-08 ;  /* 0x00000001ff007431 */ /* 0x000fe200000001ff */
[----:B---3-5:R3:W5:Y:S04]  /*4c80*/  @P1 LDG.E R72, desc[UR4][R10.64] ;  /* 0x000000040a481981 */ /* 0x028768000c1e1900 */
[----:B------:R-:W-:Y:S01]  /*4c90*/  @!P1 PRMT R140, R0, 0x7610, R140 ;  /* 0x00007610008c9816 */ /* 0x000fe2000000008c */
[----:B---3--:R-:W4:Y:S06]  /*4ca0*/  @!P1 LDC R72, c[0x0][0x880] ;  /* 0x00022000ff489b82 */ /* 0x008f2c0000000800 */
.L_x_89:
[----:B----45:R-:W-:Y:S01]  /*4cb0*/  @!P0 ISETP.EQ.AND P1, PT, R72, RZ, PT ;  /* 0x000000ff4800820c */ /* 0x030fe20003f22270 */
[----:B------:R-:W-:Y:S01]  /*4cc0*/  @!UPT UIADD3 URZ, UPT, UPT, URZ, URZ, URZ ;  /* 0x000000fffffff290 */ /* 0x000fe2000fffe0ff */
[----:B------:R-:W-:Y:S11]  /*4cd0*/  @!P0 BRA `(.L_x_90) ;  /* 0x0000000000188947 */ /* 0x000ff60003800000 */
[----:B------:R-:W-:Y:S02]  /*4ce0*/  LOP3.LUT P0, RZ, R140, 0xff, RZ, 0xc0, !PT ;  /* 0x000000ff8cff7812 */ /* 0x000fe4000780c0ff */
[----:B------:R-:W-:Y:S04]  /*4cf0*/  ISETP.NE.U32.AND P1, PT, R2, RZ, PT ;  /* 0x000000ff0200720c */ /* 0x000fe80003f25070 */
[----:B------:R-:W-:Y:S04]  /*4d00*/  ISETP.NE.AND.EX P1, PT, R3, RZ, PT, P1 ;  /* 0x000000ff0300720c */ /* 0x000fe80003f25310 */
[----:B------:R-:W-:Y:S03]  /*4d10*/  PLOP3.LUT P1, PT, P1, PT, PT, 0x8, 0x80 ;  /* 0x000000000080781c */ /* 0x000fe60000f2e170 */
[----:B------:R-:W-:Y:S11]  /*4d20*/  @P0 ISETP.EQ.AND P1, PT, R72, RZ, PT ;  /* 0x000000ff4800020c */ /* 0x000ff60003f22270 */
[----:B------:R-:W-:Y:S02]  /*4d30*/  @!UPT UIADD3 URZ, UPT, UPT, URZ, URZ, URZ ;  /* 0x000000fffffff290 */ /* 0x000fe4000fffe0ff */
.L_x_90:
[----:B------:R-:W3:Y:S01]  /*4d40*/  SYNCS.PHASECHK.TRANS64.TRYWAIT P2, [UR21+0x70], R9 ;  /* 0x00007009ff0075a7 */ /* 0x000ee20008041115 */
[----:B------:R-:W-:Y:S04]  /*4d50*/  ELECT P0, URZ, PT ;  /* 0x0000000000ff782f */ /* 0x000fe80003800000 */
[----:B------:R-:W-:Y:S11]  /*4d60*/  PLOP3.LUT P1, PT, P1, P0, PT, 0xf2, 0x2f ;  /* 0x00000000002f781c */ /* 0x000ff60000f21e72 */
[----:B------:R-:W-:Y:S02]  /*4d70*/  @!UPT UIADD3 URZ, UPT, UPT, URZ, URZ, URZ ;  /* 0x000000fffffff290 */ /* 0x000fe4000fffe0ff */
[----:B------:R-:W-:Y:S05]  /*4d80*/  @!P1 IADD3 R8, P0, PT, R16, 0x580, RZ ;  /* 0x0000058010089810 */ /* 0x000fea0007f1e0ff */
[----:B------:R-:W-:Y:S01]  /*4d90*/  @!P1 IMAD.X R6, RZ, RZ, R17, P0 ;  /* 0x000000ffff069224 */ /* 0x000fe200000e0611 */
[----:B---3--:R-:W-:Y:S07]  /*4da0*/  @!P2 BRA `(.L_x_91) ;  /* 0x000000780034a947 */ /* 0x008fee0003800000 */
.L_x_173:
[----:B------:R-:W-:Y:S01]  /*4db0*/  @!P1 R2UR UR5, R8 ;  /* 0x00000000080592ca */ /* 0x000fe200000e0000 */
[----:B------:R-:W-:Y:S01]  /*4dc0*/  VOTEU.ALL UP0, P1 ;  /* 0x0000000000ff7886 */ /* 0x000fe20000800000 */
[----:B------:R-:W-:Y:S01]  /*4dd0*/  @!P1 R2UR UR4, R6 ;  /* 0x00000000060492ca */ /* 0x000fe200000e0000 */
[----:B--2---:R-:W-:Y:S01]  /*4de0*/  @!P1 IMAD.MOV.U32 R0, RZ, RZ, 0x2000 ;  /* 0x00002000ff009424 */ /* 0x004fe200078e00ff */
[----:B------:R-:W-:Y:S01]  /*4df0*/  UMOV UR8, 0x0 ;  /* 0x0000000000087882 */ /* 0x000fe20000000000 */
[----:B------:R-:W-:Y:S01]  /*4e00*/  UMOV UR9, 0x10000000 ;  /* 0x1000000000097882 */ /* 0x000fe20000000000 */
[----:B------:R-:W-:Y:S01]  /*4e10*/  @!UP0 UIADD3 UR32, UPT, UPT, UR21, 0x200, URZ ;  /* 0x0000020015208890 */ /* 0x000fe2000fffe0ff */
[----:B------:R-:W-:Y:S01]  /*4e20*/  @!P1 IADD3 R8, P0, PT, R16, 0x580, RZ ;  /* 0x0000058010089810 */ /* 0x000fe20007f1e0ff */
[----:B------:R-:W-:Y:S01]  /*4e30*/  VOTEU.ALL UP0, P1 ;  /* 0x0000000000ff7886 */ /* 0x000fe20000800000 */
[----:B------:R-:W-:Y:S03]  /*4e40*/  UPRMT UR6, UR45, 0x654, UR33 ;  /* 0x000006542d067896 */ /* 0x000fe60008000021 */
[----:B------:R-:W-:Y:S02]  /*4e50*/  @!P1 IMAD.X R6, RZ, RZ, R17, P0 ;  /* 0x000000ffff069224 */ /* 0x000fe400000e0611 */
[----:B------:R-:W-:Y:S02]  /*4e60*/  IMAD.U32 R10, RZ, RZ, UR5 ;  /* 0x00000005ff0a7e24 */ /* 0x000fe4000f8e00ff */
[----:B------:R-:W-:Y:S03]  /*4e70*/  IMAD.U32 R11, RZ, RZ, UR4 ;  /* 0x00000004ff0b7e24 */ /* 0x000fe6000f8e00ff */
[----:B------:R-:W-:Y:S02]  /*4e80*/  @!P1 R2UR UR4, R10 ;  /* 0x000000000a0492ca */ /* 0x000fe400000e0000 */
[----:B------:R-:W-:Y:S11]  /*4e90*/  @!P1 R2UR UR5, R11 ;  /* 0x000000000b0592ca */ /* 0x000ff600000e0000 */
[----:B------:R-:W-:Y:S02]  /*4ea0*/  @!UPT UIADD3 URZ, UPT, UPT, URZ, URZ, URZ ;  /* 0x000000fffffff290 */ /* 0x000fe4000fffe0ff */
[----:B------:R2:W-:Y:S01]  /*4eb0*/  @!UP0 UTMALDG.3D [UR32], [UR4], desc[UR8] ;  /* 0x00000820040085b4 */ /* 0x0005e20008011000 */
[----:B------:R2:W-:Y:S01]  /*4ec0*/  @!P1 SYNCS.ARRIVE.TRANS64.RED.A0TR RZ, [UR21+0x50], R0 ;  /* 0x00005000ffff99a7 */ /* 0x0005e20008300415 */
[----:B------:R-:W-:Y:S01]  /*4ed0*/  SYNCS.ARRIVE.TRANS64.RED.A1T0 RZ, [UR6], RZ ;  /* 0x000000ffffff79a7 */ /* 0x000fe20008100406 */
[----:B------:R-:W3:Y:S02]  /*4ee0*/  SYNCS.PHASECHK.TRANS64.TRYWAIT P2, [UR21+0x78], R9 ;  /* 0x00007809ff0075a7 */ /* 0x000ee40008041115 */
[----:B--23--:R-:W-:Y:S05]  /*4ef0*/  @!P2 BRA `(.L_x_92) ;  /* 0x0000007400f8a947 */ /* 0x00cfea0003800000 */
.L_x_175:
        /* <DEDUP_REMOVED lines=8> */
[----:B------:R-:W-:Y:S01]  /*4f80*/  @!UP0 UIADD3 UR24, UPT, UPT, UR21, 0x2200, URZ ;  /* 0x0000220015188890 */ /* 0x000fe2000fffe0ff */
[----:B------:R-:W-:Y:S01]  /*4f90*/  VOTEU.ALL UP0, P1 ;  /* 0x0000000000ff7886 */ /* 0x000fe20000800000 */
[----:B------:R-:W-:Y:S01]  /*4fa0*/  UMOV UR27, UR35 ;  /* 0x00000023001b7c82 */ /* 0x000fe20008000000 */
[----:B------:R-:W-:Y:S02]  /*4fb0*/  UMOV UR28, UR36 ;  /* 0x00000024001c7c82 */ /* 0x000fe40008000000 */
[----:B------:R-:W-:Y:S01]  /*4fc0*/  IMAD.U32 R10, RZ, RZ, UR5 ;  /* 0x00000005ff0a7e24 */ /* 0x000fe2000f8e00ff */
[----:B------:R-:W-:Y:S01]  /*4fd0*/  UPRMT UR6, UR45, 0x654, UR25 ;  /* 0x000006542d067896 */ /* 0x000fe20008000019 */
[----:B------:R-:W-:Y:S02]  /*4fe0*/  IMAD.U32 R11, RZ, RZ, UR4 ;  /* 0x00000004ff0b7e24 */ /* 0x000fe4000f8e00ff */
[----:B------:R-:W-:Y:S01]  /*4ff0*/  @!P1 IMAD.X R6, RZ, RZ, R17, P0 ;  /* 0x000000ffff069224 */ /* 0x000fe200000e0611 */
        /* <DEDUP_REMOVED lines=8> */
.L_x_177:
[----:B------:R-:W-:Y:S01]  /*5080*/  @!P1 R2UR UR5, R8 ;  /* 0x00000000080592ca */ /* 0x000fe200000e0000 */
[----:B------:R-:W-:Y:S01]  /*5090*/  VOTEU.ALL UP0, P1 ;  /* 0x0000000000ff7886 */ /* 0x000fe20000800000 */
[----:B------:R-:W-:Y:S01]  /*50a0*/  @!P1 R2UR UR4, R6 ;  /* 0x00000000060492ca */ /* 0x000fe200000e0000 */
[----:B--2---:R-:W-:Y:S01]  /*50b0*/  @!P1 IMAD.MOV.U32 R0, RZ, RZ, 0x2000 ;  /* 0x00002000ff009424 */ /* 0x004fe200078e00ff */
[----:B------:R-:W-:Y:S01]  /*50c0*/  UMOV UR8, 0x0 ;  /* 0x0000000000087882 */ /* 0x000fe20000000000 */
[----:B------:R-:W-:Y:S01]  /*50d0*/  UMOV UR9, 0x10000000 ;  /* 0x1000000000097882 */ /* 0x000fe20000000000 */
[----:B------:R-:W-:Y:S01]  /*50e0*/  @!UP0 UIADD3 UR18, UPT, UPT, UR34, 0x80, URZ ;  /* 0x0000008022128890 */ /* 0x000fe2000fffe0ff */
[----:B------:R-:W-:Y:S01]  /*50f0*/  VIADD R14, R14, 0x1 ;  /* 0x000000010e0e7836 */ /* 0x000fe20000000000 */
[----:B------:R-:W-:Y:S01]  /*5100*/  @!UP0 UIADD3 UR16, UPT, UPT, UR21, 0x4200, URZ ;  /* 0x0000420015108890 */ /* 0x000fe2000fffe0ff */
[----:B------:R-:W-:Y:S01]  /*5110*/  VOTEU.ALL UP0, P1 ;  /* 0x0000000000ff7886 */ /* 0x000fe20000800000 */
[----:B------:R-:W-:Y:S01]  /*5120*/  UMOV UR19, UR35 ;  /* 0x0000002300137c82 */ /* 0x000fe20008000000 */
[----:B------:R-:W-:Y:S02]  /*5130*/  UMOV UR20, UR36 ;  /* 0x0000002400147c82 */ /* 0x000fe40008000000 */
[----:B------:R-:W-:Y:S01]  /*5140*/  IMAD.U32 R10, RZ, RZ, UR5 ;  /* 0x00000005ff0a7e24 */ /* 0x000fe2000f8e00ff */
[----:B------:R-:W-:Y:S01]  /*5150*/  UPRMT UR6, UR45, 0x654, UR17 ;  /* 0x000006542d067896 */ /* 0x000fe20008000011 */
        /* <DEDUP_REMOVED lines=9> */
.L_x_179:
[----:B------:R-:W-:Y:S01]  /*51f0*/  @!P1 IADD3 R6, P0, PT, R16, 0x580, RZ ;  /* 0x0000058010069810 */ /* 0x000fe20007f1e0ff */
[----:B------:R-:W-:Y:S01]  /*5200*/  VOTEU.ALL UP0, P1 ;  /* 0x0000000000ff7886 */ /* 0x000fe20000800000 */
[----:B------:R-:W-:Y:S01]  /*5210*/  UMOV UR6, 0x0 ;  /* 0x0000000000067882 */ /* 0x000fe20000000000 */
[----:B------:R-:W-:Y:S01]  /*5220*/  UMOV UR7, 0x10000000 ;  /* 0x1000000000077882 */ /* 0x000fe20000000000 */
[----:B------:R-:W-:Y:S01]  /*5230*/  @!P1 R2UR UR5, R6 ;  /* 0x00000000060592ca */ /* 0x000fe200000e0000 */
[----:B--2---:R-:W-:Y:S01]  /*5240*/  @!P1 IMAD.X R0, RZ, RZ, R17, P0 ;  /* 0x000000ffff009224 */ /* 0x004fe200000e0611 */
[----:B------:R-:W-:Y:S01]  /*5250*/  @!UP0 UIADD3 UR10, UPT, UPT, UR34, 0xc0, URZ ;  /* 0x000000c0220a8890 */ /* 0x000fe2000fffe0ff */
[----:B------:R-:W-:Y:S01]  /*5260*/  R2UR UR18, R142 ;  /* 0x000000008e1272ca */ /* 0x000fe200000e0000 */
[----:B------:R-:W-:Y:S01]  /*5270*/  @!UP0 UIADD3 UR8, UPT, UPT, UR21, 0x6200, URZ ;  /* 0x0000620015088890 */ /* 0x000fe2000fffe0ff */
[----:B------:R-:W-:Y:S01]  /*5280*/  R2UR UR16, R143 ;  /* 0x000000008f1072ca */ /* 0x000fe200000e0000 */
[----:B------:R-:W-:Y:S01]  /*5290*/  @!UP0 UIADD3 UR9, UPT, UPT, UR21, 0x68, URZ ;  /* 0x0000006815098890 */ /* 0x000fe2000fffe0ff */
[----:B------:R-:W-:Y:S01]  /*52a0*/  @!P1 R2UR UR4, R0 ;  /* 0x00000000000492ca */ /* 0x000fe200000e0000 */
[----:B------:R-:W-:Y:S01]  /*52b0*/  VOTEU.ALL UP0, P1 ;  /* 0x0000000000ff7886 */ /* 0x000fe20000800000 */
[----:B------:R-:W-:Y:S01]  /*52c0*/  UMOV UR11, UR35 ;  /* 0x00000023000b7c82 */ /* 0x000fe20008000000 */
[----:B------:R-:W-:Y:S01]  /*52d0*/  UMOV UR12, UR36 ;  /* 0x00000024000c7c82 */ /* 0x000fe20008000000 */
[C---:B------:R-:W-:Y:S01]  /*52e0*/  ISETP.NE.AND P0, PT, R14.reuse, 0x2, PT ;  /* 0x000000020e00780c */ /* 0x040fe20003f05270 */
[----:B------:R-:W-:Y:S01]  /*52f0*/  UPLOP3.LUT UP3, UPT, UPT, UPT, UPT, 0x80, 0x8 ;  /* 0x000000000008789c */ /* 0x000fe20003f6f070 */
[----:B------:R-:W-:Y:S01]  /*5300*/  IMAD.U32 R8, RZ, RZ, UR5 ;  /* 0x00000005ff087e24 */ /* 0x000fe2000f8e00ff */
[----:B------:R-:W-:Y:S01]  /*5310*/  LOP3.LUT R15, R15, 0x1, RZ, 0x3c, !PT ;  /* 0x000000010f0f7812 */ /* 0x000fe200078e3cff */
[----:B------:R-:W-:Y:S01]  /*5320*/  UMOV UR36, UR29 ;  /* 0x0000001d00247c82 */ /* 0x000fe20008000000 */
[----:B------:R-:W-:Y:S01]  /*5330*/  SEL R0, RZ, 0x1, P0 ;  /* 0x00000001ff007807 */ /* 0x000fe20000000000 */
[----:B------:R-:W-:Y:S01]  /*5340*/  UIADD3 UR20, UPT, UPT, UR13, UR18, URZ ;  /* 0x000000120d147290 */ /* 0x000fe2000fffe0ff */
[----:B------:R-:W-:Y:S01]  /*5350*/  SEL R14, R14, RZ, P0 ;  /* 0x000000ff0e0e7207 */ /* 0x000fe20000000000 */
[----:B------:R-:W-:Y:S01]  /*5360*/  UIADD3 UR16, UPT, UPT, UR14, UR16, URZ ;  /* 0x000000100e107290 */ /* 0x000fe2000fffe0ff */
[----:B------:R-:W-:Y:S01]  /*5370*/  IMAD.U32 R9, RZ, RZ, UR4 ;  /* 0x00000004ff097e24 */ /* 0x000fe2000f8e00ff */
[----:B------:R-:W-:Y:S02]  /*5380*/  @!P1 R2UR UR4, R8 ;  /* 0x00000000080492ca */ /* 0x000fe400000e0000 */
[----:B------:R-:W-:Y:S02]  /*5390*/  LOP3.LUT R13, R13, R0, RZ, 0x3c, !PT ;  /* 0x000000000d0d7212 */ /* 0x000fe400078e3cff */
[----:B------:R-:W-:Y:S11]  /*53a0*/  @!P1 R2UR UR5, R9 ;  /* 0x00000000090592ca */ /* 0x000ff600000e0000 */
[----:B------:R-:W-:Y:S02]  /*53b0*/  @!UPT UIADD3 URZ, UPT, UPT, URZ, URZ, URZ ;  /* 0x000000fffffff290 */ /* 0x000fe4000fffe0ff */
[----:B------:R2:W-:Y:S01]  /*53c0*/  @!UP0 UTMALDG.3D [UR8], [UR4], desc[UR6] ;  /* 0x00000608040085b4 */ /* 0x0005e20008011000 */
[----:B------:R2:W-:Y:S01]  /*53d0*/  @!P1 SYNCS.ARRIVE.TRANS64.RED.A0TR RZ, [UR21+0x68], R7 ;  /* 0x00006807ffff99a7 */ /* 0x0005e20008300415 */
[----:B------:R-:W-:Y:S01]  /*53e0*/  SYNCS.ARRIVE.TRANS64.RED.A1T0 RZ, [UR37], RZ ;  /* 0x000000ffffff79a7 */ /* 0x000fe20008100425 */
[----:B------:R-:W-:Y:S05]  /*53f0*/  BRA.U UP1, `(.L_x_95) ;  /* 0xfffffff101647547 */ /* 0x000fea000b83ffff */
[----:B------:R-:W-:-:S04]  /*5400*/  SHF.L.U32 R3, R15, 0x1f, RZ ;  /* 0x0000001f0f037819 */ /* 0x000fc800000006ff */
[----:B------:R-:W3:Y:S02]  /*5410*/  SYNCS.PHASECHK.TRANS64.TRYWAIT P0, [UR21+0x70], R3 ;  /* 0x00007003ff0075a7 */ /* 0x000ee40008001115 */
[----:B---3--:R-:W-:Y:S05]  /*5420*/  @!P0 BRA `(.L_x_96) ;  /* 0x0000007000f48947 */ /* 0x008fea0003800000 */
.L_x_181:
[----:B------:R-:W4:Y:S02]  /*5430*/  SYNCS.PHASECHK.TRANS64.TRYWAIT P0, [UR21+0x78], R3 ;  /* 0x00007803ff0075a7 */ /* 0x000f240008001115 */
[----:B----4-:R-:W-:Y:S05]  /*5440*/  @!P0 BRA `(.L_x_97) ;  /* 0x0000007400048947 */ /* 0x010fea0003800000 */
.L_x_183:
[----:B------:R-:W4:Y:S02]  /*5450*/  SYNCS.PHASECHK.TRANS64.TRYWAIT P0, [UR21+0x80], R3 ;  /* 0x00008003ff0075a7 */ /* 0x000f240008001115 */
[----:B----4-:R-:W-:Y:S05]  /*5460*/  @!P0 BRA `(.L_x_98) ;  /* 0x0000007400148947 */ /* 0x010fea0003800000 */
.L_x_185:
[----:B---3--:R-:W-:-:S07]  /*5470*/  MOV R0, UR21 ;  /* 0x0000001500007c02 */ /* 0x008fce0008000f00 */
.L_x_99:
[----:B---3--:R-:W-:-:S04]  /*5480*/  SHF.L.U32 R3, R15, 0x1f, RZ ;  /* 0x0000001f0f037819 */ /* 0x008fc800000006ff */
[----:B------:R3:W4:Y:S03]  /*5490*/  SYNCS.PHASECHK.TRANS64.TRYWAIT P0, [R0+URZ+0x88], R3 ;  /* 0x00008803000075a7 */ /* 0x00072600080011ff */
[----:B----4-:R-:W-:Y:S05]  /*54a0*/  @!P0 NANOSLEEP.SYNCS 0x989680 ;  /* 0x009896800000895d */ /* 0x010fea0003900000 */
[----:B------:R-:W4:Y:S02]  /*54b0*/  @!P0 SYNCS.PHASECHK.TRANS64 P0, [R0+URZ+0x88], R3 ;  /* 0x00008803000085a7 */ /* 0x000f2400080010ff */
[----:B-12-4-:R-:W-:Y:S05]  /*54c0*/  @P0 EXIT ;  /* 0x000000000000094d */ /* 0x016fea0003800000 */
[----:B------:R-:W-:Y:S05]  /*54d0*/  BRA `(.L_x_99) ;  /* 0xfffffffc00e87947 */ /* 0x000fea000383ffff */
.L_x_84:
[----:B------:R-:W-:-:S06]  /*54e0*/  UISETP.GE.AND UP0, UPT, UR17, 0x4, UPT ;  /* 0x000000041100788c */ /* 0x000fcc000bf06270 */
[----:B------:R-:W-:-:S13]  /*54f0*/  PLOP3.LUT P0, PT, PT, PT, UP0, 0x80, 0x8 ;  /* 0x000000000008781c */ /* 0x000fda0003f0f008 */
[----:B------:R-:W-:Y:S05]  /*5500*/  @!P0 EXIT ;  /* 0x000000000000894d */ /* 0x000fea0003800000 */
[----:B------:R-:W-:Y:S01]  /*5510*/  BAR.SYNC.DEFER_BLOCKING 0x6, 0xa0 ;  /* 0x0182800000007b1d */ /* 0x000fe20000010000 */
[C---:B------:R-:W-:Y:S01]  /*5520*/  IMAD.U32 R69, R155.reuse, 0x10000, RZ ;  /* 0x000100009b457824 */ /* 0x040fe200078e00ff */
[C---:B------:R-:W-:Y:S01]  /*5530*/  R2P PR, R155.reuse, 0x6 ;  /* 0x000000069b007804 */ /* 0x040fe20000000000 */
[----:B------:R-:W-:Y:S01]  /*5540*/  IMAD.SHL.U32 R4, R155, 0x40, RZ ;  /* 0x000000409b047824 */ /* 0x000fe200078e00ff */
[----:B------:R-:W-:Y:S01]  /*5550*/  CS2R R146, SRZ ;  /* 0x0000000000927805 */ /* 0x000fe2000001ff00 */
[----:B------:R-:W-:Y:S01]  /*5560*/  IMAD.MOV.U32 R152, RZ, RZ, 0x20 ;  /* 0x00000020ff987424 */ /* 0x000fe200078e00ff */
[----:B------:R-:W-:Y:S02]  /*5570*/  UMOV UR44, 0x400 ;  /* 0x00000400002c7882 */ /* 0x000fe40000000000 */
[----:B------:R-:W1:Y:S01]  /*5580*/  LDC.64 R138, c[0x0][0x8b0] ;  /* 0x00022c00ff8a7b82 */ /* 0x000e620000000a00 */
[----:B------:R-:W-:Y:S01]  /*5590*/  ULEA UR44, UR45, UR44, 0x18 ;  /* 0x0000002c2d2c7291 */ /* 0x000fe2000f8ec0ff */
[----:B------:R-:W-:Y:S01]  /*55a0*/  LOP3.LUT R69, R69, 0x600000, RZ, 0xc0, !PT ;  /* 0x0060000045457812 */ /* 0x000fe200078ec0ff */
[----:B------:R-:W-:Y:S01]  /*55b0*/  IMAD.SHL.U32 R135, R155, 0x8, RZ ;  /* 0x000000089b877824 */ /* 0x000fe200078e00ff */
[----:B------:R-:W-:Y:S01]  /*55c0*/  LOP3.LUT R6, R4, 0x180, RZ, 0xc0, !PT ;  /* 0x0000018004067812 */ /* 0x000fe200078ec0ff */
[----:B------:R-:W-:Y:S01]  /*55d0*/  IMAD.MOV.U32 R153, RZ, RZ, 0x10 ;  /* 0x00000010ff997424 */ /* 0x000fe200078e00ff */
[----:B------:R-:W-:Y:S01]  /*55e0*/  SEL R152, R152, 0xffffffe0, !P2 ;  /* 0xffffffe098987807 */ /* 0x000fe20005000000 */
[----:B------:R-:W-:Y:S01]  /*55f0*/  UIADD3 UR5, UPT, UPT, UR44, 0x200, URZ ;  /* 0x000002002c057890 */ /* 0x000fe2000fffe0ff */
[----:B------:R-:W2:Y:S01]  /*5600*/  LDC.64 R136, c[0x0][0x8a8] ;  /* 0x00022a00ff887b82 */ /* 0x000ea20000000a00 */
[----:B------:R-:W-:Y:S01]  /*5610*/  UIADD3 UR4, UPT, UPT, UR44, 0x8200, URZ ;  /* 0x000082002c047890 */ /* 0x000fe2000fffe0ff */
[----:B------:R-:W-:Y:S01]  /*5620*/  LOP3.LUT R135, R6, 0x30, R135, 0xf8, !PT ;  /* 0x0000003006877812 */ /* 0x000fe200078ef887 */
[----:B------:R-:W-:Y:S01]  /*5630*/  IMAD.MOV.U32 R68, RZ, RZ, RZ ;  /* 0x000000ffff447224 */ /* 0x000fe200078e00ff */
[----:B------:R-:W-:Y:S01]  /*5640*/  SEL R153, R153, 0xfffffff0, !P1 ;  /* 0xfffffff099997807 */ /* 0x000fe20004800000 */
[----:B------:R-:W-:Y:S01]  /*5650*/  IMAD.MOV.U32 R150, RZ, RZ, RZ ;  /* 0x000000ffff967224 */ /* 0x000fe200078e00ff */
[----:B------:R-:W-:Y:S01]  /*5660*/  LOP3.LUT R135, R135, 0x1e40, R4, 0xf8, !PT ;  /* 0x00001e4087877812 */ /* 0x000fe200078ef804 */
[----:B------:R-:W-:Y:S01]  /*5670*/  IMAD.U32 R156, RZ, RZ, UR5 ;  /* 0x00000005ff9c7e24 */ /* 0x000fe2000f8e00ff */
[----:B------:R-:W-:Y:S01]  /*5680*/  LOP3.LUT R155, R155, 0x60, RZ, 0xc0, !PT ;  /* 0x000000609b9b7812 */ /* 0x000fe200078ec0ff */
[----:B------:R-:W3:Y:S01]  /*5690*/  LDS R0, [UR44+0x130] ;  /* 0x0001302cff007984 */ /* 0x000ee20008000800 */
[----:B------:R-:W-:Y:S01]  /*56a0*/  CS2R R148, SRZ ;  /* 0x0000000000947805 */ /* 0x000fe2000001ff00 */
[----:B------:R-:W-:Y:S01]  /*56b0*/  IMAD.U32 R154, RZ, RZ, UR4 ;  /* 0x00000004ff9a7e24 */ /* 0x000fe2000f8e00ff */
[----:B------:R-:W4:Y:S01]  /*56c0*/  LDCU UR58, c[0x0][0x370] ;  /* 0x00006e00ff3a77ac */ /* 0x000f220008000800 */
[----:B------:R-:W1:Y:S01]  /*56d0*/  LDCU.64 UR62, c[0x0][0x348] ;  /* 0x00006900ff3e77ac */ /* 0x000e620008000a00 */
[----:B------:R-:W1:Y:S01]  /*56e0*/  LDCU UR43, c[0x0][0xb0c] ;  /* 0x00016180ff2b77ac */ /* 0x000e620008000800 */
[----:B------:R-:W1:Y:S01]  /*56f0*/  LDCU UR39, c[0x0][0xb30] ;  /* 0x00016600ff2777ac */ /* 0x000e620008000800 */
[----:B------:R-:W1:Y:S01]  /*5700*/  LDCU.64 UR56, c[0x0][0x888] ;  /* 0x00011100ff3877ac */ /* 0x000e620008000a00 */
[----:B------:R-:W1:Y:S01]  /*5710*/  LDCU.64 UR40, c[0x0][0xb28] ;  /* 0x00016500ff2877ac */ /* 0x000e620008000a00 */
[----:B------:R-:W1:Y:S01]  /*5720*/  LDCU.64 UR60, c[0x0][0x890] ;  /* 0x00011200ff3c77ac */ /* 0x000e620008000a00 */
[----:B------:R-:W1:Y:S01]  /*5730*/  LDCU.128 UR52, c[0x0][0xb10] ;  /* 0x00016200ff3477ac */ /* 0x000e620008000c00 */
[----:B------:R-:W1:Y:S01]  /*5740*/  LDCU UR47, c[0x0][0x374] ;  /* 0x00006e80ff2f77ac */ /* 0x000e620008000800 */
[----:B---3--:R-:W-:Y:S01]  /*5750*/  IMAD.IADD R69, R0, 0x1, R69 ;  /* 0x0000000100457824 */ /* 0x008fe200078e0245 */
[----:B------:R-:W-:-:S04]  /*5760*/  SHF.R.S32.HI R0, RZ, 0x4, R152 ;  /* 0x00000004ff007819 */ /* 0x000fc80000011498 */
[----:B-12-4-:R-:W-:-:S07]  /*5770*/  LEA.HI.SX32 R151, R153, R0, 0x1c ;  /* 0x0000000099977211 */ /* 0x016fce00078fe2ff */
.L_x_141:
[C---:B------:R-:W-:Y:S02]  /*5780*/  LEA R3, R146.reuse, UR44, 0x3 ;  /* 0x0000002c92037c11 */ /* 0x040fe4000f8e18ff */
[----:B------:R-:W-:Y:S02]  /*5790*/  SHF.L.U32 R0, R149, 0x1f, RZ ;  /* 0x0000001f95007819 */ /* 0x000fe400000006ff */
[----:B------:R-:W-:Y:S02]  /*57a0*/  LEA R5, R146, UR44, 0x4 ;  /* 0x0000002c92057c11 */ /* 0x000fe4000f8e20ff */
[----:B-1----:R-:W1:Y:S02]  /*57b0*/  SYNCS.PHASECHK.TRANS64.TRYWAIT P0, [R3+URZ+0xa0], R0 ;  /* 0x0000a000030075a7 */ /* 0x002e6400080011ff */
[----:B-1----:R-:W-:Y:S05]  /*57c0*/  @!P0 BRA `(.L_x_100) ;  /* 0x0000007000548947 */ /* 0x002fea0003800000 */
.L_x_186:
        /* <DEDUP_REMOVED lines=11> */
[----:B------:R-:W-:Y:S01]  /*5880*/  PLOP3.LUT P0, PT, PT, PT, UP1, 0x80, 0x8 ;  /* 0x000000000008781c */ /* 0x000fe20003f0f018 */
[----:B------:R-:W-:Y:S11]  /*5890*/  UP2UR UR46, UPR, URZ, 0x2 ;  /* 0x00000002ff2e7883 */ /* 0x000ff60008000000 */
[----:B------:R-:W-:Y:S01]  /*58a0*/  @!UPT UIADD3 URZ, UPT, UPT, URZ, URZ, URZ ;  /* 0x000000fffffff290 */ /* 0x000fe2000fffe0ff */
[----:B-1----:R-:W-:Y:S02]  /*58b0*/  @P0 SHF.R.U32.HI R0, RZ, 0x10, R5 ;  /* 0x00000010ff000819 */ /* 0x002fe40000011605 */
        /* <DEDUP_REMOVED lines=12> */
[----:B------:R-:W2:Y:S01]  /*5980*/  LDCU UR12, c[0x0][0xb20] ;  /* 0x00016400ff0c77ac */ /* 0x000ea20008000800 */
[----:B------:R-:W-:Y:S02]  /*5990*/  UIMAD.WIDE.U32 UR4, UR47, UR55, URZ ;  /* 0x000000372f0472a5 */ /* 0x000fe4000f8e00ff */
[----:B------:R-:W-:Y:S02]  /*59a0*/  UIMAD.WIDE.U32 UR6, UR58, UR52, URZ ;  /* 0x000000343a0672a5 */ /* 0x000fe4000f8e00ff */
[----:B------:R-:W-:Y:S02]  /*59b0*/  UISETP.NE.AND UP0, UPT, UR54, 0x1, UPT ;  /* 0x000000013600788c */ /* 0x000fe4000bf05270 */
[----:B------:R-:W-:Y:S02]  /*59c0*/  UIMAD.WIDE.U32 UR8, UR37, UR55, URZ ;  /* 0x00000037250872a5 */ /* 0x000fe4000f8e00ff */
[----:B------:R-:W-:Y:S02]  /*59d0*/  UIMAD.WIDE.U32 UR10, UR38, UR52, URZ ;  /* 0x00000034260a72a5 */ /* 0x000fe4000f8e00ff */
[----:B------:R-:W-:Y:S02]  /*59e0*/  UISETP.NE.AND UP1, UPT, UR43, 0x1, UPT ;  /* 0x000000012b00788c */ /* 0x000fe4000bf25270 */
[----:B------:R-:W-:Y:S01]  /*59f0*/  UISETP.NE.AND UP2, UPT, UR42, 0x1, UPT ;  /* 0x000000012a00788c */ /* 0x000fe2000bf45270 */
[----:B------:R-:W-:Y:S02]  /*5a00*/  UMOV UR4, UR5 ;  /* 0x0000000500047c82 */ /* 0x000fe40008000000 */
[----:B--2---:R-:W-:Y:S03]  /*5a10*/  USHF.R.U32.HI UR5, URZ, UR12, UR4 ;  /* 0x0000000cff057299 */ /* 0x004fe60008011604 */
[----:B------:R-:W-:Y:S02]  /*5a20*/  UMOV UR4, UR7 ;  /* 0x0000000700047c82 */ /* 0x000fe40008000000 */
[----:B------:R-:W-:Y:S02]  /*5a30*/  USHF.R.U32.HI UR7, URZ, UR53, UR4 ;  /* 0x00000035ff077299 */ /* 0x000fe40008011604 */
[----:B------:R-:W-:Y:S02]  /*5a40*/  USEL UR4, UR47, UR5, !UP0 ;  /* 0x000000052f047287 */ /* 0x000fe4000c000000 */
[----:B------:R-:W-:Y:S01]  /*5a50*/  USEL UR7, UR58, UR7, !UP1 ;  /* 0x000000073a077287 */ /* 0x000fe2000c800000 */
[----:B------:R-:W-:Y:S01]  /*5a60*/  UMOV UR5, UR9 ;  /* 0x0000000900057c82 */ /* 0x000fe20008000000 */
[----:B------:R-:W-:Y:S02]  /*5a70*/  UIMAD.WIDE.U32 UR8, UR4, UR40, URZ ;  /* 0x00000028040872a5 */ /* 0x000fe4000f8e00ff */
[----:B------:R-:W-:Y:S03]  /*5a80*/  USHF.R.U32.HI UR6, URZ, UR12, UR5 ;  /* 0x0000000cff067299 */ /* 0x000fe60008011605 */
[----:B------:R-:W-:Y:S01]  /*5a90*/  UMOV UR5, UR11 ;  /* 0x0000000b00057c82 */ /* 0x000fe20008000000 */
[----:B------:R-:W-:Y:S02]  /*5aa0*/  UIMAD.WIDE.U32 UR10, UR7, UR40, URZ ;  /* 0x00000028070a72a5 */ /* 0x000fe4000f8e00ff */
[----:B------:R-:W-:Y:S02]  /*5ab0*/  USHF.R.U32.HI UR12, URZ, UR53, UR5 ;  /* 0x00000035ff0c7299 */ /* 0x000fe40008011605 */
[----:B------:R-:W-:Y:S01]  /*5ac0*/  USEL UR6, UR37, UR6, !UP0 ;  /* 0x0000000625067287 */ /* 0x000fe2000c000000 */
[----:B------:R-:W-:Y:S02]  /*5ad0*/  UMOV UR5, UR9 ;  /* 0x0000000900057c82 */ /* 0x000fe40008000000 */
[----:B------:R-:W-:Y:S01]  /*5ae0*/  UMOV UR10, UR11 ;  /* 0x0000000b000a7c82 */ /* 0x000fe20008000000 */
[----:B------:R-:W-:Y:S02]  /*5af0*/  @UP2 USHF.R.U32.HI UR4, URZ, UR41, UR5 ;  /* 0x00000029ff042299 */ /* 0x000fe40008011605 */
[----:B------:R-:W-:Y:S02]  /*5b00*/  @UP2 USHF.R.U32.HI UR7, URZ, UR41, UR10 ;  /* 0x00000029ff072299 */ /* 0x000fe4000801160a */
[----:B------:R-:W-:Y:S02]  /*5b10*/  UIMAD UR4, UR42, UR4, URZ ;  /* 0x000000042a0472a4 */ /* 0x000fe4000f8e02ff */
        /* <DEDUP_REMOVED lines=8> */
[----:B------:R-:W-:Y:S02]  /*5ba0*/  USEL UR11, UR6, UR4, !UP2 ;  /* 0x00000004060b7287 */ /* 0x000fe4000d000000 */
[----:B------:R-:W-:Y:S02]  /*5bb0*/  UIADD3 UR8, UPT, UPT, -UR5, URZ, URZ ;  /* 0x000000ff05087290 */ /* 0x000fe4000fffe1ff */
[----:B------:R-:W-:Y:S01]  /*5bc0*/  UIADD3 UR10, UPT, UPT, -UR11, URZ, URZ ;  /* 0x000000ff0b0a7290 */ /* 0x000fe2000fffe1ff */
[----:B------:R-:W-:Y:S01]  /*5bd0*/  @!UP0 UMOV UR4, UR9 ;  /* 0x0000000900048c82 */ /* 0x000fe20008000000 */
[----:B------:R-:W-:Y:S02]  /*5be0*/  UIADD3 UR9, UPT, UPT, -UR6, URZ, URZ ;  /* 0x000000ff06097290 */ /* 0x000fe4000fffe1ff */
[----:B------:R-:W-:Y:S02]  /*5bf0*/  @!UP0 USHF.R.U32.HI UR4, URZ, UR41, UR4 ;  /* 0x00000029ff048299 */ /* 0x000fe40008011604 */
[----:B------:R-:W-:Y:S02]  /*5c00*/  UIMAD UR10, UR42, UR10, UR6 ;  /* 0x0000000a2a0a72a4 */ /* 0x000fe4000f8e0206 */
[----:B------:R-:W-:Y:S04]  /*5c10*/  @!UP0 USEL UR4, UR5, UR4, !UP2 ;  /* 0x0000000405048287 */ /* 0x000fe8000d000000 */
[----:B------:R-:W-:Y:S02]  /*5c20*/  @!UP0 UIMAD UR10, UR7, UR10, UR4 ;  /* 0x0000000a070a82a4 */ /* 0x000fe4000f8e0204 */
[----:B------:R-:W-:Y:S02]  /*5c30*/  @!UP0 UIADD3 UR11, UPT, UPT, UR11, -UR4, URZ ;  /* 0x800000040b0b8290 */ /* 0x000fe4000fffe0ff */
[----:B------:R-:W-:Y:S02]  /*5c40*/  UIMAD UR7, UR43, UR8, UR38 ;  /* 0x000000082b0772a4 */ /* 0x000fe4000f8e0226 */
[----:B------:R-:W-:Y:S02]  /*5c50*/  @!UP0 UIMAD UR6, UR11, UR42, UR5 ;  /* 0x0000002a0b0682a4 */ /* 0x000fe4000f8e0205 */
[----:B------:R-:W-:Y:S01]  /*5c60*/  UIMAD UR4, UR54, UR9, UR37 ;  /* 0x00000009360472a4 */ /* 0x000fe2000f8e0225 */
[----:B------:R-:W-:Y:S02]  /*5c70*/  @!UP0 UMOV UR5, UR10 ;  /* 0x0000000a00058c82 */ /* 0x000fe40008000000 */
[----:B------:R-:W-:Y:S02]  /*5c80*/  UIMAD UR38, UR5, UR43, UR7 ;  /* 0x0000002b052672a4 */ /* 0x000fe4000f8e0207 */
[----:B------:R-:W-:Y:S11]  /*5c90*/  UIMAD UR37, UR6, UR54, UR4 ;  /* 0x00000036062572a4 */ /* 0x000ff6000f8e0204 */
[----:B------:R-:W-:Y:S01]  /*5ca0*/  @!UPT UIADD3 URZ, UPT, UPT, URZ, URZ, URZ ;  /* 0x000000fffffff290 */ /* 0x000fe2000fffe0ff */
.L_x_101:
[----:B------:R-:W-:Y:S01]  /*5cb0*/  UISETP.NE.AND UP0, UPT, UR39, 0x1, UPT ;  /* 0x000000012700788c */ /* 0x000fe2000bf05270 */
[----:B------:R-:W-:Y:S01]  /*5cc0*/  R2UR UR11, R156 ;  /* 0x000000009c0b72ca */ /* 0x000fe200000e0000 */
[----:B------:R-:W-:Y:S01]  /*5cd0*/  USHF.L.U32 UR50, UR16, 0x7, URZ ;  /* 0x0000000710327899 */ /* 0x000fe200080006ff */
[----:B------:R-:W-:Y:S01]  /*5ce0*/  IADD3 R146, PT, PT, R146, 0x1, RZ ;  /* 0x0000000192927810 */ /* 0x000fe20007ffe0ff */
[----:B------:R-:W-:Y:S07]  /*5cf0*/  USHF.L.U32 UR49, UR20, 0x8, URZ ;  /* 0x0000000814317899 */ /* 0x000fee00080006ff */
[----:B------:R-:W2:Y:S01]  /*5d00*/  @!UP0 LDCU.128 UR12, c[0x0][0xb10] ;  /* 0x00016200ff0c87ac */ /* 0x000ea20008000c00 */
[----:B------:R-:W3:Y:S01]  /*5d10*/  @!UP0 LDCU UR5, c[0x0][0xb0c] ;  /* 0x00016180ff0587ac */ /* 0x000ee20008000800 */
[----:B------:R-:W4:Y:S01]  /*5d20*/  @!UP0 LDCU UR10, c[0x0][0xb20] ;  /* 0x00016400ff0a87ac */ /* 0x000f220008000800 */
[----:B--2---:R-:W-:Y:S02]  /*5d30*/  UIMAD.WIDE.U32 UR8, UR38, UR12, URZ ;  /* 0x0000000c260872a5 */ /* 0x004fe4000f8e00ff */
[----:B------:R-:W-:Y:S02]  /*5d40*/  UIMAD.WIDE.U32 UR6, UR37, UR15, URZ ;  /* 0x0000000f250672a5 */ /* 0x000fe4000f8e00ff */
[----:B------:R-:W-:Y:S03]  /*5d50*/  @!UP0 UISETP.NE.AND UP1, UPT, UR14, 0x1, UPT ;  /* 0x000000010e00888c */ /* 0x000fe6000bf25270 */
[----:B------:R-:W-:Y:S01]  /*5d60*/  @!UP0 UMOV UR4, UR9 ;  /* 0x0000000900048c82 */ /* 0x000fe20008000000 */
[----:B---3--:R-:W-:Y:S02]  /*5d70*/  @!UP0 UISETP.NE.AND UP2, UPT, UR5, 0x1, UPT ;  /* 0x000000010500888c */ /* 0x008fe4000bf45270 */
[----:B------:R-:W-:Y:S01]  /*5d80*/  @!UP0 USHF.R.U32.HI UR4, URZ, UR13, UR4 ;  /* 0x0000000dff048299 */ /* 0x000fe20008011604 */
[----:B------:R-:W-:Y:S02]  /*5d90*/  @!UP0 UMOV UR6, UR7 ;  /* 0x0000000700068c82 */ /* 0x000fe40008000000 */
[----:B----4-:R-:W-:Y:S02]  /*5da0*/  @!UP0 USHF.R.U32.HI UR6, URZ, UR10, UR6 ;  /* 0x0000000aff068299 */ /* 0x010fe40008011606 */
[----:B------:R-:W-:Y:S02]  /*5db0*/  @!UP0 USEL UR7, UR38, UR4, !UP2 ;  /* 0x0000000426078287 */ /* 0x000fe4000d000000 */
[----:B------:R-:W-:Y:S04]  /*5dc0*/  @!UP0 USEL UR6, UR37, UR6, !UP1 ;  /* 0x0000000625068287 */ /* 0x000fe8000c800000 */
[----:B------:R-:W-:Y:S02]  /*5dd0*/  @!UP0 UIADD3 UR4, UPT, UPT, -UR7, UR6, URZ ;  /* 0x0000000607048290 */ /* 0x000fe4000fffe1ff */
[----:B------:R-:W-:Y:S02]  /*5de0*/  @!UP0 UIADD3 UR6, UPT, UPT, UR7, -UR6, URZ ;  /* 0x8000000607068290 */ /* 0x000fe4000fffe0ff */
[----:B------:R-:W-:Y:S02]  /*5df0*/  @!UP0 UIMAD UR38, UR4, UR5, UR38 ;  /* 0x00000005042682a4 */ /* 0x000fe4000f8e0226 */
[----:B------:R-:W-:Y:S02]  /*5e00*/  @!UP0 UIMAD UR37, UR6, UR14, UR37 ;  /* 0x0000000e062582a4 */ /* 0x000fe4000f8e0225 */
[----:B------:R-:W-:Y:S09]  /*5e10*/  ULOP3.LUT UP0, URZ, UR11, 0x1b0, URZ, 0xc0, !UPT ;  /* 0x000001b00bff7892 */ /* 0x000ff2000f80c0ff */
[----:B------:R-:W-:Y:S05]  /*5e20*/  BRA.U !UP0, `(.L_x_102) ;  /* 0x0000000108407547 */ /* 0x000fea000b800000 */
[----:B------:R-:W2:Y:S01]  /*5e30*/  LDCU.64 UR8, c[0x4][0x88] ;  /* 0x01001100ff0877ac */ /* 0x000ea20008000a00 */
[----:B------:R-:W-:Y:S01]  /*5e40*/  MOV R3, 0x0 ;  /* 0x0000000000037802 */ /* 0x000fe20000000f00 */
[----:B------:R-:W-:Y:S02]  /*5e50*/  HFMA2 R12, -RZ, RZ, 0, 5.9604644775390625e-08 ;  /* 0x00000001ff0c7431 */ /* 0x000fe400000001ff */
[----:B------:R-:W-:Y:S02]  /*5e60*/  IMAD.MOV.U32 R8, RZ, RZ, 0x70 ;  /* 0x00000070ff087424 */ /* 0x000fe400078e00ff */
[----:B------:R-:W-:Y:S01]  /*5e70*/  IMAD.MOV.U32 R13, RZ, RZ, RZ ;  /* 0x000000ffff0d7224 */ /* 0x000fe200078e00ff */
[----:B------:R-:W3:Y:S01]  /*5e80*/  LDCU.64 UR6, c[0x4][0x90] ;  /* 0x01001200ff0677ac */ /* 0x000ee20008000a00 */
[----:B------:R-:W4:Y:S01]  /*5e90*/  LDC.64 R2, c[0x4][R3] ;  /* 0x0100000003027b82 */ /* 0x000f220000000a00 */
[----:B------:R-:W1:Y:S01]  /*5ea0*/  LDCU.64 UR4, c[0x4][0x8] ;  /* 0x01000100ff0477ac */ /* 0x000e620008000a00 */
[----:B--2---:R-:W-:Y:S01]  /*5eb0*/  MOV R5, UR9 ;  /* 0x0000000900057c02 */ /* 0x004fe20008000f00 */
[----:B------:R-:W-:Y:S01]  /*5ec0*/  IMAD.U32 R4, RZ, RZ, UR8 ;  /* 0x00000008ff047e24 */ /* 0x000fe2000f8e00ff */
[----:B---3--:R-:W-:Y:S01]  /*5ed0*/  MOV R7, UR7 ;  /* 0x0000000700077c02 */ /* 0x008fe20008000f00 */
[----:B------:R-:W-:Y:S01]  /*5ee0*/  IMAD.U32 R6, RZ, RZ, UR6 ;  /* 0x00000006ff067e24 */ /* 0x000fe2000f8e00ff */
[----:B-1----:R-:W-:Y:S01]  /*5ef0*/  MOV R11, UR5 ;  /* 0x00000005000b7c02 */ /* 0x002fe20008000f00 */
[----:B------:R-:W-:Y:S02]  /*5f00*/  IMAD.U32 R10, RZ, RZ, UR4 ;  /* 0x00000004ff0a7e24 */ /* 0x000fe4000f8e00ff */
[----:B------:R-:W-:Y:S07]  /*5f10*/  LEPC R20, `(.L_x_102) ;  /* 0x000000001014794e */ /* 0x000fee0000000000 */
[----:B----45:R-:W-:Y:S05]  /*5f20*/  CALL.ABS.NOINC R2 ;  /* 0x0000000002007343 */ /* 0x030fea0003c00000 */
.L_x_102:
[----:B------:R-:W-:Y:S01]  /*5f30*/  LOP3.LUT P0, RZ, R154, 0x1b0, RZ, 0xc0, !PT ;  /* 0x000001b09aff7812 */ /* 0x000fe2000780c0ff */
[----:B------:R-:W-:Y:S11]  /*5f40*/  BSSY.RECONVERGENT B6, `(.L_x_103) ;  /* 0x0000013000067945 */ /* 0x000ff60003800200 */
[----:B------:R-:W-:Y:S01]  /*5f50*/  @!UPT UIADD3 URZ, UPT, UPT, URZ, URZ, URZ ;  /* 0x000000fffffff290 */ /* 0x000fe2000fffe0ff */
[----:B------:R-:W-:Y:S05]  /*5f60*/  @!P0 BRA `(.L_x_104) ;  /* 0x0000000000408947 */ /* 0x000fea0003800000 */
        /* <DEDUP_REMOVED lines=16> */
.L_x_104:
[----:B------:R-:W-:Y:S05]  /*6070*/  BSYNC.RECONVERGENT B6 ;  /* 0x0000000000067941 */ /* 0x000fea0003800200 */
.L_x_103:
[----:B------:R-:W-:Y:S01]  /*6080*/  R2UR UR4, R144 ;  /* 0x00000000900472ca */ /* 0x000fe200000e0000 */
[----:B------:R-:W-:Y:S01]  /*6090*/  UISETP.NE.U32.AND UP0, UPT, UR60, URZ, UPT ;  /* 0x000000ff3c00728c */ /* 0x000fe2000bf05070 */
[----:B------:R-:W-:Y:S02]  /*60a0*/  ISETP.NE.U32.AND P4, PT, R138, RZ, PT ;  /* 0x000000ff8a00720c */ /* 0x000fe40003f85070 */
[----:B------:R-:W-:Y:S01]  /*60b0*/  ISETP.NE.U32.AND P2, PT, RZ, UR56, PT ;  /* 0x00000038ff007c0c */ /* 0x000fe2000bf45070 */
[----:B------:R-:W-:Y:S01]  /*60c0*/  UISETP.NE.AND.EX UP1, UPT, UR61, URZ, UPT, UP0 ;  /* 0x000000ff3d00728c */ /* 0x000fe2000bf25300 */
[----:B------:R-:W-:Y:S01]  /*60d0*/  ISETP.NE.AND.EX P4, PT, R139, RZ, PT, P4 ;  /* 0x000000ff8b00720c */ /* 0x000fe20003f85340 */
[----:B------:R-:W-:Y:S01]  /*60e0*/  UPLOP3.LUT UP0, UPT, UPT, UPT, UPT, 0x40, 0x4 ;  /* 0x000000000004789c */ /* 0x000fe20003f0e870 */
[----:B------:R-:W-:Y:S05]  /*60f0*/  ISETP.NE.AND.EX P2, PT, RZ, UR57, PT, P2 ;  /* 0x00000039ff007c0c */ /* 0x000fea000bf45320 */
[----:B------:R-:W-:Y:S06]  /*6100*/  UISETP.NE.AND UP2, UPT, UR4, URZ, UPT ;  /* 0x000000ff0400728c */ /* 0x000fec000bf45270 */
[----:B------:R-:W-:Y:S05]  /*6110*/  PLOP3.LUT P1, PT, PT, PT, UP2, 0x80, 0x8 ;  /* 0x000000000008781c */ /* 0x000fea0003f2f028 */
[----:B------:R-:W-:Y:S06]  /*6120*/  @UP2 UPLOP3.LUT UP0, UPT, UPT, UPT, UP1, 0x80, 0x8 ;  /* 0x000000000008289c */ /* 0x000fec0003f0f010 */
[----:B------:R-:W-:Y:S01]  /*6130*/  PLOP3.LUT P0, PT, PT, PT, UP0, 0x80, 0x8 ;  /* 0x000000000008781c */ /* 0x000fe20003f0f008 */
[----:B------:R-:W-:Y:S01]  /*6140*/  @!UPT UIADD3 URZ, UPT, UPT, URZ, URZ, URZ ;  /* 0x000000fffffff290 */ /* 0x000fe2000fffe0ff */
[----:B------:R-:W-:Y:S11]  /*6150*/  BRA.U !UP1, `(.L_x_105) ;  /* 0x00000001093c7547 */ /* 0x000ff6000b800000 */
[----:B------:R-:W-:Y:S01]  /*6160*/  UISETP.NE.U32.AND UP0, UPT, UR56, URZ, UPT ;  /* 0x000000ff3800728c */ /* 0x000fe2000bf05070 */
[----:B-1----:R-:W-:Y:S01]  /*6170*/  HFMA2 R0, -RZ, RZ, 0, 5.9604644775390625e-08 ;  /* 0x00000001ff007431 */ /* 0x002fe200000001ff */
[----:B------:R-:W1:Y:S01]  /*6180*/  LDCU.64 UR8, c[0x0][0x358] ;  /* 0x00006b00ff0877ac */ /* 0x000e620008000a00 */
[----:B------:R-:W-:Y:S01]  /*6190*/  IMAD.MOV.U32 R140, RZ, RZ, 0x1 ;  /* 0x00000001ff8c7424 */ /* 0x000fe200078e00ff */
[----:B------:R-:W-:Y:S06]  /*61a0*/  UISETP.NE.AND.EX UP0, UPT, UR57, URZ, UPT, UP0 ;  /* 0x000000ff3900728c */ /* 0x000fec000bf05300 */
[----:B------:R-:W-:Y:S05]  /*61b0*/  PLOP3.LUT P3, PT, PT, PT, UP0, 0x80, 0x8 ;  /* 0x000000000008781c */ /* 0x000fea0003f6f008 */
[----:B------:R-:W2:Y:S01]  /*61c0*/  @UP0 LDCU.64 UR4, c[0x0][0x888] ;  /* 0x00011100ff0407ac */ /* 0x000ea20008000a00 */
[----:B------:R-:W-:Y:S07]  /*61d0*/  @UP0 UIMAD UR6, UR36, UR60, URZ ;  /* 0x0000003c240602a4 */ /* 0x000fee000f8e02ff */
[----:B------:R-:W-:Y:S01]  /*61e0*/  @!P3 PRMT R140, R0, 0x7610, R140 ;  /* 0x00007610008cb816 */ /* 0x000fe2000000008c */
[----:B--2---:R-:W-:Y:S06]  /*61f0*/  @UP0 UIMAD.WIDE UR4, UR6, 0x4, UR4 ;  /* 0x00000004060408a5 */ /* 0x004fec000f8e0204 */
[----:B------:R-:W-:Y:S01]  /*6200*/  IMAD.U32 R2, RZ, RZ, UR4 ;  /* 0x00000004ff027e24 */ /* 0x000fe2000f8e00ff */
[----:B------:R-:W-:Y:S04]  /*6210*/  MOV R3, UR5 ;  /* 0x0000000500037c02 */ /* 0x000fe80008000f00 */
[----:B------:R-:W2:Y:S01]  /*6220*/  @!UP0 LDCU UR4, c[0x0][0x880] ;  /* 0x00011000ff0487ac */ /* 0x000ea20008000800 */
[----:B-1---5:R3:W5:Y:S02]  /*6230*/  @P3 LDG.E R72, desc[UR8][R2.64] ;  /* 0x0000000802483981 */ /* 0x022764000c1e1900 */
[----:B--23--:R-:W-:Y:S02]  /*6240*/  @!P3 IMAD.U32 R72, RZ, RZ, UR4 ;  /* 0x00000004ff48be24 */ /* 0x00cfe4000f8e00ff */
.L_x_105:
[----:B------:R-:W-:Y:S05]  /*6250*/  @!P4 BRA `(.L_x_106) ;  /* 0x000000000024c947 */ /* 0x000fea0003800000 */
[----:B------:R-:W-:Y:S01]  /*6260*/  ISETP.NE.U32.AND P3, PT, R136, RZ, PT ;  /* 0x000000ff8800720c */ /* 0x000fe20003f65070 */
[----:B------:R-:W2:Y:S03]  /*6270*/  LDCU.64 UR4, c[0x0][0x358] ;  /* 0x00006b00ff0477ac */ /* 0x000ea60008000a00 */
[----:B------:R-:W-:Y:S11]  /*6280*/  ISETP.NE.AND.EX P3, PT, R137, RZ, PT, P3 ;  /* 0x000000ff8900720c */ /* 0x000ff60003f65330 */
[----:B------:R-:W-:Y:S02]  /*6290*/  @!UPT UIADD3 URZ, UPT, UPT, URZ, URZ, URZ ;  /* 0x000000fffffff290 */ /* 0x000fe4000fffe0ff */
[----:B------:R-:W3:Y:S01]  /*62a0*/  @P3 LDC.64 R2, c[0x0][0x8a8] ;  /* 0x00022a00ff023b82 */ /* 0x000ee20000000a00 */
[----:B-1----:R-:W-:Y:S04]  /*62b0*/  @P3 IMAD R0, R138, UR36, RZ ;  /* 0x000000248a003c24 */ /* 0x002fe8000f8e02ff */
[----:B---3--:R-:W-:Y:S05]  /*62c0*/  @P3 IMAD.WIDE R2, R0, 0x4, R2 ;  /* 0x0000000400023825 */ /* 0x008fea00078e0202 */
[----:B--2--5:R2:W5:Y:S02]  /*62d0*/  @P3 LDG.E R70, desc[UR4][R2.64] ;  /* 0x0000000402463981 */ /* 0x024564000c1e1900 */
[----:B--2---:R-:W3:Y:S02]  /*62e0*/  @!P3 LDC R70, c[0x0][0x8a0] ;  /* 0x00022800ff46bb82 */ /* 0x004ee40000000800 */
.L_x_106:
[----:B-----5:R-:W-:Y:S01]  /*62f0*/  ISETP.NE.AND P4, PT, R72, RZ, PT ;  /* 0x000000ff4800720c */ /* 0x020fe20003f85270 */
[----:B------:R-:W-:Y:S01]  /*6300*/  BSSY B1, `(.L_x_107) ;  /* 0x0000048000017945 */ /* 0x000fe20003800000 */
[----:B------:R-:W-:Y:S01]  /*6310*/  SEL R5, RZ, 0xffffffff, P2 ;  /* 0xffffffffff057807 */ /* 0x000fe20001000000 */
[----:B------:R-:W-:Y:S01]  /*6320*/  IMAD.MOV.U32 R78, RZ, RZ, 0x1 ;  /* 0x00000001ff4e7424 */ /* 0x000fe200078e00ff */
[----:B------:R-:W-:Y:S01]  /*6330*/  LOP3.LUT P3, RZ, R140, 0xff, RZ, 0xc0, !PT ;  /* 0x000000ff8cff7812 */ /* 0x000fe2000786c0ff */
[----:B------:R-:W-:Y:S01]  /*6340*/  IMAD R71, R68, 0x100, R69 ;  /* 0x0000010044477824 */ /* 0x000fe200078e0245 */
[----:B-1----:R-:W-:Y:S02]  /*6350*/  @P1 SEL R0, RZ, 0xffffffff, P4 ;  /* 0xffffffffff001807 */ /* 0x002fe40002000000 */
[----:B------:R-:W-:Y:S02]  /*6360*/  CS2R R98, SRZ ;  /* 0x0000000000627805 */ /* 0x000fe4000001ff00 */
[----:B------:R-:W-:Y:S02]  /*6370*/  LEA R3, R148, UR44, 0x3 ;  /* 0x0000002c94037c11 */ /* 0x000fe4000f8e18ff */
[----:B------:R-:W-:Y:S02]  /*6380*/  CS2R R96, SRZ ;  /* 0x0000000000607805 */ /* 0x000fe4000001ff00 */
[----:B------:R-:W-:Y:S02]  /*6390*/  @P0 SEL R0, R5, R0, !P3 ;  /* 0x0000000005000207 */ /* 0x000fe40005800000 */
[----:B------:R-:W-:Y:S02]  /*63a0*/  CS2R R94, SRZ ;  /* 0x00000000005e7805 */ /* 0x000fe4000001ff00 */
[----:B------:R-:W-:Y:S02]  /*63b0*/  LEA R145, R68, UR44, 0x3 ;  /* 0x0000002c44917c11 */ /* 0x000fe4000f8e18ff */
[----:B------:R-:W-:Y:S02]  /*63c0*/  CS2R R92, SRZ ;  /* 0x00000000005c7805 */ /* 0x000fe4000001ff00 */
[----:B------:R-:W-:Y:S02]  /*63d0*/  @P1 LOP3.LUT R0, R0, 0x1, RZ, 0xc0, !PT ;  /* 0x0000000100001812 */ /* 0x000fe400078ec0ff */
[----:B------:R-:W-:Y:S02]  /*63e0*/  CS2R R86, SRZ ;  /* 0x0000000000567805 */ /* 0x000fe4000001ff00 */
[----:B------:R-:W-:Y:S02]  /*63f0*/  SHF.L.U32 R2, R150, 0x1f, RZ ;  /* 0x0000001f96027819 */ /* 0x000fe400000006ff */
[----:B------:R-:W-:Y:S02]  /*6400*/  CS2R R84, SRZ ;  /* 0x0000000000547805 */ /* 0x000fe4000001ff00 */
[----:B------:R-:W-:Y:S02]  /*6410*/  ISETP.NE.U32.OR P6, PT, R0, 0x1, !P1 ;  /* 0x000000010000780c */ /* 0x000fe40004fc5470 */
[----:B------:R-:W-:Y:S02]  /*6420*/  CS2R R82, SRZ ;  /* 0x0000000000527805 */ /* 0x000fe4000001ff00 */
[----:B------:R-:W-:Y:S02]  /*6430*/  PLOP3.LUT P2, PT, PT, PT, UP1, 0x80, 0x8 ;  /* 0x000000000008781c */ /* 0x000fe40003f4f018 */
[----:B------:R-:W-:Y:S02]  /*6440*/  CS2R R80, SRZ ;  /* 0x0000000000507805 */ /* 0x000fe4000001ff00 */
[----:B------:R-:W-:Y:S02]  /*6450*/  SEL R0, RZ, 0xffffffff, P4 ;  /* 0xffffffffff007807 */ /* 0x000fe40002000000 */
[----:B------:R-:W-:Y:S03]  /*6460*/  P2R R106, PR, RZ, 0x40 ;  /* 0x00000040ff6a7803 */ /* 0x000fe60000000000 */
[----:B------:R-:W-:Y:S04]  /*6470*/  @P6 SHF.L.U32 R4, R147, 0x1f, RZ ;  /* 0x0000001f93046819 */ /* 0x000fe800000006ff */
[----:B------:R-:W-:Y:S01]  /*6480*/  @P2 SEL R0, R5, R0, !P3 ;  /* 0x0000000005002207 */ /* 0x000fe20005800000 */
[----:B------:R-:W1:Y:S03]  /*6490*/  @P6 SYNCS.PHASECHK.TRANS64.TRYWAIT P1, [R3+URZ+0x50], R4 ;  /* 0x00005004030065a7 */ /* 0x000e6600080211ff */
[----:B------:R-:W-:Y:S04]  /*64a0*/  LOP3.LUT R0, R0, 0x1, RZ, 0xc0, !PT ;  /* 0x0000000100007812 */ /* 0x000fe800078ec0ff */
[----:B------:R-:W-:Y:S04]  /*64b0*/  ISETP.NE.U32.AND P5, PT, R0, 0x1, PT ;  /* 0x000000010000780c */ /* 0x000fe80003fa5070 */
[----:B------:R-:W-:Y:S01]  /*64c0*/  P2R R79, PR, RZ, 0x20 ;  /* 0x00000020ff4f7803 */ /* 0x000fe20000000000 */
[----:B------:R2:W4:Y:S01]  /*64d0*/  SYNCS.PHASECHK.TRANS64.TRYWAIT P0, [R145+URZ+0xc0], R2 ;  /* 0x0000c002910075a7 */ /* 0x00052200080011ff */
[----:B-1----:R-:W-:Y:S01]  /*64e0*/  @P6 SEL R78, RZ, 0x1, !P1 ;  /* 0x00000001ff4e6807 */ /* 0x002fe20004800000 */
[----:B--2---:R-:W-:Y:S06]  /*64f0*/  @!P6 BRA `(.L_x_108) ;  /* 0x0000000000a0e947 */ /* 0x004fec0003800000 */
[----:B------:R-:W-:Y:S01]  /*6500*/  @P5 IMAD R7, R148, 0x2000, R135 ;  /* 0x0000200094075824 */ /* 0x000fe200078e0287 */
[----:B------:R-:W-:Y:S01]  /*6510*/  ISETP.NE.AND P1, PT, R78, RZ, PT ;  /* 0x000000ff4e00720c */ /* 0x000fe20003f25270 */
[----:B------:R-:W-:Y:S01]  /*6520*/  BSSY B0, `(.L_x_109) ;  /* 0x0000011000007945 */ /* 0x000fe20003800000 */
[----:B------:R-:W-:Y:S01]  /*6530*/  CS2R R82, SRZ ;  /* 0x0000000000527805 */ /* 0x000fe2000001ff00 */
[----:B------:R-:W-:Y:S01]  /*6540*/  @P5 VIADD R4, R7, UR44 ;  /* 0x0000002c07045c36 */ /* 0x000fe20008000000 */
[----:B------:R-:W-:Y:S02]  /*6550*/  CS2R R80, SRZ ;  /* 0x0000000000507805 */ /* 0x000fe4000001ff00 */
[----:B------:R-:W-:Y:S02]  /*6560*/  CS2R R86, SRZ ;  /* 0x0000000000567805 */ /* 0x000fe4000001ff00 */
[----:B------:R-:W-:Y:S01]  /*6570*/  CS2R R84, SRZ ;  /* 0x0000000000547805 */ /* 0x000fe2000001ff00 */
[--C-:B------:R-:W-:Y:S01]  /*6580*/  @P5 IMAD.IADD R6, R153, 0x1, R4.reuse ;  /* 0x0000000199065824 */ /* 0x100fe200078e0204 */
[----:B------:R-:W-:Y:S01]  /*6590*/  CS2R R94, SRZ ;  /* 0x00000000005e7805 */ /* 0x000fe2000001ff00 */
[--C-:B------:R-:W-:Y:S01]  /*65a0*/  @P5 IMAD.IADD R5, R152, 0x1, R4.reuse ;  /* 0x0000000198055824 */ /* 0x100fe200078e0204 */
[----:B------:R-:W-:Y:S01]  /*65b0*/  CS2R R92, SRZ ;  /* 0x00000000005c7805 */ /* 0x000fe2000001ff00 */
[----:B------:R-:W-:Y:S01]  /*65c0*/  @P5 IMAD R4, R151, 0x10, R4 ;  /* 0x0000001097045824 */ /* 0x000fe200078e0204 */
[----:B------:R-:W-:Y:S02]  /*65d0*/  CS2R R98, SRZ ;  /* 0x0000000000627805 */ /* 0x000fe4000001ff00 */
[----:B------:R-:W-:Y:S01]  /*65e0*/  CS2R R96, SRZ ;  /* 0x0000000000607805 */ /* 0x000fe2000001ff00 */
[----:B------:R-:W-:Y:S06]  /*65f0*/  @P1 BRA `(.L_x_110) ;  /* 0x00000000000c1947 */ /* 0x000fec0003800000 */
[----:B------:R-:W-:Y:S04]  /*6600*/  SHF.L.U32 R0, R147, 0x1f, RZ ;  /* 0x0000001f93007819 */ /* 0x000fe800000006ff */
[----:B------:R-:W1:Y:S02]  /*6610*/  SYNCS.PHASECHK.TRANS64.TRYWAIT P1, [R3+URZ+0x50], R0 ;  /* 0x00005000030075a7 */ /* 0x000e6400080211ff */
[----:B-1----:R-:W-:Y:S05]  /*6620*/  @!P1 BRA `(.L_x_111) ;  /* 0x0000006000d09947 */ /* 0x002fea0003800000 */
.L_x_110:
[----:B------:R-:W-:Y:S05]  /*6630*/  BSYNC B0 ;  /* 0x0000000000007941 */ /* 0x000fea0003800000 */
.L_x_109:
[----:B------:R-:W-:Y:S01]  /*6640*/  ISETP.NE.AND P1, PT, R79, RZ, PT ;  /* 0x000000ff4f00720c */ /* 0x000fe20003f25270 */
[----:B-1----:R-:W-:Y:S02]  /*6650*/  VIADD R3, R3, 0x70 ;  /* 0x0000007003037836 */ /* 0x002fe40000000000 */
[----:B------:R-:W-:Y:S02]  /*6660*/  IMAD.U32 R0, RZ, RZ, UR45 ;  /* 0x0000002dff007e24 */ /* 0x000fe4000f8e00ff */
[----:B------:R-:W-:Y:S03]  /*6670*/  VIADD R148, R148, 0x1 ;  /* 0x0000000194947836 */ /* 0x000fe60000000000 */
[----:B------:R-:W-:Y:S05]  /*6680*/  PRMT R0, R0, 0x654, R3 ;  /* 0x0000065400007816 */ /* 0x000fea0000000003 */
[----:B------:R1:W2:Y:S04]  /*6690*/  @P1 LDS.128 R80, [R7+UR44+0x200] ;  /* 0x0002002c07501984 */ /* 0x0002a80008000c00 */
[----:B------:R1:W1:Y:S04]  /*66a0*/  @P1 LDS.128 R84, [R6+0x200] ;  /* 0x0002000006541984 */ /* 0x0002680000000c00 */
[----:B------:R1:W1:Y:S04]  /*66b0*/  @P1 LDS.128 R92, [R5+0x200] ;  /* 0x00020000055c1984 */ /* 0x0002680000000c00 */
[----:B------:R1:W1:Y:S01]  /*66c0*/  @P1 LDS.128 R96, [R4+0x200] ;  /* 0x0002000004601984 */ /* 0x0002620000000c00 */
[C---:B------:R-:W-:Y:S01]  /*66d0*/  ISETP.NE.AND P1, PT, R148.reuse, 0x4, PT ;  /* 0x000000049400780c */ /* 0x040fe20003f25270 */
[----:B------:R-:W-:Y:S01]  /*66e0*/  @!PT LDS RZ, [RZ] ;  /* 0x00000000fffff984 */ /* 0x000fe20000000800 */
[----:B------:R-:W-:Y:S01]  /*66f0*/  @!PT LDS RZ, [RZ] ;  /* 0x00000000fffff984 */ /* 0x000fe20000000800 */
[----:B------:R-:W-:Y:S01]  /*6700*/  @!PT LDS RZ, [RZ] ;  /* 0x00000000fffff984 */ /* 0x000fe20000000800 */
[----:B------:R-:W-:Y:S01]  /*6710*/  @!PT LDS RZ, [RZ] ;  /* 0x00000000fffff984 */ /* 0x000fe20000000800 */
[----:B------:R5:W-:Y:S06]  /*6720*/  MEMBAR.ALL.CTA ;  /* 0x0000000000007992 */ /* 0x000bec0000008000 */
[----:B-----5:R-:W5:Y:S01]  /*6730*/  FENCE.VIEW.ASYNC.S ;  /* 0x00000000000073c6 */ /* 0x020f620000000000 */
[----:B------:R-:W-:Y:S01]  /*6740*/  SEL R148, R148, RZ, P1 ;  /* 0x000000ff94947207 */ /* 0x000fe20000800000 */
[----:B-----5:R5:W-:Y:S02]  /*6750*/  SYNCS.ARRIVE.TRANS64.RED.A1T0 RZ, [R0+URZ], RZ ;  /* 0x000000ff00ff79a7 */ /* 0x020be400081004ff */
[----:B-----5:R-:W-:Y:S04]  /*6760*/  SEL R0, RZ, 0x1, P1 ;  /* 0x00000001ff007807 */ /* 0x020fe80000800000 */
[----:B--2---:R-:W-:Y:S02]  /*6770*/  LOP3.LUT R147, R147, R0, RZ, 0x3c, !PT ;  /* 0x0000000093937212 */ /* 0x004fe400078e3cff */
.L_x_108:
[----:B------:R-:W-:Y:S05]  /*6780*/  BSYNC B1 ;  /* 0x0000000000017941 */ /* 0x000fea0003800000 */
.L_x_107:
[----:B------:R-:W-:Y:S04]  /*6790*/  SHF.R.U32.HI R0, RZ, 0x15, R71 ;  /* 0x00000015ff007819 */ /* 0x000fe80000011647 */
[----:B------:R-:W-:Y:S01]  /*67a0*/  LOP3.LUT P1, RZ, R0, 0x3, R141, 0x48, !PT ;  /* 0x0000000300ff7812 */ /* 0x000fe2000782488d */
[----:B------:R-:W-:Y:S01]  /*67b0*/  @!UPT UIADD3 URZ, UPT, UPT, URZ, URZ, URZ ;  /* 0x000000fffffff290 */ /* 0x000fe2000fffe0ff */
[----:B----4-:R-:W-:Y:S11]  /*67c0*/  @P0 BRA `(.L_x_112) ;  /* 0x0000000000080947 */ /* 0x010ff60003800000 */
[----:B------:R-:W2:Y:S02]  /*67d0*/  SYNCS.PHASECHK.TRANS64.TRYWAIT P0, [R145+URZ+0xc0], R2 ;  /* 0x0000c002910075a7 */ /* 0x000ea400080011ff */
[----:B--2---:R-:W-:Y:S05]  /*67e0*/  @!P0 BRA `(.L_x_113) ;  /* 0x0000006000748947 */ /* 0x004fea0003800000 */
.L_x_112:
[----:B------:R-:W-:Y:S05]  /*67f0*/  @!P1 BRA `(.L_x_114) ;  /* 0x0000000000409947 */ /* 0x000fea0003800000 */
[----:B------:R-:W1:Y:S01]  /*6800*/  LDCU.64 UR8, c[0x4][0x78] ;  /* 0x01000f00ff0877ac */ /* 0x000e620008000a00 */
[----:B------:R-:W-:Y:S01]  /*6810*/  MOV R3, 0x0 ;  /* 0x0000000000037802 */ /* 0x000fe20000000f00 */
[----:B------:R-:W-:Y:S02]  /*6820*/  HFMA2 R12, -RZ, RZ, 0, 5.9604644775390625e-08 ;  /* 0x00000001ff0c7431 */ /* 0x000fe400000001ff */
[----:B------:R-:W-:Y:S02]  /*6830*/  IMAD.MOV.U32 R8, RZ, RZ, 0x192 ;  /* 0x00000192ff087424 */ /* 0x000fe400078e00ff */
[----:B------:R-:W-:Y:S01]  /*6840*/  IMAD.MOV.U32 R13, RZ, RZ, RZ ;  /* 0x000000ffff0d7224 */ /* 0x000fe200078e00ff */
[----:B------:R-:W4:Y:S01]  /*6850*/  LDCU.64 UR6, c[0x4][0x80] ;  /* 0x01001000ff0677ac */ /* 0x000f220008000a00 */
[----:B--2---:R-:W2:Y:S01]  /*6860*/  LDC.64 R2, c[0x4][R3] ;  /* 0x0100000003027b82 */ /* 0x004ea20000000a00 */
[----:B------:R-:W5:Y:S01]  /*6870*/  LDCU.64 UR4, c[0x4][0x18] ;  /* 0x01000300ff0477ac */ /* 0x000f620008000a00 */
[----:B-1----:R-:W-:Y:S01]  /*6880*/  MOV R5, UR9 ;  /* 0x0000000900057c02 */ /* 0x002fe20008000f00 */
[----:B------:R-:W-:Y:S01]  /*6890*/  IMAD.U32 R4, RZ, RZ, UR8 ;  /* 0x00000008ff047e24 */ /* 0x000fe2000f8e00ff */
[----:B----4-:R-:W-:Y:S01]  /*68a0*/  MOV R7, UR7 ;  /* 0x0000000700077c02 */ /* 0x010fe20008000f00 */
[----:B------:R-:W-:Y:S01]  /*68b0*/  IMAD.U32 R6, RZ, RZ, UR6 ;  /* 0x00000006ff067e24 */ /* 0x000fe2000f8e00ff */
[----:B-----5:R-:W-:Y:S01]  /*68c0*/  MOV R11, UR5 ;  /* 0x00000005000b7c02 */ /* 0x020fe20008000f00 */
[----:B------:R-:W-:Y:S02]  /*68d0*/  IMAD.U32 R10, RZ, RZ, UR4 ;  /* 0x00000004ff0a7e24 */ /* 0x000fe4000f8e00ff */
[----:B------:R-:W-:Y:S07]  /*68e0*/  LEPC R20, `(.L_x_114) ;  /* 0x000000001014794e */ /* 0x000fee0000000000 */
[----:B--23--:R-:W-:Y:S05]  /*68f0*/  CALL.ABS.NOINC R2 ;  /* 0x0000000002007343 */ /* 0x00cfea0003c00000 */
.L_x_114:
[----:B------:R-:W-:Y:S01]  /*6900*/  SHF.L.U32 R75, R80, 0x10, RZ ;  /* 0x00000010504b7819 */ /* 0x000fe200000006ff */
[----:B------:R-:W-:Y:S05]  /*6910*/  WARPSYNC.ALL ;  /* 0x0000000000007948 */ /* 0x000fea0003800000 */
[----:B------:R-:W-:Y:S01]  /*6920*/  R2UR UR4, R71 ;  /* 0x00000000470472ca */ /* 0x000fe200000e0000 */
[----:B------:R-:W-:Y:S01]  /*6930*/  BSSY.RECONVERGENT B0, `(.L_x_115) ;  /* 0x0000121000007945 */ /* 0x000fe20003800200 */
[----:B------:R-:W-:Y:S02]  /*6940*/  IADD3 R105, PT, PT, R135, UR44, RZ ;  /* 0x0000002c87697c10 */ /* 0x000fe4000fffe0ff */
[----:B------:R-:W-:Y:S02]  /*6950*/  SHF.L.U32 R104, R151, 0x4, RZ ;  /* 0x0000000497687819 */ /* 0x000fe400000006ff */
[-C--:B------:R-:W-:Y:S02]  /*6960*/  IADD3 R159, PT, PT, R153, R105.reuse, RZ ;  /* 0x00000069999f7210 */ /* 0x080fe40007ffe0ff */
[----:B------:R-:W-:Y:S02]  /*6970*/  IADD3 R158, PT, PT, R152, R105, RZ ;  /* 0x00000069989e7210 */ /* 0x000fe40007ffe0ff */
[----:B------:R-:W-:Y:S02]  /*6980*/  IADD3 R157, PT, PT, R105, R104, RZ ;  /* 0x00000068699d7210 */ /* 0x000fe40007ffe0ff */
[C---:B------:R-:W-:Y:S01]  /*6990*/  PRMT R73, R80.reuse, 0x8880, RZ ;  /* 0x0000888050497816 */ /* 0x040fe200000000ff */
[----:B-1----:R-:W3:Y:S01]  /*69a0*/  LDTM.x64 R4, tmem[UR4] ;  /* 0x00000004000479ee */ /* 0x002ee20008340000 */
[----:B------:R-:W-:Y:S02]  /*69b0*/  SHF.R.S32.HI R75, RZ, 0x18, R75 ;  /* 0x00000018ff4b7819 */ /* 0x000fe4000001144b */
[----:B------:R-:W-:Y:S02]  /*69c0*/  SHF.R.S32.HI R76, RZ, 0x18, R81 ;  /* 0x00000018ff4c7819 */ /* 0x000fe40000011451 */
[----:B------:R-:W-:Y:S02]  /*69d0*/  SHF.L.U32 R74, R80, 0x8, RZ ;  /* 0x00000008504a7819 */ /* 0x000fe400000006ff */
[----:B------:R-:W-:Y:S02]  /*69e0*/  SHF.L.U32 R77, R81, 0x8, RZ ;  /* 0x00000008514d7819 */ /* 0x000fe400000006ff */
[----:B------:R-:W-:Y:S02]  /*69f0*/  SHF.R.S32.HI R74, RZ, 0x18, R74 ;  /* 0x00000018ff4a7819 */ /* 0x000fe4000001144a */
[----:B------:R-:W-:Y:S02]  /*6a00*/  SHF.R.S32.HI R77, RZ, 0x18, R77 ;  /* 0x00000018ff4d7819 */ /* 0x000fe4000001144d */
[----:B------:R-:W-:Y:S02]  /*6a10*/  ISETP.NE.AND P0, PT, R155, RZ, PT ;  /* 0x000000ff9b00720c */ /* 0x000fe40003f05270 */
[----:B------:R-:W-:Y:S02]  /*6a20*/  ISETP.NE.AND P6, PT, R106, RZ, PT ;  /* 0x000000ff6a00720c */ /* 0x000fe40003fc5270 */
[----:B------:R-:W-:Y:S01]  /*6a30*/  LEA R107, R148, UR44, 0x3 ;  /* 0x0000002c946b7c11 */ /* 0x000fe2000f8e18ff */
[C---:B---3--:R-:W-:Y:S02]  /*6a40*/  IMAD R0, R70.reuse, R4, RZ ;  /* 0x0000000446007224 */ /* 0x048fe400078e02ff */
[C---:B--2---:R-:W-:Y:S02]  /*6a50*/  IMAD R2, R70.reuse, R5, RZ ;  /* 0x0000000546027224 */ /* 0x044fe400078e02ff */
[----:B------:R-:W-:Y:S06]  /*6a60*/  IMAD R3, R70, R6, RZ ;  /* 0x0000000646037224 */ /* 0x000fec00078e02ff */
[----:B------:R-:W-:Y:S01]  /*6a70*/  @P6 SHF.L.U32 R116, R147, 0x1f, RZ ;  /* 0x0000001f93746819 */ /* 0x000fe200000006ff */
[-C--:B------:R-:W-:Y:S01]  /*6a80*/  IMAD R0, R73, R72.reuse, R0 ;  /* 0x0000004849007224 */ /* 0x080fe200078e0200 */
[----:B------:R-:W-:Y:S01]  /*6a90*/  SHF.R.S32.HI R73, RZ, 0x18, R80 ;  /* 0x00000018ff497819 */ /* 0x000fe20000011450 */
[-C--:B------:R-:W-:Y:S01]  /*6aa0*/  IMAD R2, R75, R72.reuse, R2 ;  /* 0x000000484b027224 */ /* 0x080fe200078e0202 */
[C---:B------:R-:W-:Y:S01]  /*6ab0*/  PRMT R75, R81.reuse, 0x8880, RZ ;  /* 0x00008880514b7816 */ /* 0x040fe200000000ff */
[----:B------:R-:W-:Y:S01]  /*6ac0*/  IMAD R3, R74, R72, R3 ;  /* 0x000000484a037224 */ /* 0x000fe200078e0203 */
[----:B------:R-:W-:Y:S01]  /*6ad0*/  SHF.L.U32 R74, R81, 0x10, RZ ;  /* 0x00000010514a7819 */ /* 0x000fe200000006ff */
[C---:B------:R-:W-:Y:S02]  /*6ae0*/  IMAD R7, R70.reuse, R7, RZ ;  /* 0x0000000746077224 */ /* 0x040fe400078e02ff */
[C---:B------:R-:W-:Y:S01]  /*6af0*/  IMAD R4, R70.reuse, R8, RZ ;  /* 0x0000000846047224 */ /* 0x040fe200078e02ff */
[----:B------:R-:W-:Y:S01]  /*6b00*/  SHF.R.S32.HI R74, RZ, 0x18, R74 ;  /* 0x00000018ff4a7819 */ /* 0x000fe2000001144a */
[----:B------:R-:W-:Y:S02]  /*6b10*/  IMAD R5, R70, R9, RZ ;  /* 0x0000000946057224 */ /* 0x000fe400078e02ff */
[-C--:B------:R-:W-:Y:S01]  /*6b20*/  IMAD R7, R73, R72.reuse, R7 ;  /* 0x0000004849077224 */ /* 0x080fe200078e0207 */
[C---:B------:R-:W-:Y:S01]  /*6b30*/  PRMT R73, R82.reuse, 0x8880, RZ ;  /* 0x0000888052497816 */ /* 0x040fe200000000ff */
[----:B------:R-:W-:Y:S01]  /*6b40*/  IMAD R4, R75, R72, R4 ;  /* 0x000000484b047224 */ /* 0x000fe200078e0204 */
[----:B------:R-:W-:Y:S01]  /*6b50*/  SHF.L.U32 R75, R82, 0x8, RZ ;  /* 0x00000008524b7819 */ /* 0x000fe200000006ff */
[----:B------:R-:W-:Y:S01]  /*6b60*/  IMAD R6, R70, R10, RZ ;  /* 0x0000000a46067224 */ /* 0x000fe200078e02ff */
[----:B------:R-:W-:Y:S01]  /*6b70*/  I2IP.S8.S32.SAT R89, R7, R3, RZ ;  /* 0x0000000307597239 */ /* 0x000fe200000014ff */
[----:B------:R-:W-:Y:S01]  /*6b80*/  IMAD R5, R74, R72, R5 ;  /* 0x000000484a057224 */ /* 0x000fe200078e0205 */
[----:B------:R-:W-:Y:S01]  /*6b90*/  SHF.L.U32 R74, R82, 0x10, RZ ;  /* 0x00000010524a7819 */ /* 0x000fe200000006ff */
[----:B------:R-:W-:Y:S01]  /*6ba0*/  IMAD R11, R70, R11, RZ ;  /* 0x0000000b460b7224 */ /* 0x000fe200078e02ff */
[----:B------:R-:W-:Y:S01]  /*6bb0*/  I2IP.S8.S32.SAT R88, R2, R0, R89 ;  /* 0x0000000002587239 */ /* 0x000fe20000001459 */
[C---:B------:R-:W-:Y:S01]  /*6bc0*/  IMAD R8, R70.reuse, R12, RZ ;  /* 0x0000000c46087224 */ /* 0x040fe200078e02ff */
[----:B------:R-:W-:Y:S01]  /*6bd0*/  SHF.R.S32.HI R74, RZ, 0x18, R74 ;  /* 0x00000018ff4a7819 */ /* 0x000fe2000001144a */
[-C--:B------:R-:W-:Y:S01]  /*6be0*/  IMAD R6, R77, R72.reuse, R6 ;  /* 0x000000484d067224 */ /* 0x080fe200078e0206 */
[----:B------:R-:W-:Y:S01]  /*6bf0*/  SHF.R.S32.HI R75, RZ, 0x18, R75 ;  /* 0x00000018ff4b7819 */ /* 0x000fe2000001144b */
[----:B------:R-:W-:Y:S01]  /*6c00*/  IMAD R9, R70, R13, RZ ;  /* 0x0000000d46097224 */ /* 0x000fe200078e02ff */
[----:B------:R-:W-:Y:S01]  /*6c10*/  SHF.L.U32 R77, R83, 0x8, RZ ;  /* 0x00000008534d7819 */ /* 0x000fe200000006ff */
[-C--:B------:R-:W-:Y:S01]  /*6c20*/  IMAD R11, R76, R72.reuse, R11 ;  /* 0x000000484c0b7224 */ /* 0x080fe200078e020b */
[----:B------:R-:W-:Y:S01]  /*6c30*/  SHF.R.S32.HI R76, RZ, 0x18, R83 ;  /* 0x00000018ff4c7819 */ /* 0x000fe20000011453 */
[----:B------:R-:W-:Y:S01]  /*6c40*/  IMAD R8, R73, R72, R8 ;  /* 0x0000004849087224 */ /* 0x000fe200078e0208 */
[----:B------:R-:W-:Y:S01]  /*6c50*/  SHF.R.S32.HI R73, RZ, 0x18, R82 ;  /* 0x00000018ff497819 */ /* 0x000fe20000011452 */
[----:B------:R-:W-:Y:S01]  /*6c60*/  IMAD R10, R70, R14, RZ ;  /* 0x0000000e460a7224 */ /* 0x000fe200078e02ff */
[----:B------:R-:W-:Y:S01]  /*6c70*/  I2IP.S8.S32.SAT R90, R11, R6, RZ ;  /* 0x000000060b5a7239 */ /* 0x000fe200000014ff */
[----:B------:R-:W-:Y:S01]  /*6c80*/  IMAD R9, R74, R72, R9 ;  /* 0x000000484a097224 */ /* 0x000fe200078e0209 */
[----:B------:R-:W-:Y:S01]  /*6c90*/  SHF.R.S32.HI R77, RZ, 0x18, R77 ;  /* 0x00000018ff4d7819 */ /* 0x000fe2000001144d */
[----:B------:R-:W-:Y:S01]  /*6ca0*/  IMAD.U32 R74, R83, 0x10000, RZ ;  /* 0x00010000534a7824 */ /* 0x000fe200078e00ff */
[----:B------:R-:W-:Y:S01]  /*6cb0*/  I2IP.S8.S32.SAT R89, R5, R4, R90 ;  /* 0x0000000405597239 */ /* 0x000fe2000000145a */
[C---:B------:R-:W-:Y:S02]  /*6cc0*/  IMAD R15, R70.reuse, R15, RZ ;  /* 0x0000000f460f7224 */ /* 0x040fe400078e02ff */
[----:B------:R-:W-:Y:S01]  /*6cd0*/  IMAD R10, R75, R72, R10 ;  /* 0x000000484b0a7224 */ /* 0x000fe200078e020a */
[----:B------:R-:W-:Y:S01]  /*6ce0*/  PRMT R75, R83, 0x8880, RZ ;  /* 0x00008880534b7816 */ /* 0x000fe200000000ff */
        /* <DEDUP_REMOVED lines=11> */
[C---:B------:R-:W-:Y:S01]  /*6da0*/  IMAD R19, R70.reuse, R19, RZ ;  /* 0x0000001346137224 */ /* 0x040fe200078e02ff */
[----:B------:R-:W-:Y:S01]  /*6db0*/  I2IP.S8.S32.SAT R90, R9, R8, R90 ;  /* 0x00000008095a7239 */ /* 0x000fe2000000145a */
[C---:B------:R-:W-:Y:S01]  /*6dc0*/  IMAD R16, R70.reuse, R20, RZ ;  /* 0x0000001446107224 */ /* 0x040fe200078e02ff */
[----:B------:R-:W-:Y:S01]  /*6dd0*/  SHF.R.S32.HI R74, RZ, 0x18, R74 ;  /* 0x00000018ff4a7819 */ /* 0x000fe2000001144a */
[-C--:B------:R-:W-:Y:S01]  /*6de0*/  IMAD R14, R77, R72.reuse, R14 ;  /* 0x000000484d0e7224 */ /* 0x080fe200078e020e */
[----:B------:R-:W-:Y:S01]  /*6df0*/  SHF.R.S32.HI R75, RZ, 0x18, R75 ;  /* 0x00000018ff4b7819 */ /* 0x000fe2000001144b */
[----:B------:R-:W-:Y:S01]  /*6e00*/  IMAD R17, R70, R21, RZ ;  /* 0x0000001546117224 */ /* 0x000fe200078e02ff */
[----:B------:R-:W-:Y:S01]  /*6e10*/  SHF.L.U32 R77, R85, 0x8, RZ ;  /* 0x00000008554d7819 */ /* 0x000fe200000006ff */
[----:B------:R-:W-:Y:S01]  /*6e20*/  IMAD R19, R76, R72, R19 ;  /* 0x000000484c137224 */ /* 0x000fe200078e0213 */
[----:B------:R-:W-:Y:S01]  /*6e30*/  SHF.R.S32.HI R76, RZ, 0x18, R85 ;  /* 0x00000018ff4c7819 */ /* 0x000fe20000011455 */
[----:B------:R-:W-:Y:S01]  /*6e40*/  IMAD R18, R70, R22, RZ ;  /* 0x0000001646127224 */ /* 0x000fe200078e02ff */
[----:B------:R-:W-:Y:S01]  /*6e50*/  SHF.R.S32.HI R77, RZ, 0x18, R77 ;  /* 0x00000018ff4d7819 */ /* 0x000fe2000001144d */
[----:B------:R-:W-:Y:S01]  /*6e60*/  IMAD R16, R73, R72, R16 ;  /* 0x0000004849107224 */ /* 0x000fe200078e0210 */
[----:B------:R-:W-:Y:S01]  /*6e70*/  I2IP.S8.S32.SAT R91, R19, R14, RZ ;  /* 0x0000000e135b7239 */ /* 0x000fe200000014ff */
[-C--:B------:R-:W-:Y:S01]  /*6e80*/  IMAD R17, R74, R72.reuse, R17 ;  /* 0x000000484a117224 */ /* 0x080fe200078e0211 */
[----:B------:R-:W-:Y:S01]  /*6e90*/  SHF.L.U32 R74, R85, 0x10, RZ ;  /* 0x00000010554a7819 */ /* 0x000fe200000006ff */
[C---:B------:R-:W-:Y:S01]  /*6ea0*/  IMAD R23, R70.reuse, R23, RZ ;  /* 0x0000001746177224 */ /* 0x040fe200078e02ff */
[----:B------:R-:W-:Y:S01]  /*6eb0*/  SHF.R.S32.HI R73, RZ, 0x18, R84 ;  /* 0x00000018ff497819 */ /* 0x000fe20000011454 */
[----:B------:R-:W-:Y:S01]  /*6ec0*/  IMAD R18, R75, R72, R18 ;  /* 0x000000484b127224 */ /* 0x000fe200078e0212 */
[----:B------:R-:W-:Y:S01]  /*6ed0*/  PRMT R75, R85, 0x8880, RZ ;  /* 0x00008880554b7816 */ /* 0x000fe200000000ff */
[C---:B------:R-:W-:Y:S01]  /*6ee0*/  IMAD R20, R70.reuse, R24, RZ ;  /* 0x0000001846147224 */ /* 0x040fe200078e02ff */
[----:B------:R-:W-:Y:S01]  /*6ef0*/  SHF.R.S32.HI R74, RZ, 0x18, R74 ;  /* 0x00000018ff4a7819 */ /* 0x000fe2000001144a */
[----:B------:R-:W-:Y:S01]  /*6f00*/  IMAD R21, R70, R25, RZ ;  /* 0x0000001946157224 */ /* 0x000fe200078e02ff */
[----:B------:R-:W-:Y:S01]  /*6f10*/  I2IP.S8.S32.SAT R91, R13, R12, R91 ;  /* 0x0000000c0d5b7239 */ /* 0x000fe2000000145b */
[-C--:B------:R-:W-:Y:S01]  /*6f20*/  IMAD R23, R73, R72.reuse, R23 ;  /* 0x0000004849177224 */ /* 0x080fe200078e0217 */
[C---:B------:R-:W-:Y:S01]  /*6f30*/  PRMT R73, R86.reuse, 0x8880, RZ ;  /* 0x0000888056497816 */ /* 0x040fe200000000ff */
[-C--:B------:R-:W-:Y:S01]  /*6f40*/  IMAD R20, R75, R72.reuse, R20 ;  /* 0x000000484b147224 */ /* 0x080fe200078e0214 */
[----:B------:R-:W-:Y:S01]  /*6f50*/  SHF.L.U32 R75, R86, 0x8, RZ ;  /* 0x00000008564b7819 */ /* 0x000fe200000006ff */
[----:B------:R-:W-:Y:S01]  /*6f60*/  IMAD R21, R74, R72, R21 ;  /* 0x000000484a157224 */ /* 0x000fe200078e0215 */
[----:B------:R1:W-:Y:S01]  /*6f70*/  STS.128 [R135+UR44+0x8200], R88 ;  /* 0x0082005887007988 */ /* 0x0003e20008000c2c */
[----:B------:R-:W-:Y:S01]  /*6f80*/  IMAD R22, R70, R26, RZ ;  /* 0x0000001a46167224 */ /* 0x000fe200078e02ff */
[----:B------:R-:W-:Y:S01]  /*6f90*/  I2IP.S8.S32.SAT R100, R23, R18, RZ ;  /* 0x0000001217647239 */ /* 0x000fe200000014ff */
[----:B------:R-:W-:Y:S01]  /*6fa0*/  IMAD.U32 R74, R86, 0x10000, RZ ;  /* 0x00010000564a7824 */ /* 0x000fe200078e00ff */
[----:B------:R-:W-:Y:S01]  /*6fb0*/  SHF.R.S32.HI R75, RZ, 0x18, R75 ;  /* 0x00000018ff4b7819 */ /* 0x000fe2000001144b */
[C---:B------:R-:W-:Y:S01]  /*6fc0*/  IMAD R27, R70.reuse, R27, RZ ;  /* 0x0000001b461b7224 */ /* 0x040fe200078e02ff */
[----:B------:R-:W-:Y:S01]  /*6fd0*/  I2IP.S8.S32.SAT R100, R17, R16, R100 ;  /* 0x0000001011647239 */ /* 0x000fe20000001464 */
[C---:B------:R-:W-:Y:S01]  /*6fe0*/  IMAD R24, R70.reuse, R28, RZ ;  /* 0x0000001c46187224 */ /* 0x040fe200078e02ff */
[----:B------:R-:W-:Y:S01]  /*6ff0*/  SHF.R.S32.HI R74, RZ, 0x18, R74 ;  /* 0x00000018ff4a7819 */ /* 0x000fe2000001144a */
[-C--:B------:R-:W-:Y:S01]  /*7000*/  IMAD R22, R77, R72.reuse, R22 ;  /* 0x000000484d167224 */ /* 0x080fe200078e0216 */
[----:B------:R-:W-:Y:S01]  /*7010*/  SHF.L.U32 R77, R87, 0x8, RZ ;  /* 0x00000008574d7819 */ /* 0x000fe200000006ff */
[----:B------:R-:W-:Y:S02]  /*7020*/  IMAD R25, R70, R29, RZ ;  /* 0x0000001d46197224 */ /* 0x000fe400078e02ff */
        /* <DEDUP_REMOVED lines=33> */
[----:B------:R-:W-:Y:S01]  /*7240*/  PRMT R76, R93, 0x8880, RZ ;  /* 0x000088805d4c7816 */ /* 0x000fe200000000ff */
[C---:B------:R-:W-:Y:S02]  /*7250*/  IMAD R34, R70.reuse, R38, RZ ;  /* 0x0000002646227224 */ /* 0x040fe400078e02ff */
[----:B------:R-:W-:Y:S01]  /*7260*/  IMAD R32, R73, R72, R32 ;  /* 0x0000004849207224 */ /* 0x000fe200078e0220 */
[----:B------:R-:W-:Y:S01]  /*7270*/  SHF.R.S32.HI R73, RZ, 0x18, R92 ;  /* 0x00000018ff497819 */ /* 0x000fe2000001145c */
[----:B------:R-:W-:Y:S01]  /*7280*/  IMAD R39, R70, R39, RZ ;  /* 0x0000002746277224 */ /* 0x000fe200078e02ff */
[----:B------:R-:W-:Y:S01]  /*7290*/  I2IP.S8.S32.SAT R103, R35, R30, RZ ;  /* 0x0000001e23677239 */ /* 0x000fe200000014ff */
[-C--:B------:R-:W-:Y:S02]  /*72a0*/  IMAD R33, R74, R72.reuse, R33 ;  /* 0x000000484a217224 */ /* 0x080fe400078e0221 */
[----:B------:R-:W-:Y:S01]  /*72b0*/  IMAD R34, R75, R72, R34 ;  /* 0x000000484b227224 */ /* 0x000fe200078e0222 */
[----:B------:R-:W-:Y:S01]  /*72c0*/  I2IP.S8.S32.SAT R103, R29, R28, R103 ;  /* 0x0000001c1d677239 */ /* 0x000fe20000001467 */
[C---:B------:R-:W-:Y:S01]  /*72d0*/  IMAD.U32 R74, R93.reuse, 0x10000, RZ ;  /* 0x000100005d4a7824 */ /* 0x040fe200078e00ff */
[----:B------:R-:W-:Y:S01]  /*72e0*/  SHF.L.U32 R75, R93, 0x8, RZ ;  /* 0x000000085d4b7819 */ /* 0x000fe200000006ff */
[----:B------:R-:W-:Y:S01]  /*72f0*/  IMAD R39, R73, R72, R39 ;  /* 0x0000004849277224 */ /* 0x000fe200078e0227 */
[----:B------:R-:W-:Y:S01]  /*7300*/  MOV R73, R76 ;  /* 0x0000004c00497202 */ /* 0x000fe20000000f00 */
[C---:B------:R-:W-:Y:S01]  /*7310*/  IMAD R36, R70.reuse, R40, RZ ;  /* 0x0000002846247224 */ /* 0x040fe200078e02ff */
[----:B------:R-:W-:Y:S01]  /*7320*/  SHF.R.S32.HI R74, RZ, 0x18, R74 ;  /* 0x00000018ff4a7819 */ /* 0x000fe2000001144a */
[C---:B------:R-:W-:Y:S01]  /*7330*/  IMAD R37, R70.reuse, R41, RZ ;  /* 0x0000002946257224 */ /* 0x040fe200078e02ff */
[----:B------:R-:W-:Y:S01]  /*7340*/  SHF.R.S32.HI R75, RZ, 0x18, R75 ;  /* 0x00000018ff4b7819 */ /* 0x000fe2000001144b */
[----:B------:R-:W-:Y:S01]  /*7350*/  IMAD R38, R70, R42, RZ ;  /* 0x0000002a46267224 */ /* 0x000fe200078e02ff */
[----:B------:R1:W-:Y:S01]  /*7360*/  STS.128 [R159+0x8200], R100 ;  /* 0x008200649f007388 */ /* 0x0003e20000000c00 */
[----:B------:R-:W-:Y:S01]  /*7370*/  IMAD R36, R73, R72, R36 ;  /* 0x0000004849247224 */ /* 0x000fe200078e0224 */
[----:B------:R-:W-:Y:S01]  /*7380*/  I2IP.S8.S32.SAT R108, R39, R34, RZ ;  /* 0x00000022276c7239 */ /* 0x000fe200000014ff */
[-C--:B------:R-:W-:Y:S01]  /*7390*/  IMAD R37, R74, R72.reuse, R37 ;  /* 0x000000484a257224 */ /* 0x080fe200078e0225 */
[----:B------:R-:W-:Y:S01]  /*73a0*/  SHF.R.S32.HI R76, RZ, 0x18, R93 ;  /* 0x00000018ff4c7819 */ /* 0x000fe2000001145d */
[----:B------:R-:W-:Y:S01]  /*73b0*/  IMAD R43, R70, R43, RZ ;  /* 0x0000002b462b7224 */ /* 0x000fe200078e02ff */
[C---:B------:R-:W-:Y:S01]  /*73c0*/  SHF.L.U32 R74, R94.reuse, 0x10, RZ ;  /* 0x000000105e4a7819 */ /* 0x040fe200000006ff */
[----:B------:R-:W-:Y:S01]  /*73d0*/  IMAD R38, R75, R72, R38 ;  /* 0x000000484b267224 */ /* 0x000fe200078e0226 */
[----:B------:R-:W-:Y:S01]  /*73e0*/  PRMT R73, R94, 0x8880, RZ ;  /* 0x000088805e497816 */ /* 0x000fe200000000ff */
[----:B------:R-:W-:Y:S01]  /*73f0*/  IMAD R40, R70, R44, RZ ;  /* 0x0000002c46287224 */ /* 0x000fe200078e02ff */
[----:B------:R-:W-:Y:S01]  /*7400*/  SHF.L.U32 R75, R94, 0x8, RZ ;  /* 0x000000085e4b7819 */ /* 0x000fe200000006ff */
[----:B------:R-:W-:Y:S01]  /*7410*/  IMAD R41, R70, R45, RZ ;  /* 0x0000002d46297224 */ /* 0x000fe200078e02ff */
[----:B------:R-:W-:Y:S01]  /*7420*/  SHF.R.S32.HI R74, RZ, 0x18, R74 ;  /* 0x00000018ff4a7819 */ /* 0x000fe2000001144a */
[----:B------:R-:W-:Y:S01]  /*7430*/  IMAD R43, R76, R72, R43 ;  /* 0x000000484c2b7224 */ /* 0x000fe200078e022b */
[----:B------:R-:W-:Y:S01]  /*7440*/  SHF.R.S32.HI R75, RZ, 0x18, R75 ;  /* 0x00000018ff4b7819 */ /* 0x000fe2000001144b */
[C---:B------:R-:W-:Y:S01]  /*7450*/  IMAD R42, R70.reuse, R46, RZ ;  /* 0x0000002e462a7224 */ /* 0x040fe200078e02ff */
[----:B------:R-:W-:Y:S01]  /*7460*/  I2IP.S8.S32.SAT R108, R33, R32, R108 ;  /* 0x00000020216c7239 */ /* 0x000fe2000000146c */
[----:B------:R-:W-:Y:S01]  /*7470*/  IMAD R40, R73, R72, R40 ;  /* 0x0000004849287224 */ /* 0x000fe200078e0228 */
[----:B------:R-:W-:Y:S01]  /*7480*/  SHF.R.S32.HI R76, RZ, 0x18, R94 ;  /* 0x00000018ff4c7819 */ /* 0x000fe2000001145e */
[----:B------:R-:W-:Y:S01]  /*7490*/  IMAD R47, R70, R47, RZ ;  /* 0x0000002f462f7224 */ /* 0x000fe200078e02ff */
[----:B------:R-:W-:Y:S01]  /*74a0*/  I2IP.S8.S32.SAT R109, R43, R38, RZ ;  /* 0x000000262b6d7239 */ /* 0x000fe200000014ff */
[-C--:B------:R-:W-:Y:S01]  /*74b0*/  IMAD R41, R74, R72.reuse, R41 ;  /* 0x000000484a297224 */ /* 0x080fe200078e0229 */
[----:B------:R-:W-:Y:S01]  /*74c0*/  PRMT R73, R95, 0x8880, RZ ;  /* 0x000088805f497816 */ /* 0x000fe200000000ff */
[-C--:B------:R-:W-:Y:S01]  /*74d0*/  IMAD R42, R75, R72.reuse, R42 ;  /* 0x000000484b2a7224 */ /* 0x080fe200078e022a */
[----:B------:R-:W-:Y:S01]  /*74e0*/  SHF.L.U32 R74, R95, 0x10, RZ ;  /* 0x000000105f4a7819 */ /* 0x000fe200000006ff */
[----:B------:R-:W-:Y:S01]  /*74f0*/  IMAD R47, R76, R72, R47 ;  /* 0x000000484c2f7224 */ /* 0x000fe200078e022f */
[----:B------:R-:W-:Y:S01]  /*7500*/  I2IP.S8.S32.SAT R109, R37, R36, R109 ;  /* 0x00000024256d7239 */ /* 0x000fe2000000146d */
[C---:B------:R-:W-:Y:S01]  /*7510*/  IMAD R44, R70.reuse, R48, RZ ;  /* 0x00000030462c7224 */ /* 0x040fe200078e02ff */
[----:B------:R-:W-:Y:S01]  /*7520*/  SHF.R.S32.HI R74, RZ, 0x18, R74 ;  /* 0x00000018ff4a7819 */ /* 0x000fe2000001144a */
[----:B------:R-:W-:Y:S01]  /*7530*/  IMAD.SHL.U32 R76, R95, 0x100, RZ ;  /* 0x000001005f4c7824 */ /* 0x000fe200078e00ff */
[----:B------:R-:W-:Y:S01]  /*7540*/  I2IP.S8.S32.SAT R110, R47, R42, RZ ;  /* 0x0000002a2f6e7239 */ /* 0x000fe200000014ff */
[----:B------:R-:W-:Y:S01]  /*7550*/  IMAD R45, R70, R49, RZ ;  /* 0x00000031462d7224 */ /* 0x000fe200078e02ff */
[----:B------:R-:W-:Y:S01]  /*7560*/  PRMT R75, R96, 0x8880, RZ ;  /* 0x00008880604b7816 */ /* 0x000fe200000000ff */
[----:B------:R-:W-:Y:S01]  /*7570*/  IMAD R44, R73, R72, R44 ;  /* 0x00000048492c7224 */ /* 0x000fe200078e022c */
[----:B------:R-:W-:Y:S01]  /*7580*/  SHF.R.S32.HI R73, RZ, 0x18, R76 ;  /* 0x00000018ff497819 */ /* 0x000fe2000001144c */
[----:B------:R-:W-:Y:S01]  /*7590*/  IMAD R46, R70, R50, RZ ;  /* 0x00000032462e7224 */ /* 0x000fe200078e02ff */
[----:B------:R-:W-:Y:S01]  /*75a0*/  I2IP.S8.S32.SAT R110, R41, R40, R110 ;  /* 0x00000028296e7239 */ /* 0x000fe2000000146e */
[----:B------:R-:W-:Y:S01]  /*75b0*/  IMAD R45, R74, R72, R45 ;  /* 0x000000484a2d7224 */ /* 0x000fe200078e022d */
[----:B------:R-:W-:Y:S01]  /*75c0*/  SHF.R.S32.HI R74, RZ, 0x18, R95 ;  /* 0x00000018ff4a7819 */ /* 0x000fe2000001145f */
[----:B------:R-:W-:Y:S01]  /*75d0*/  IMAD R51, R70, R51, RZ ;  /* 0x0000003346337224 */ /* 0x000fe200078e02ff */
[----:B------:R-:W-:Y:S01]  /*75e0*/  SHF.L.U32 R76, R96, 0x8, RZ ;  /* 0x00000008604c7819 */ /* 0x000fe200000006ff */
[----:B------:R-:W-:Y:S02]  /*75f0*/  IMAD R48, R70, R52, RZ ;  /* 0x0000003446307224 */ /* 0x000fe400078e02ff */
[-C--:B------:R-:W-:Y:S01]  /*7600*/  IMAD R46, R73, R72.reuse, R46 ;  /* 0x00000048492e7224 */ /* 0x080fe200078e022e */
[----:B------:R-:W-:Y:S01]  /*7610*/  SHF.R.S32.HI R73, RZ, 0x18, R77 ;  /* 0x00000018ff497819 */ /* 0x000fe2000001144d */
[-C--:B------:R-:W-:Y:S01]  /*7620*/  IMAD R51, R74, R72.reuse, R51 ;  /* 0x000000484a337224 */ /* 0x080fe200078e0233 */
[----:B------:R-:W-:Y:S01]  /*7630*/  SHF.R.S32.HI R74, RZ, 0x18, R96 ;  /* 0x00000018ff4a7819 */ /* 0x000fe20000011460 */
[----:B------:R-:W-:Y:S01]  /*7640*/  IMAD R49, R70, R53, RZ ;  /* 0x0000003546317224 */ /* 0x000fe200078e02ff */
[----:B------:R-:W-:Y:S01]  /*7650*/  SHF.L.U32 R77, R98, 0x8, RZ ;  /* 0x00000008624d7819 */ /* 0x000fe200000006ff */
[----:B------:R-:W-:Y:S01]  /*7660*/  IMAD R48, R75, R72, R48 ;  /* 0x000000484b307224 */ /* 0x000fe200078e0230 */
[----:B------:R-:W-:Y:S01]  /*7670*/  SHF.R.S32.HI R75, RZ, 0x18, R76 ;  /* 0x00000018ff4b7819 */ /* 0x000fe2000001144c */
[C---:B------:R-:W-:Y:S01]  /*7680*/  IMAD R50, R70.reuse, R54, RZ ;  /* 0x0000003646327224 */ /* 0x040fe200078e02ff */
[----:B------:R-:W-:Y:S01]  /*7690*/  I2IP.S8.S32.SAT R111, R51, R46, RZ ;  /* 0x0000002e336f7239 */ /* 0x000fe200000014ff */
[C---:B------:R-:W-:Y:S01]  /*76a0*/  IMAD R55, R70.reuse, R55, RZ ;  /* 0x0000003746377224 */ /* 0x040fe200078e02ff */
[----:B------:R-:W-:Y:S01]  /*76b0*/  SHF.L.U32 R76, R97, 0x10, RZ ;  /* 0x00000010614c7819 */ /* 0x000fe200000006ff */
[----:B------:R-:W-:Y:S01]  /*76c0*/  IMAD R49, R73, R72, R49 ;  /* 0x0000004849317224 */ /* 0x000fe200078e0231 */
[----:B------:R-:W-:Y:S01]  /*76d0*/  PRMT R73, R97, 0x8880, RZ ;  /* 0x0000888061497816 */ /* 0x000fe200000000ff */
[----:B------:R-:W-:Y:S01]  /*76e0*/  IMAD R52, R70, R56, RZ ;  /* 0x0000003846347224 */ /* 0x000fe200078e02ff */
[----:B------:R-:W-:Y:S01]  /*76f0*/  I2IP.S8.S32.SAT R111, R45, R44, R111 ;  /* 0x0000002c2d6f7239 */ /* 0x000fe2000000146f */
[-C--:B------:R-:W-:Y:S01]  /*7700*/  IMAD R50, R75, R72.reuse, R50 ;  /* 0x000000484b327224 */ /* 0x080fe200078e0232 */
[----:B------:R-:W-:Y:S01]  /*7710*/  PRMT R75, R98, 0x8880, RZ ;  /* 0x00008880624b7816 */ /* 0x000fe200000000ff */
[-C--:B------:R-:W-:Y:S01]  /*7720*/  IMAD R55, R74, R72.reuse, R55 ;  /* 0x000000484a377224 */ /* 0x080fe200078e0237 */
[----:B------:R-:W-:Y:S01]  /*7730*/  SHF.R.S32.HI R74, RZ, 0x18, R76 ;  /* 0x00000018ff4a7819 */ /* 0x000fe2000001144c */
[----:B------:R-:W-:Y:S01]  /*7740*/  IMAD R52, R73, R72, R52 ;  /* 0x0000004849347224 */ /* 0x000fe200078e0234 */
[----:B------:R-:W-:Y:S01]  /*7750*/  SHF.L.U32 R73, R97, 0x8, RZ ;  /* 0x0000000861497819 */ /* 0x000fe200000006ff */
[C---:B------:R-:W-:Y:S01]  /*7760*/  IMAD R53, R70.reuse, R57, RZ ;  /* 0x0000003946357224 */ /* 0x040fe200078e02ff */
[----:B------:R1:W-:Y:S01]  /*7770*/  STS.128 [R158+0x8200], R108 ;  /* 0x0082006c9e007388 */ /* 0x0003e20000000c00 */
[----:B------:R-:W-:Y:S01]  /*7780*/  IMAD R54, R70, R58, RZ ;  /* 0x0000003a46367224 */ /* 0x000fe200078e02ff */
[----:B------:R-:W-:Y:S01]  /*7790*/  SHF.R.S32.HI R73, RZ, 0x18, R73 ;  /* 0x00000018ff497819 */ /* 0x000fe20000011449 */
[----:B------:R-:W-:Y:S01]  /*77a0*/  IMAD R53, R74, R72, R53 ;  /* 0x000000484a357224 */ /* 0x000fe200078e0235 */
[----:B------:R-:W-:Y:S01]  /*77b0*/  SHF.L.U32 R76, R98, 0x10, RZ ;  /* 0x00000010624c7819 */ /* 0x000fe200000006ff */
[C---:B------:R-:W-:Y:S01]  /*77c0*/  IMAD R59, R70.reuse, R59, RZ ;  /* 0x0000003b463b7224 */ /* 0x040fe200078e02ff */
[----:B------:R-:W-:Y:S01]  /*77d0*/  SHF.R.S32.HI R74, RZ, 0x18, R97 ;  /* 0x00000018ff4a7819 */ /* 0x000fe20000011461 */
[C---:B------:R-:W-:Y:S01]  /*77e0*/  IMAD R56, R70.reuse, R60, RZ ;  /* 0x0000003c46387224 */ /* 0x040fe200078e02ff */
[----:B------:R-:W-:Y:S01]  /*77f0*/  I2IP.S8.S32.SAT R112, R55, R50, RZ ;  /* 0x0000003237707239 */ /* 0x000fe200000014ff */
[----:B------:R-:W-:Y:S01]  /*7800*/  IMAD R54, R73, R72, R54 ;  /* 0x0000004849367224 */ /* 0x000fe200078e0236 */
[----:B------:R-:W-:Y:S01]  /*7810*/  SHF.R.S32.HI R76, RZ, 0x18, R76 ;  /* 0x00000018ff4c7819 */ /* 0x000fe2000001144c */
[----:B------:R-:W-:Y:S01]  /*7820*/  IMAD R57, R70, R61, RZ ;  /* 0x0000003d46397224 */ /* 0x000fe200078e02ff */
[----:B------:R-:W-:Y:S01]  /*7830*/  I2IP.S8.S32.SAT R112, R49, R48, R112 ;  /* 0x0000003031707239 */ /* 0x000fe20000001470 */
[----:B------:R-:W-:Y:S01]  /*7840*/  IMAD R59, R74, R72, R59 ;  /* 0x000000484a3b7224 */ /* 0x000fe200078e023b */
[----:B------:R-:W-:Y:S01]  /*7850*/  SHF.R.S32.HI R77, RZ, 0x18, R77 ;  /* 0x00000018ff4d7819 */ /* 0x000fe2000001144d */
[----:B------:R-:W-:Y:S01]  /*7860*/  IMAD R58, R70, R62, RZ ;  /* 0x0000003e463a7224 */ /* 0x000fe200078e02ff */
[----:B------:R-:W-:Y:S01]  /*7870*/  SHF.R.S32.HI R73, RZ, 0x18, R98 ;  /* 0x00000018ff497819 */ /* 0x000fe20000011462 */
[----:B------:R-:W-:Y:S01]  /*7880*/  IMAD R56, R75, R72, R56 ;  /* 0x000000484b387224 */ /* 0x000fe200078e0238 */
[----:B------:R-:W-:Y:S01]  /*7890*/  I2IP.S8.S32.SAT R113, R59, R54, RZ ;  /* 0x000000363b717239 */ /* 0x000fe200000014ff */
[----:B------:R-:W-:Y:S01]  /*78a0*/  IMAD R57, R76, R72, R57 ;  /* 0x000000484c397224 */ /* 0x000fe200078e0239 */
[C---:B------:R-:W-:Y:S01]  /*78b0*/  PRMT R75, R99.reuse, 0x8880, RZ ;  /* 0x00008880634b7816 */ /* 0x040fe200000000ff */
[----:B------:R-:W-:Y:S01]  /*78c0*/  IMAD.U32 R74, R99, 0x10000, RZ ;  /* 0x00010000634a7824 */ /* 0x000fe200078e00ff */
[----:B------:R-:W-:Y:S01]  /*78d0*/  I2IP.S8.S32.SAT R113, R53, R52, R113 ;  /* 0x0000003435717239 */ /* 0x000fe20000001471 */
[C---:B------:R-:W-:Y:S01]  /*78e0*/  IMAD R63, R70.reuse, R63, RZ ;  /* 0x0000003f463f7224 */ /* 0x040fe200078e02ff */
[----:B------:R-:W-:Y:S01]  /*78f0*/  SHF.R.S32.HI R76, RZ, 0x18, R99 ;  /* 0x00000018ff4c7819 */ /* 0x000fe20000011463 */
[----:B------:R-:W-:Y:S01]  /*7900*/  IMAD R58, R77, R72, R58 ;  /* 0x000000484d3a7224 */ /* 0x000fe200078e023a */
[----:B------:R-:W-:Y:S01]  /*7910*/  SHF.L.U32 R77, R99, 0x8, RZ ;  /* 0x00000008634d7819 */ /* 0x000fe200000006ff */
[C---:B------:R-:W-:Y:S01]  /*7920*/  IMAD R60, R70.reuse, R64, RZ ;  /* 0x00000040463c7224 */ /* 0x040fe200078e02ff */
[----:B------:R-:W-:Y:S01]  /*7930*/  SHF.R.S32.HI R74, RZ, 0x18, R74 ;  /* 0x00000018ff4a7819 */ /* 0x000fe2000001144a */
[C---:B------:R-:W-:Y:S01]  /*7940*/  IMAD R61, R70.reuse, R65, RZ ;  /* 0x00000041463d7224 */ /* 0x040fe200078e02ff */
[----:B------:R-:W-:Y:S01]  /*7950*/  SHF.R.S32.HI R77, RZ, 0x18, R77 ;  /* 0x00000018ff4d7819 */ /* 0x000fe2000001144d */
[-C--:B------:R-:W-:Y:S02]  /*7960*/  IMAD R63, R73, R72.reuse, R63 ;  /* 0x00000048493f7224 */ /* 0x080fe400078e023f */
[----:B------:R-:W-:Y:S02]  /*7970*/  IMAD R60, R75, R72, R60 ;  /* 0x000000484b3c7224 */ /* 0x000fe400078e023c */
[----:B------:R-:W-:Y:S01]  /*7980*/  IMAD R62, R70, R66, RZ ;  /* 0x00000042463e7224 */ /* 0x000fe200078e02ff */
[----:B------:R-:W-:Y:S01]  /*7990*/  I2IP.S8.S32.SAT R114, R63, R58, RZ ;  /* 0x0000003a3f727239 */ /* 0x000fe200000014ff */
[----:B------:R-:W-:Y:S02]  /*79a0*/  IMAD R61, R74, R72, R61 ;  /* 0x000000484a3d7224 */ /* 0x000fe400078e023d */
[----:B------:R-:W-:Y:S01]  /*79b0*/  IMAD R67, R70, R67, RZ ;  /* 0x0000004346437224 */ /* 0x000fe200078e02ff */
[----:B------:R-:W-:Y:S01]  /*79c0*/  I2IP.S8.S32.SAT R114, R57, R56, R114 ;  /* 0x0000003839727239 */ /* 0x000fe20000001472 */
[-C--:B------:R-:W-:Y:S02]  /*79d0*/  IMAD R62, R77, R72.reuse, R62 ;  /* 0x000000484d3e7224 */ /* 0x080fe400078e023e */
[----:B------:R-:W-:Y:S05]  /*79e0*/  IMAD R67, R76, R72, R67 ;  /* 0x000000484c437224 */ /* 0x000fea00078e0243 */
[----:B------:R-:W-:Y:S04]  /*79f0*/  I2IP.S8.S32.SAT R115, R67, R62, RZ ;  /* 0x0000003e43737239 */ /* 0x000fe800000014ff */
[----:B------:R-:W-:Y:S05]  /*7a00*/  I2IP.S8.S32.SAT R115, R61, R60, R115 ;  /* 0x0000003c3d737239 */ /* 0x000fea0000001473 */
[----:B------:R1:W-:Y:S01]  /*7a10*/  STS.128 [R157+0x8200], R112 ;  /* 0x008200709d007388 */ /* 0x0003e20000000c00 */
[----:B------:R-:W-:Y:S01]  /*7a20*/  @!PT LDS RZ, [RZ] ;  /* 0x00000000fffff984 */ /* 0x000fe20000000800 */
[----:B------:R-:W-:Y:S01]  /*7a30*/  @!PT LDS RZ, [RZ] ;  /* 0x00000000fffff984 */ /* 0x000fe20000000800 */
[----:B------:R-:W-:Y:S01]  /*7a40*/  @!PT LDS RZ, [RZ] ;  /* 0x00000000fffff984 */ /* 0x000fe20000000800 */
[----:B------:R-:W-:Y:S01]  /*7a50*/  @!PT LDS RZ, [RZ] ;  /* 0x00000000fffff984 */ /* 0x000fe20000000800 */
[----:B------:R2:W-:Y:S07]  /*7a60*/  MEMBAR.ALL.CTA ;  /* 0x0000000000007992 */ /* 0x0005ee0000008000 */
[----:B--2---:R-:W2:Y:S02]  /*7a70*/  FENCE.VIEW.ASYNC.S ;  /* 0x00000000000073c6 */ /* 0x004ea40000000000 */
[----:B--2---:R-:W-:Y:S06]  /*7a80*/  BAR.SYNC.DEFER_BLOCKING 0x1, 0x80 ;  /* 0x0042000000007b1d */ /* 0x004fec0000010000 */
[----:B------:R-:W-:Y:S05]  /*7a90*/  @P0 BRA `(.L_x_116) ;  /* 0x0000000000280947 */ /* 0x000fea0003800000 */
[----:B------:R-:W-:Y:S01]  /*7aa0*/  UIADD3 UR4, UPT, UPT, UR44, 0x8200, URZ ;  /* 0x000082002c047890 */ /* 0x000fe2000fffe0ff */
[----:B------:R-:W-:Y:S05]  /*7ab0*/  UMOV UR51, UR36 ;  /* 0x0000002400337c82 */ /* 0x000fea0008000000 */
[----:B------:R-:W-:Y:S01]  /*7ac0*/  MOV R154, UR4 ;  /* 0x00000004009a7c02 */ /* 0x000fe20008000f00 */
[----:B------:R-:W-:Y:S03]  /*7ad0*/  UIADD3 UR4, UP0, UPT, UR62, 0x680, URZ ;  /* 0x000006803e047890 */ /* 0x000fe6000ff1e0ff */
[----:B------:R-:W-:Y:S01]  /*7ae0*/  R2UR UR48, R154 ;  /* 0x000000009a3072ca */ /* 0x000fe200000e0000 */
[----:B------:R-:W-:Y:S11]  /*7af0*/  UIADD3.X UR5, UPT, UPT, URZ, UR63, URZ, UP0, !UPT ;  /* 0x0000003fff057290 */ /* 0x000ff600087fe4ff */
[----:B------:R-:W-:Y:S01]  /*7b00*/  @!UPT UIADD3 URZ, UPT, UPT, URZ, URZ, URZ ;  /* 0x000000fffffff290 */ /* 0x000fe2000fffe0ff */
[----:B------:R2:W-:Y:S01]  /*7b10*/  UTMASTG.3D [UR48], [UR4] ;  /* 0x00000030040073b5 */ /* 0x0005e20008010000 */
[----:B------:R0:W-:Y:S01]  /*7b20*/  UTMACMDFLUSH ;  /* 0x00000000000079b7 */ /* 0x0001e20000000000 */
[----:B--2---:R-:W-:Y:S04]  /*7b30*/  DEPBAR.LE SB0, 0x1 ;  /* 0x000080400000791a */ /* 0x004fe80000000000 */
.L_x_116:
[----:B------:R-:W-:Y:S05]  /*7b40*/  BSYNC.RECONVERGENT B0 ;  /* 0x0000000000007941 */ /* 0x000fea0003800200 */
.L_x_115:
[----:B------:R-:W-:Y:S06]  /*7b50*/  BAR.SYNC.DEFER_BLOCKING 0x1, 0x80 ;  /* 0x0042000000007b1d */ /* 0x000fec0000010000 */
[----:B------:R-:W2:Y:S01]  /*7b60*/  @P6 SYNCS.PHASECHK.TRANS64.TRYWAIT P0, [R107+URZ+0x50], R116 ;  /* 0x000050746b0065a7 */ /* 0x000ea200080011ff */
[----:B------:R-:W-:Y:S01]  /*7b70*/  BSSY B1, `(.L_x_117) ;  /* 0x0000023000017945 */ /* 0x000fe20003800000 */
[----:B--2---:R-:W-:Y:S03]  /*7b80*/  @P6 SEL R78, RZ, 0x1, !P0 ;  /* 0x00000001ff4e6807 */ /* 0x004fe60004000000 */
[----:B------:R-:W-:Y:S05]  /*7b90*/  @!P6 BRA `(.L_x_118) ;  /* 0x000000000080e947 */ /* 0x000fea0003800000 */
[----:B------:R-:W-:Y:S01]  /*7ba0*/  ISETP.NE.AND P1, PT, R79, RZ, PT ;  /* 0x000000ff4f00720c */ /* 0x000fe20003f25270 */
[----:B------:R-:W-:Y:S01]  /*7bb0*/  BSSY B0, `(.L_x_119) ;  /* 0x000000a000007945 */ /* 0x000fe20003800000 */
[----:B------:R-:W-:Y:S11]  /*7bc0*/  ISETP.NE.AND P0, PT, R78, RZ, PT ;  /* 0x000000ff4e00720c */ /* 0x000ff60003f05270 */
[----:B------:R-:W-:Y:S04]  /*7bd0*/  @P1 IMAD R5, R148, 0x2000, R105 ;  /* 0x0000200094051824 */ /* 0x000fe800078e0269 */
[--C-:B------:R-:W-:Y:S01]  /*7be0*/  @P1 IMAD.IADD R4, R153, 0x1, R5.reuse ;  /* 0x0000000199041824 */ /* 0x100fe200078e0205 */
[----:B------:R-:W-:Y:S01]  /*7bf0*/  @P1 IADD3 R3, PT, PT, R152, R5, RZ ;  /* 0x0000000598031210 */ /* 0x000fe20007ffe0ff */
[----:B------:R-:W-:Y:S01]  /*7c00*/  @P1 IMAD.IADD R2, R104, 0x1, R5 ;  /* 0x0000000168021824 */ /* 0x000fe200078e0205 */
[----:B------:R-:W-:Y:S06]  /*7c10*/  @P0 BRA `(.L_x_120) ;  /* 0x00000000000c0947 */ /* 0x000fec0003800000 */
[----:B------:R-:W-:Y:S04]  /*7c20*/  SHF.L.U32 R0, R147, 0x1f, RZ ;  /* 0x0000001f93007819 */ /* 0x000fe800000006ff */
[----:B------:R-:W2:Y:S02]  /*7c30*/  SYNCS.PHASECHK.TRANS64.TRYWAIT P0, [R107+URZ+0x50], R0 ;  /* 0x000050006b0075a7 */ /* 0x000ea400080011ff */
[----:B--2---:R-:W-:Y:S05]  /*7c40*/  @!P0 BRA `(.L_x_121) ;  /* 0x0000004c00708947 */ /* 0x004fea0003800000 */
.L_x_120:
[----:B------:R-:W-:Y:S05]  /*7c50*/  BSYNC B0 ;  /* 0x0000000000007941 */ /* 0x000fea0003800000 */
.L_x_119:
[----:B------:R-:W-:Y:S01]  /*7c60*/  ISETP.NE.AND P0, PT, R79, RZ, PT ;  /* 0x000000ff4f00720c */ /* 0x000fe20003f05270 */
[----:B--2---:R-:W-:Y:S02]  /*7c70*/  VIADD R107, R107, 0x70 ;  /* 0x000000706b6b7836 */ /* 0x004fe40000000000 */
[----:B------:R-:W-:Y:S02]  /*7c80*/  IMAD.U32 R0, RZ, RZ, UR45 ;  /* 0x0000002dff007e24 */ /* 0x000fe4000f8e00ff */
[----:B------:R-:W-:Y:S03]  /*7c90*/  VIADD R148, R148, 0x1 ;  /* 0x0000000194947836 */ /* 0x000fe60000000000 */
[----:B------:R-:W-:Y:S05]  /*7ca0*/  PRMT R0, R0, 0x654, R107 ;  /* 0x0000065400007816 */ /* 0x000fea000000006b */
[----:B------:R2:W3:Y:S04]  /*7cb0*/  @P0 LDS.128 R80, [R5+0x200] ;  /* 0x0002000005500984 */ /* 0x0004e80000000c00 */
[----:B------:R2:W4:Y:S04]  /*7cc0*/  @P0 LDS.128 R84, [R4+0x200] ;  /* 0x0002000004540984 */ /* 0x0005280000000c00 */
        /* <DEDUP_REMOVED lines=12> */
[----:B--234-:R-:W-:Y:S02]  /*7d90*/  LOP3.LUT R147, R147, R0, RZ, 0x3c, !PT ;  /* 0x0000000093937212 */ /* 0x01cfe400078e3cff */
.L_x_118:
[----:B------:R-:W-:Y:S05]  /*7da0*/  BSYNC B1 ;  /* 0x0000000000017941 */ /* 0x000fea0003800000 */
.L_x_117:
[----:B------:R-:W-:Y:S05]  /*7db0*/  VIADD R0, R71, 0x40 ;  /* 0x0000004047007836 */ /* 0x000fea0000000000 */
[----:B------:R-:W-:Y:S04]  /*7dc0*/  SHF.R.U32.HI R0, RZ, 0x15, R0 ;  /* 0x00000015ff007819 */ /* 0x000fe80000011600 */
[----:B------:R-:W-:Y:S11]  /*7dd0*/  LOP3.LUT P0, RZ, R0, 0x3, R141, 0x48, !PT ;  /* 0x0000000300ff7812 */ /* 0x000ff6000780488d */
[----:B------:R-:W-:Y:S02]  /*7de0*/  @!UPT UIADD3 URZ, UPT, UPT, URZ, URZ, URZ ;  /* 0x000000fffffff290 */ /* 0x000fe4000fffe0ff */
        /* <DEDUP_REMOVED lines=8> */
[----:B------:R-:W5:Y:S01]  /*7e70*/  LDCU.64 UR4, c[0x4][0x18] ;  /* 0x01000300ff0477ac */ /* 0x000f620008000a00 */
[----:B--2---:R-:W-:Y:S01]  /*7e80*/  MOV R5, UR9 ;  /* 0x0000000900057c02 */ /* 0x004fe20008000f00 */
[----:B------:R-:W-:Y:S01]  /*7e90*/  IMAD.U32 R4, RZ, RZ, UR8 ;  /* 0x00000008ff047e24 */ /* 0x000fe2000f8e00ff */
[----:B---3--:R-:W-:Y:S01]  /*7ea0*/  MOV R7, UR7 ;  /* 0x0000000700077c02 */ /* 0x008fe20008000f00 */
[----:B------:R-:W-:Y:S01]  /*7eb0*/  IMAD.U32 R6, RZ, RZ, UR6 ;  /* 0x00000006ff067e24 */ /* 0x000fe2000f8e00ff */
[----:B-----5:R-:W-:Y:S01]  /*7ec0*/  MOV R11, UR5 ;  /* 0x00000005000b7c02 */ /* 0x020fe20008000f00 */
[----:B------:R-:W-:Y:S02]  /*7ed0*/  IMAD.U32 R10, RZ, RZ, UR4 ;  /* 0x00000004ff0a7e24 */ /* 0x000fe4000f8e00ff */
[----:B------:R-:W-:Y:S07]  /*7ee0*/  LEPC R20, `(.L_x_122) ;  /* 0x000000001014794e */ /* 0x000fee0000000000 */
[----:B-1--4-:R-:W-:Y:S05]  /*7ef0*/  CALL.ABS.NOINC R2 ;  /* 0x0000000002007343 */ /* 0x012fea0003c00000 */
.L_x_122:
[----:B------:R-:W-:Y:S05]  /*7f00*/  WARPSYNC.ALL ;  /* 0x0000000000007948 */ /* 0x000fea0003800000 */
[----:B------:R-:W-:Y:S01]  /*7f10*/  R2UR UR4, R71 ;  /* 0x00000000470472ca */ /* 0x000fe200000e0000 */
[----:B------:R-:W-:Y:S01]  /*7f20*/  BSSY.RECONVERGENT B0, `(.L_x_123) ;  /* 0x000011c000007945 */ /* 0x000fe20003800200 */
[C---:B------:R-:W-:Y:S02]  /*7f30*/  PRMT R73, R80.reuse, 0x8880, RZ ;  /* 0x0000888050497816 */ /* 0x040fe400000000ff */
[C---:B------:R-:W-:Y:S02]  /*7f40*/  SHF.L.U32 R75, R80.reuse, 0x10, RZ ;  /* 0x00000010504b7819 */ /* 0x040fe400000006ff */
[----:B------:R-:W-:Y:S02]  /*7f50*/  SHF.L.U32 R77, R81, 0x8, RZ ;  /* 0x00000008514d7819 */ /* 0x000fe400000006ff */
[----:B------:R-:W-:Y:S02]  /*7f60*/  SHF.R.S32.HI R75, RZ, 0x18, R75 ;  /* 0x00000018ff4b7819 */ /* 0x000fe4000001144b */
[----:B------:R-:W-:Y:S02]  /*7f70*/  SHF.R.S32.HI R77, RZ, 0x18, R77 ;  /* 0x00000018ff4d7819 */ /* 0x000fe4000001144d */
[----:B------:R-:W-:Y:S01]  /*7f80*/  SHF.R.S32.HI R76, RZ, 0x18, R81 ;  /* 0x00000018ff4c7819 */ /* 0x000fe20000011451 */
[----:B------:R-:W2:Y:S01]  /*7f90*/  LDTM.x64 R4, tmem[UR4+0x40] ;  /* 0x00004004000479ee */ /* 0x000ea20008340000 */
[----:B------:R-:W-:Y:S02]  /*7fa0*/  SHF.L.U32 R74, R80, 0x8, RZ ;  /* 0x00000008504a7819 */ /* 0x000fe400000006ff */
[----:B------:R-:W-:Y:S02]  /*7fb0*/  ISETP.NE.AND P0, PT, R155, RZ, PT ;  /* 0x000000ff9b00720c */ /* 0x000fe40003f05270 */
[----:B------:R-:W-:Y:S02]  /*7fc0*/  SHF.R.S32.HI R74, RZ, 0x18, R74 ;  /* 0x00000018ff4a7819 */ /* 0x000fe4000001144a */
[----:B------:R-:W-:Y:S01]  /*7fd0*/  ISETP.NE.AND P6, PT, R106, RZ, PT ;  /* 0x000000ff6a00720c */ /* 0x000fe20003fc5270 */
[C---:B--2---:R-:W-:Y:S02]  /*7fe0*/  IMAD R0, R70.reuse, R4, RZ ;  /* 0x0000000446007224 */ /* 0x044fe400078e02ff */
[C---:B------:R-:W-:Y:S02]  /*7ff0*/  IMAD R2, R70.reuse, R5, RZ ;  /* 0x0000000546027224 */ /* 0x040fe400078e02ff */
[----:B------:R-:W-:Y:S02]  /*8000*/  IMAD R3, R70, R6, RZ ;  /* 0x0000000646037224 */ /* 0x000fe400078e02ff */
        /* <DEDUP_REMOVED lines=10> */
[----:B------:R-:W-:Y:S01]  /*80b0*/  IMAD R7, R73, R72, R7 ;  /* 0x0000004849077224 */ /* 0x000fe200078e0207 */
[----:B------:R-:W-:Y:S01]  /*80c0*/  PRMT R73, R82, 0x8880, RZ ;  /* 0x0000888052497816 */ /* 0x000fe200000000ff */
[----:B------:R-:W-:Y:S02]  /*80d0*/  IMAD R6, R70, R10, RZ ;  /* 0x0000000a46067224 */ /* 0x000fe400078e02ff */
[-C--:B------:R-:W-:Y:S01]  /*80e0*/  IMAD R4, R75, R72.reuse, R4 ;  /* 0x000000484b047224 */ /* 0x080fe200078e0204 */
[----:B------:R-:W-:Y:S01]  /*80f0*/  SHF.L.U32 R75, R82, 0x8, RZ ;  /* 0x00000008524b7819 */ /* 0x000fe200000006ff */
[-C--:B------:R-:W-:Y:S01]  /*8100*/  IMAD R5, R74, R72.reuse, R5 ;  /* 0x000000484a057224 */ /* 0x080fe200078e0205 */
[----:B------:R-:W-:Y:S01]  /*8110*/  SHF.L.U32 R74, R82, 0x10, RZ ;  /* 0x00000010524a7819 */ /* 0x000fe200000006ff */
[----:B------:R-:W-:Y:S01]  /*8120*/  IMAD R6, R77, R72, R6 ;  /* 0x000000484d067224 */ /* 0x000fe200078e0206 */
[----:B------:R-:W-:Y:S01]  /*8130*/  I2IP.S8.S32.SAT R77, R7, R3, RZ ;  /* 0x00000003074d7239 */ /* 0x000fe200000014ff */
[C---:B------:R-:W-:Y:S01]  /*8140*/  IMAD R11, R70.reuse, R11, RZ ;  /* 0x0000000b460b7224 */ /* 0x040fe200078e02ff */
[----:B------:R-:W-:Y:S01]  /*8150*/  MOV R3, R73 ;  /* 0x0000004900037202 */ /* 0x000fe20000000f00 */
[----:B------:R-:W-:Y:S01]  /*8160*/  IMAD R8, R70, R12, RZ ;  /* 0x0000000c46087224 */ /* 0x000fe200078e02ff */
[----:B-1----:R-:W-:Y:S01]  /*8170*/  I2IP.S8.S32.SAT R88, R2, R0, R77 ;  /* 0x0000000002587239 */ /* 0x002fe2000000144d */
[----:B------:R-:W-:Y:S01]  /*8180*/  IMAD R9, R70, R13, RZ ;  /* 0x0000000d46097224 */ /* 0x000fe200078e02ff */
[----:B------:R-:W-:Y:S01]  /*8190*/  SHF.R.S32.HI R73, RZ, 0x18, R74 ;  /* 0x00000018ff497819 */ /* 0x000fe2000001144a */
[----:B------:R-:W-:Y:S01]  /*81a0*/  IMAD R11, R76, R72, R11 ;  /* 0x000000484c0b7224 */ /* 0x000fe200078e020b */
[----:B------:R-:W-:Y:S01]  /*81b0*/  SHF.R.S32.HI R75, RZ, 0x18, R75 ;  /* 0x00000018ff4b7819 */ /* 0x000fe2000001144b */
[C---:B------:R-:W-:Y:S01]  /*81c0*/  IMAD R10, R70.reuse, R14, RZ ;  /* 0x0000000e460a7224 */ /* 0x040fe200078e02ff */
[----:B------:R-:W-:Y:S01]  /*81d0*/  SHF.L.U32 R2, R83, 0x10, RZ ;  /* 0x0000001053027819 */ /* 0x000fe200000006ff */
[----:B------:R-:W-:Y:S01]  /*81e0*/  IMAD R8, R3, R72, R8 ;  /* 0x0000004803087224 */ /* 0x000fe200078e0208 */
[----:B------:R-:W-:Y:S01]  /*81f0*/  I2IP.S8.S32.SAT R89, R11, R6, RZ ;  /* 0x000000060b597239 */ /* 0x000fe200000014ff */
[C---:B------:R-:W-:Y:S01]  /*8200*/  IMAD R15, R70.reuse, R15, RZ ;  /* 0x0000000f460f7224 */ /* 0x040fe200078e02ff */
[----:B------:R-:W-:Y:S01]  /*8210*/  PRMT R3, R83, 0x8880, RZ ;  /* 0x0000888053037816 */ /* 0x000fe200000000ff */
[----:B------:R-:W-:Y:S01]  /*8220*/  IMAD R9, R73, R72, R9 ;  /* 0x0000004849097224 */ /* 0x000fe200078e0209 */
[----:B------:R-:W-:Y:S01]  /*8230*/  I2IP.S8.S32.SAT R89, R5, R4, R89 ;  /* 0x0000000405597239 */ /* 0x000fe20000001459 */
[C---:B------:R-:W-:Y:S01]  /*8240*/  IMAD R12, R70.reuse, R16, RZ ;  /* 0x00000010460c7224 */ /* 0x040fe200078e02ff */
[----:B------:R-:W-:Y:S01]  /*8250*/  SHF.R.S32.HI R2, RZ, 0x18, R2 ;  /* 0x00000018ff027819 */ /* 0x000fe20000011402 */
[----:B------:R-:W-:Y:S01]  /*8260*/  IMAD R10, R75, R72, R10 ;  /* 0x000000484b0a7224 */ /* 0x000fe200078e020a */
[----:B------:R-:W-:Y:S01]  /*8270*/  SHF.R.S32.HI R0, RZ, 0x18, R82 ;  /* 0x00000018ff007819 */ /* 0x000fe20000011452 */
[C---:B------:R-:W-:Y:S01]  /*8280*/  IMAD R13, R70.reuse, R17, RZ ;  /* 0x00000011460d7224 */ /* 0x040fe200078e02ff */
[----:B------:R-:W-:Y:S01]  /*8290*/  SHF.R.S32.HI R74, RZ, 0x18, R83 ;  /* 0x00000018ff4a7819 */ /* 0x000fe20000011453 */
[----:B------:R-:W-:Y:S01]  /*82a0*/  IMAD R14, R70, R18, RZ ;  /* 0x00000012460e7224 */ /* 0x000fe200078e02ff */
[----:B------:R-:W-:Y:S01]  /*82b0*/  SHF.L.U32 R73, R83, 0x8, RZ ;  /* 0x0000000853497819 */ /* 0x000fe200000006ff */
[-C--:B------:R-:W-:Y:S01]  /*82c0*/  IMAD R15, R0, R72.reuse, R15 ;  /* 0x00000048000f7224 */ /* 0x080fe200078e020f */
[C---:B------:R-:W-:Y:S01]  /*82d0*/  SHF.L.U32 R0, R84.reuse, 0x10, RZ ;  /* 0x0000001054007819 */ /* 0x040fe200000006ff */
[-C--:B------:R-:W-:Y:S01]  /*82e0*/  IMAD R12, R3, R72.reuse, R12 ;  /* 0x00000048030c7224 */ /* 0x080fe200078e020c */
[----:B------:R-:W-:Y:S01]  /*82f0*/  PRMT R3, R84, 0x8880, RZ ;  /* 0x0000888054037816 */ /* 0x000fe200000000ff */
[----:B------:R-:W-:Y:S01]  /*8300*/  IMAD R13, R2, R72, R13 ;  /* 0x00000048020d7224 */ /* 0x000fe200078e020d */
[----:B------:R-:W-:Y:S01]  /*8310*/  SHF.R.S32.HI R73, RZ, 0x18, R73 ;  /* 0x00000018ff497819 */ /* 0x000fe20000011449 */
[----:B------:R-:W-:Y:S01]  /*8320*/  IMAD R19, R70, R19, RZ ;  /* 0x0000001346137224 */ /* 0x000fe200078e02ff */
[----:B------:R-:W-:Y:S01]  /*8330*/  I2IP.S8.S32.SAT R90, R15, R10, RZ ;  /* 0x0000000a0f5a7239 */ /* 0x000fe200000014ff */
[----:B------:R-:W-:Y:S01]  /*8340*/  IMAD.SHL.U32 R2, R84, 0x100, RZ ;  /* 0x0000010054027824 */ /* 0x000fe200078e00ff */
[----:B------:R-:W-:Y:S01]  /*8350*/  SHF.R.S32.HI R0, RZ, 0x18, R0 ;  /* 0x00000018ff007819 */ /* 0x000fe20000011400 */
[C---:B------:R-:W-:Y:S01]  /*8360*/  IMAD R16, R70.reuse, R20, RZ ;  /* 0x0000001446107224 */ /* 0x040fe200078e02ff */
[----:B------:R-:W-:Y:S01]  /*8370*/  I2IP.S8.S32.SAT R90, R9, R8, R90 ;  /* 0x00000008095a7239 */ /* 0x000fe2000000145a */
[-C--:B------:R-:W-:Y:S01]  /*8380*/  IMAD R14, R73, R72.reuse, R14 ;  /* 0x00000048490e7224 */ /* 0x080fe200078e020e */
[----:B------:R-:W-:Y:S01]  /*8390*/  SHF.R.S32.HI R73, RZ, 0x18, R2 ;  /* 0x00000018ff497819 */ /* 0x000fe20000011402 */
[----:B------:R-:W-:Y:S01]  /*83a0*/  IMAD R17, R70, R21, RZ ;  /* 0x0000001546117224 */ /* 0x000fe200078e02ff */
[----:B------:R-:W-:Y:S01]  /*83b0*/  SHF.L.U32 R2, R85, 0x8, RZ ;  /* 0x0000000855027819 */ /* 0x000fe200000006ff */
[----:B------:R-:W-:Y:S01]  /*83c0*/  IMAD R19, R74, R72, R19 ;  /* 0x000000484a137224 */ /* 0x000fe200078e0213 */
[----:B------:R-:W-:Y:S01]  /*83d0*/  SHF.R.S32.HI R74, RZ, 0x18, R94 ;  /* 0x00000018ff4a7819 */ /* 0x000fe2000001145e */
[----:B------:R-:W-:Y:S01]  /*83e0*/  IMAD R18, R70, R22, RZ ;  /* 0x0000001646127224 */ /* 0x000fe200078e02ff */
[----:B------:R-:W-:Y:S01]  /*83f0*/  SHF.L.U32 R75, R98, 0x8, RZ ;  /* 0x00000008624b7819 */ /* 0x000fe200000006ff */
[----:B------:R-:W-:Y:S01]  /*8400*/  IMAD R16, R3, R72, R16 ;  /* 0x0000004803107224 */ /* 0x000fe200078e0210 */
[----:B------:R-:W-:Y:S01]  /*8410*/  I2IP.S8.S32.SAT R91, R19, R14, RZ ;  /* 0x0000000e135b7239 */ /* 0x000fe200000014ff */
[----:B------:R-:W-:Y:S01]  /*8420*/  IMAD R17, R0, R72, R17 ;  /* 0x0000004800117224 */ /* 0x000fe200078e0211 */
[----:B------:R-:W-:Y:S01]  /*8430*/  SHF.R.S32.HI R0, RZ, 0x18, R84 ;  /* 0x00000018ff007819 */ /* 0x000fe20000011454 */
[C---:B------:R-:W-:Y:S01]  /*8440*/  IMAD R23, R70.reuse, R23, RZ ;  /* 0x0000001746177224 */ /* 0x040fe200078e02ff */
[----:B------:R-:W-:Y:S01]  /*8450*/  I2IP.S8.S32.SAT R91, R13, R12, R91 ;  /* 0x0000000c0d5b7239 */ /* 0x000fe2000000145b */
[----:B------:R-:W-:Y:S01]  /*8460*/  IMAD R18, R73, R72, R18 ;  /* 0x0000004849127224 */ /* 0x000fe200078e0212 */
[C---:B------:R-:W-:Y:S01]  /*8470*/  SHF.L.U32 R73, R85.reuse, 0x10, RZ ;  /* 0x0000001055497819 */ /* 0x040fe200000006ff */
[----:B------:R-:W-:Y:S01]  /*8480*/  IMAD R20, R70, R24, RZ ;  /* 0x0000001846147224 */ /* 0x000fe200078e02ff */
[----:B------:R-:W-:Y:S01]  /*8490*/  PRMT R3, R85, 0x8880, RZ ;  /* 0x0000888055037816 */ /* 0x000fe200000000ff */
[----:B------:R-:W-:Y:S01]  /*84a0*/  IMAD R23, R0, R72, R23 ;  /* 0x0000004800177224 */ /* 0x000fe200078e0217 */
[----:B------:R-:W-:Y:S01]  /*84b0*/  SHF.R.S32.HI R0, RZ, 0x18, R73 ;  /* 0x00000018ff007819 */ /* 0x000fe20000011449 */
[C---:B------:R-:W-:Y:S01]  /*84c0*/  IMAD R21, R70.reuse, R25, RZ ;  /* 0x0000001946157224 */ /* 0x040fe200078e02ff */
[----:B------:R-:W-:Y:S01]  /*84d0*/  SHF.R.S32.HI R73, RZ, 0x18, R2 ;  /* 0x00000018ff497819 */ /* 0x000fe20000011402 */
[C---:B------:R-:W-:Y:S01]  /*84e0*/  IMAD R22, R70.reuse, R26, RZ ;  /* 0x0000001a46167224 */ /* 0x040fe200078e02ff */
[----:B------:R1:W-:Y:S01]  /*84f0*/  STS.128 [R135+UR44+0xa200], R88 ;  /* 0x00a2005887007988 */ /* 0x0003e20008000c2c */
[----:B------:R-:W-:Y:S01]  /*8500*/  IMAD R20, R3, R72, R20 ;  /* 0x0000004803147224 */ /* 0x000fe200078e0214 */
[----:B------:R-:W-:Y:S01]  /*8510*/  SHF.R.S32.HI R2, RZ, 0x18, R85 ;  /* 0x00000018ff027819 */ /* 0x000fe20000011455 */
[----:B------:R-:W-:Y:S01]  /*8520*/  IMAD R27, R70, R27, RZ ;  /* 0x0000001b461b7224 */ /* 0x000fe200078e02ff */
[----:B------:R-:W-:Y:S01]  /*8530*/  I2IP.S8.S32.SAT R100, R23, R18, RZ ;  /* 0x0000001217647239 */ /* 0x000fe200000014ff */
[-C--:B------:R-:W-:Y:S01]  /*8540*/  IMAD R21, R0, R72.reuse, R21 ;  /* 0x0000004800157224 */ /* 0x080fe200078e0215 */
[C---:B------:R-:W-:Y:S01]  /*8550*/  PRMT R3, R86.reuse, 0x8880, RZ ;  /* 0x0000888056037816 */ /* 0x040fe200000000ff */
[-C--:B------:R-:W-:Y:S01]  /*8560*/  IMAD R22, R73, R72.reuse, R22 ;  /* 0x0000004849167224 */ /* 0x080fe200078e0216 */
[----:B------:R-:W-:Y:S01]  /*8570*/  SHF.L.U32 R0, R86, 0x10, RZ ;  /* 0x0000001056007819 */ /* 0x000fe200000006ff */
[----:B------:R-:W-:Y:S01]  /*8580*/  IMAD R27, R2, R72, R27 ;  /* 0x00000048021b7224 */ /* 0x000fe200078e021b */
[----:B------:R-:W-:Y:S01]  /*8590*/  SHF.L.U32 R2, R86, 0x8, RZ ;  /* 0x0000000856027819 */ /* 0x000fe200000006ff */
[C---:B------:R-:W-:Y:S01]  /*85a0*/  IMAD R24, R70.reuse, R28, RZ ;  /* 0x0000001c46187224 */ /* 0x040fe200078e02ff */
[----:B------:R-:W-:Y:S01]  /*85b0*/  SHF.R.S32.HI R0, RZ, 0x18, R0 ;  /* 0x00000018ff007819 */ /* 0x000fe20000011400 */
[C---:B------:R-:W-:Y:S01]  /*85c0*/  IMAD R25, R70.reuse, R29, RZ ;  /* 0x0000001d46197224 */ /* 0x040fe200078e02ff */
        /* <DEDUP_REMOVED lines=10> */
[C---:B------:R-:W-:Y:S01]  /*8670*/  SHF.L.U32 R0, R87.reuse, 0x10, RZ ;  /* 0x0000001057007819 */ /* 0x040fe200000006ff */
        /* <DEDUP_REMOVED lines=13> */
[C---:B------:R-:W-:Y:S01]  /*8750*/  PRMT R3, R92.reuse, 0x8880, RZ ;  /* 0x000088805c037816 */ /* 0x040fe200000000ff */
[----:B------:R-:W-:Y:S01]  /*8760*/  IMAD R30, R73, R72, R30 ;  /* 0x00000048491e7224 */ /* 0x000fe200078e021e */
[----:B------:R-:W-:Y:S01]  /*8770*/  I2IP.S8.S32.SAT R102, R25, R24, R102 ;  /* 0x0000001819667239 */ /* 0x000fe20000001466 */
[----:B------:R-:W-:Y:S01]  /*8780*/  IMAD.U32 R0, R92, 0x10000, RZ ;  /* 0x000100005c007824 */ /* 0x000fe200078e00ff */
[----:B------:R-:W-:Y:S01]  /*8790*/  SHF.R.S32.HI R75, RZ, 0x18, R75 ;  /* 0x00000018ff4b7819 */ /* 0x000fe2000001144b */
[----:B------:R-:W-:Y:S01]  /*87a0*/  IMAD R35, R2, R72, R35 ;  /* 0x0000004802237224 */ /* 0x000fe200078e0223 */
[----:B------:R-:W-:Y:S01]  /*87b0*/  SHF.L.U32 R2, R92, 0x8, RZ ;  /* 0x000000085c027819 */ /* 0x000fe200000006ff */
[C---:B------:R-:W-:Y:S01]  /*87c0*/  IMAD R32, R70.reuse, R36, RZ ;  /* 0x0000002446207224 */ /* 0x040fe200078e02ff */
[----:B------:R-:W-:Y:S01]  /*87d0*/  SHF.R.S32.HI R0, RZ, 0x18, R0 ;  /* 0x00000018ff007819 */ /* 0x000fe20000011400 */
[C---:B------:R-:W-:Y:S01]  /*87e0*/  IMAD R33, R70.reuse, R37, RZ ;  /* 0x0000002546217224 */ /* 0x040fe200078e02ff */
[----:B------:R-:W-:Y:S01]  /*87f0*/  SHF.R.S32.HI R73, RZ, 0x18, R2 ;  /* 0x00000018ff497819 */ /* 0x000fe20000011402 */
[----:B------:R-:W-:Y:S01]  /*8800*/  IMAD R34, R70, R38, RZ ;  /* 0x0000002646227224 */ /* 0x000fe200078e02ff */
[----:B------:R-:W-:Y:S01]  /*8810*/  I2IP.S8.S32.SAT R103, R35, R30, RZ ;  /* 0x0000001e23677239 */ /* 0x000fe200000014ff */
[-C--:B------:R-:W-:Y:S01]  /*8820*/  IMAD R32, R3, R72.reuse, R32 ;  /* 0x0000004803207224 */ /* 0x080fe200078e0220 */
[----:B------:R-:W-:Y:S01]  /*8830*/  PRMT R3, R93, 0x8880, RZ ;  /* 0x000088805d037816 */ /* 0x000fe200000000ff */
[----:B------:R-:W-:Y:S01]  /*8840*/  IMAD R33, R0, R72, R33 ;  /* 0x0000004800217224 */ /* 0x000fe200078e0221 */
[----:B------:R-:W-:Y:S01]  /*8850*/  SHF.R.S32.HI R0, RZ, 0x18, R92 ;  /* 0x00000018ff007819 */ /* 0x000fe2000001145c */
[C---:B------:R-:W-:Y:S01]  /*8860*/  IMAD R39, R70.reuse, R39, RZ ;  /* 0x0000002746277224 */ /* 0x040fe200078e02ff */
[----:B------:R-:W-:Y:S01]  /*8870*/  I2IP.S8.S32.SAT R103, R29, R28, R103 ;  /* 0x0000001c1d677239 */ /* 0x000fe20000001467 */
[----:B------:R-:W-:Y:S01]  /*8880*/  IMAD R34, R73, R72, R34 ;  /* 0x0000004849227224 */ /* 0x000fe200078e0222 */
[C---:B------:R-:W-:Y:S01]  /*8890*/  SHF.L.U32 R73, R93.reuse, 0x10, RZ ;  /* 0x000000105d497819 */ /* 0x040fe200000006ff */
[----:B------:R-:W-:Y:S01]  /*88a0*/  IMAD R36, R70, R40, RZ ;  /* 0x0000002846247224 */ /* 0x000fe200078e02ff */
[----:B------:R-:W-:Y:S01]  /*88b0*/  SHF.L.U32 R2, R93, 0x8, RZ ;  /* 0x000000085d027819 */ /* 0x000fe200000006ff */
[----:B------:R-:W-:Y:S01]  /*88c0*/  IMAD R39, R0, R72, R39 ;  /* 0x0000004800277224 */ /* 0x000fe200078e0227 */
        /* <DEDUP_REMOVED lines=8> */
[----:B------:R-:W-:Y:S01]  /*8950*/  SHF.L.U32 R2, R94, 0x10, RZ ;  /* 0x000000105e027819 */ /* 0x000fe200000006ff */
[----:B------:R-:W-:Y:S01]  /*8960*/  IMAD R43, R70, R43, RZ ;  /* 0x0000002b462b7224 */ /* 0x000fe200078e02ff */
[----:B------:R-:W-:Y:S01]  /*8970*/  SHF.R.S32.HI R0, RZ, 0x18, R93 ;  /* 0x00000018ff007819 */ /* 0x000fe2000001145d */
        /* <DEDUP_REMOVED lines=11> */
[----:B------:R-:W-:Y:S01]  /*8a30*/  SHF.L.U32 R0, R95, 0x10, RZ ;  /* 0x000000105f007819 */ /* 0x000fe200000006ff */
[----:B------:R-:W-:Y:S01]  /*8a40*/  IMAD R47, R70, R47, RZ ;  /* 0x0000002f462f7224 */ /* 0x000fe200078e02ff */
[----:B------:R-:W-:Y:S01]  /*8a50*/  I2IP.S8.S32.SAT R109, R43, R38, RZ ;  /* 0x000000262b6d7239 */ /* 0x000fe200000014ff */
[----:B------:R-:W-:Y:S01]  /*8a60*/  IMAD R41, R2, R72, R41 ;  /* 0x0000004802297224 */ /* 0x000fe200078e0229 */
[C---:B------:R-:W-:Y:S01]  /*8a70*/  PRMT R3, R95.reuse, 0x8880, RZ ;  /* 0x000088805f037816 */ /* 0x040fe200000000ff */
[C---:B------:R-:W-:Y:S01]  /*8a80*/  IMAD R44, R70.reuse, R48, RZ ;  /* 0x00000030462c7224 */ /* 0x040fe200078e02ff */
[----:B------:R-:W-:Y:S01]  /*8a90*/  SHF.L.U32 R2, R95, 0x8, RZ ;  /* 0x000000085f027819 */ /* 0x000fe200000006ff */
[----:B------:R-:W-:Y:S01]  /*8aa0*/  IMAD R42, R73, R72, R42 ;  /* 0x00000048492a7224 */ /* 0x000fe200078e022a */
[----:B------:R-:W-:Y:S01]  /*8ab0*/  SHF.R.S32.HI R0, RZ, 0x18, R0 ;  /* 0x00000018ff007819 */ /* 0x000fe20000011400 */
[----:B------:R-:W-:Y:S01]  /*8ac0*/  IMAD R45, R70, R49, RZ ;  /* 0x00000031462d7224 */ /* 0x000fe200078e02ff */
[----:B------:R-:W-:Y:S01]  /*8ad0*/  I2IP.S8.S32.SAT R109, R37, R36, R109 ;  /* 0x00000024256d7239 */ /* 0x000fe2000000146d */
[----:B------:R-:W-:Y:S01]  /*8ae0*/  IMAD R47, R74, R72, R47 ;  /* 0x000000484a2f7224 */ /* 0x000fe200078e022f */
[----:B------:R-:W-:Y:S01]  /*8af0*/  SHF.R.S32.HI R73, RZ, 0x18, R2 ;  /* 0x00000018ff497819 */ /* 0x000fe20000011402 */
[C---:B------:R-:W-:Y:S01]  /*8b00*/  IMAD R46, R70.reuse, R50, RZ ;  /* 0x00000032462e7224 */ /* 0x040fe200078e02ff */
[----:B------:R-:W-:Y:S01]  /*8b10*/  SHF.R.S32.HI R2, RZ, 0x18, R95 ;  /* 0x00000018ff027819 */ /* 0x000fe2000001145f */
[----:B------:R-:W-:Y:S01]  /*8b20*/  IMAD R44, R3, R72, R44 ;  /* 0x00000048032c7224 */ /* 0x000fe200078e022c */
[----:B------:R-:W-:Y:S01]  /*8b30*/  I2IP.S8.S32.SAT R110, R47, R42, RZ ;  /* 0x0000002a2f6e7239 */ /* 0x000fe200000014ff */
[----:B------:R-:W-:Y:S01]  /*8b40*/  IMAD R51, R70, R51, RZ ;  /* 0x0000003346337224 */ /* 0x000fe200078e02ff */
[----:B------:R-:W-:Y:S01]  /*8b50*/  PRMT R3, R96, 0x8880, RZ ;  /* 0x0000888060037816 */ /* 0x000fe200000000ff */
[----:B------:R-:W-:Y:S01]  /*8b60*/  IMAD R45, R0, R72, R45 ;  /* 0x00000048002d7224 */ /* 0x000fe200078e022d */
[----:B------:R-:W-:Y:S01]  /*8b70*/  I2IP.S8.S32.SAT R110, R41, R40, R110 ;  /* 0x00000028296e7239 */ /* 0x000fe2000000146e */
[----:B------:R-:W-:Y:S01]  /*8b80*/  IMAD R48, R70, R52, RZ ;  /* 0x0000003446307224 */ /* 0x000fe200078e02ff */
[----:B------:R-:W-:Y:S01]  /*8b90*/  SHF.L.U32 R74, R97, 0x10, RZ ;  /* 0x00000010614a7819 */ /* 0x000fe200000006ff */
[-C--:B------:R-:W-:Y:S01]  /*8ba0*/  IMAD R46, R73, R72.reuse, R46 ;  /* 0x00000048492e7224 */ /* 0x080fe200078e022e */
[----:B------:R-:W-:Y:S01]  /*8bb0*/  PRMT R73, R97, 0x8880, RZ ;  /* 0x0000888061497816 */ /* 0x000fe200000000ff */
[-C--:B------:R-:W-:Y:S01]  /*8bc0*/  IMAD R51, R2, R72.reuse, R51 ;  /* 0x0000004802337224 */ /* 0x080fe200078e0233 */
[----:B------:R-:W-:Y:S01]  /*8bd0*/  SHF.R.S32.HI R74, RZ, 0x18, R74 ;  /* 0x00000018ff4a7819 */ /* 0x000fe2000001144a */
[C---:B------:R-:W-:Y:S01]  /*8be0*/  IMAD.U32 R0, R96.reuse, 0x10000, RZ ;  /* 0x0001000060007824 */ /* 0x040fe200078e00ff */
        /* <DEDUP_REMOVED lines=10> */
[----:B------:R-:W-:Y:S01]  /*8c90*/  SHF.R.S32.HI R0, RZ, 0x18, R97 ;  /* 0x00000018ff007819 */ /* 0x000fe20000011461 */
[----:B------:R-:W-:Y:S01]  /*8ca0*/  IMAD R50, R3, R72, R50 ;  /* 0x0000004803327224 */ /* 0x000fe200078e0232 */
[----:B------:R-:W-:Y:S01]  /*8cb0*/  SHF.L.U32 R3, R97, 0x8, RZ ;  /* 0x0000000861037819 */ /* 0x000fe200000006ff */
[C---:B------:R-:W-:Y:S01]  /*8cc0*/  IMAD R52, R70.reuse, R56, RZ ;  /* 0x0000003846347224 */ /* 0x040fe200078e02ff */
[----:B------:R-:W-:Y:S01]  /*8cd0*/  I2IP.S8.S32.SAT R111, R45, R44, R111 ;  /* 0x0000002c2d6f7239 */ /* 0x000fe2000000146f */
[----:B------:R-:W-:Y:S01]  /*8ce0*/  IMAD R53, R70, R57, RZ ;  /* 0x0000003946357224 */ /* 0x000fe200078e02ff */
[----:B------:R-:W-:Y:S01]  /*8cf0*/  SHF.R.S32.HI R3, RZ, 0x18, R3 ;  /* 0x00000018ff037819 */ /* 0x000fe20000011403 */
[----:B------:R-:W-:Y:S01]  /*8d00*/  IMAD R55, R2, R72, R55 ;  /* 0x0000004802377224 */ /* 0x000fe200078e0237 */
[----:B------:R-:W-:Y:S01]  /*8d10*/  SHF.L.U32 R2, R98, 0x10, RZ ;  /* 0x0000001062027819 */ /* 0x000fe200000006ff */
[C---:B------:R-:W-:Y:S01]  /*8d20*/  IMAD R54, R70.reuse, R58, RZ ;  /* 0x0000003a46367224 */ /* 0x040fe200078e02ff */
[----:B------:R1:W-:Y:S01]  /*8d30*/  STS.128 [R158+0xa200], R108 ;  /* 0x00a2006c9e007388 */ /* 0x0003e20000000c00 */
[----:B------:R-:W-:Y:S01]  /*8d40*/  IMAD R52, R73, R72, R52 ;  /* 0x0000004849347224 */ /* 0x000fe200078e0234 */
[----:B------:R-:W-:Y:S01]  /*8d50*/  I2IP.S8.S32.SAT R112, R55, R50, RZ ;  /* 0x0000003237707239 */ /* 0x000fe200000014ff */
[----:B------:R-:W-:Y:S01]  /*8d60*/  IMAD R59, R70, R59, RZ ;  /* 0x0000003b463b7224 */ /* 0x000fe200078e02ff */
[----:B------:R-:W-:Y:S01]  /*8d70*/  PRMT R73, R98, 0x8880, RZ ;  /* 0x0000888062497816 */ /* 0x000fe200000000ff */
[----:B------:R-:W-:Y:S01]  /*8d80*/  IMAD R53, R74, R72, R53 ;  /* 0x000000484a357224 */ /* 0x000fe200078e0235 */
[----:B------:R-:W-:Y:S01]  /*8d90*/  I2IP.S8.S32.SAT R112, R49, R48, R112 ;  /* 0x0000003031707239 */ /* 0x000fe20000001470 */
[C---:B------:R-:W-:Y:S01]  /*8da0*/  IMAD R56, R70.reuse, R60, RZ ;  /* 0x0000003c46387224 */ /* 0x040fe200078e02ff */
[----:B------:R-:W-:Y:S01]  /*8db0*/  SHF.R.S32.HI R2, RZ, 0x18, R2 ;  /* 0x00000018ff027819 */ /* 0x000fe20000011402 */
[-C--:B------:R-:W-:Y:S01]  /*8dc0*/  IMAD R54, R3, R72.reuse, R54 ;  /* 0x0000004803367224 */ /* 0x080fe200078e0236 */
[----:B------:R-:W-:Y:S01]  /*8dd0*/  PRMT R3, R99, 0x8880, RZ ;  /* 0x0000888063037816 */ /* 0x000fe200000000ff */
[----:B------:R-:W-:Y:S01]  /*8de0*/  IMAD R57, R70, R61, RZ ;  /* 0x0000003d46397224 */ /* 0x000fe200078e02ff */
[----:B------:R-:W-:Y:S01]  /*8df0*/  SHF.R.S32.HI R74, RZ, 0x18, R99 ;  /* 0x00000018ff4a7819 */ /* 0x000fe20000011463 */
[-C--:B------:R-:W-:Y:S01]  /*8e00*/  IMAD R59, R0, R72.reuse, R59 ;  /* 0x00000048003b7224 */ /* 0x080fe200078e023b */
[----:B------:R-:W-:Y:S01]  /*8e10*/  SHF.R.S32.HI R0, RZ, 0x18, R98 ;  /* 0x00000018ff007819 */ /* 0x000fe20000011462 */
[----:B------:R-:W-:Y:S01]  /*8e20*/  IMAD R56, R73, R72, R56 ;  /* 0x0000004849387224 */ /* 0x000fe200078e0238 */
[----:B------:R-:W-:Y:S01]  /*8e30*/  SHF.L.U32 R73, R99, 0x8, RZ ;  /* 0x0000000863497819 */ /* 0x000fe200000006ff */
[----:B------:R-:W-:Y:S01]  /*8e40*/  IMAD R58, R70, R62, RZ ;  /* 0x0000003e463a7224 */ /* 0x000fe200078e02ff */
[----:B------:R-:W-:Y:S01]  /*8e50*/  I2IP.S8.S32.SAT R113, R59, R54, RZ ;  /* 0x000000363b717239 */ /* 0x000fe200000014ff */
[----:B------:R-:W-:Y:S01]  /*8e60*/  IMAD R57, R2, R72, R57 ;  /* 0x0000004802397224 */ /* 0x000fe200078e0239 */
[----:B------:R-:W-:Y:S01]  /*8e70*/  SHF.L.U32 R2, R99, 0x10, RZ ;  /* 0x0000001063027819 */ /* 0x000fe200000006ff */
[C---:B------:R-:W-:Y:S01]  /*8e80*/  IMAD R63, R70.reuse, R63, RZ ;  /* 0x0000003f463f7224 */ /* 0x040fe200078e02ff */
[----:B------:R-:W-:Y:S01]  /*8e90*/  SHF.R.S32.HI R73, RZ, 0x18, R73 ;  /* 0x00000018ff497819 */ /* 0x000fe20000011449 */
[C---:B------:R-:W-:Y:S01]  /*8ea0*/  IMAD R60, R70.reuse, R64, RZ ;  /* 0x00000040463c7224 */ /* 0x040fe200078e02ff */
[----:B------:R-:W-:Y:S01]  /*8eb0*/  SHF.R.S32.HI R2, RZ, 0x18, R2 ;  /* 0x00000018ff027819 */ /* 0x000fe20000011402 */
[----:B------:R-:W-:Y:S01]  /*8ec0*/  IMAD R58, R75, R72, R58 ;  /* 0x000000484b3a7224 */ /* 0x000fe200078e023a */
[----:B------:R-:W-:Y:S01]  /*8ed0*/  I2IP.S8.S32.SAT R113, R53, R52, R113 ;  /* 0x0000003435717239 */ /* 0x000fe20000001471 */
[----:B------:R-:W-:Y:S02]  /*8ee0*/  IMAD R61, R70, R65, RZ ;  /* 0x00000041463d7224 */ /* 0x000fe400078e02ff */
[-C--:B------:R-:W-:Y:S02]  /*8ef0*/  IMAD R63, R0, R72.reuse, R63 ;  /* 0x00000048003f7224 */ /* 0x080fe400078e023f */
[----:B------:R-:W-:Y:S01]  /*8f00*/  IMAD R60, R3, R72, R60 ;  /* 0x00000048033c7224 */ /* 0x000fe200078e023c */
[----:B------:R-:W-:Y:S01]  /*8f10*/  @P6 SHF.L.U32 R3, R147, 0x1f, RZ ;  /* 0x0000001f93036819 */ /* 0x000fe200000006ff */
        /* <DEDUP_REMOVED lines=8> */
[----:B------:R-:W-:Y:S02]  /*8fa0*/  I2IP.S8.S32.SAT R115, R61, R60, R0 ;  /* 0x0000003c3d737239 */ /* 0x000fe40000001400 */
[----:B------:R-:W-:Y:S03]  /*8fb0*/  LEA R0, R148, UR44, 0x3 ;  /* 0x0000002c94007c11 */ /* 0x000fe6000f8e18ff */
        /* <DEDUP_REMOVED lines=9> */
[----:B------:R-:W-:Y:S02]  /*9050*/  UIADD3 UR4, UP0, UPT, UR62, 0x680, URZ ;  /* 0x000006803e047890 */ /* 0x000fe4000ff1e0ff */
[----:B------:R-:W-:Y:S02]  /*9060*/  UIADD3 UR9, UPT, UPT, UR49, 0x40, URZ ;  /* 0x0000004031097890 */ /* 0x000fe4000fffe0ff */
[----:B------:R-:W-:Y:S02]  /*9070*/  UIADD3 UR8, UPT, UPT, UR44, 0xa200, URZ ;  /* 0x0000a2002c087890 */ /* 0x000fe4000fffe0ff */
[----:B------:R-:W-:Y:S01]  /*9080*/  UIADD3.X UR5, UPT, UPT, URZ, UR63, URZ, UP0, !UPT ;  /* 0x0000003fff057290 */ /* 0x000fe200087fe4ff */
[----:B------:R-:W-:Y:S01]  /*9090*/  UMOV UR10, UR50 ;  /* 0x00000032000a7c82 */ /* 0x000fe20008000000 */
[----:B------:R-:W-:Y:S07]  /*90a0*/  UMOV UR11, UR36 ;  /* 0x00000024000b7c82 */ /* 0x000fee0008000000 */
[----:B------:R2:W-:Y:S01]  /*90b0*/  UTMASTG.3D [UR8], [UR4] ;  /* 0x00000008040073b5 */ /* 0x0005e20008010000 */
[----:B------:R0:W-:Y:S01]  /*90c0*/  UTMACMDFLUSH ;  /* 0x00000000000079b7 */ /* 0x0001e20000000000 */
[----:B--2---:R-:W-:Y:S04]  /*90d0*/  DEPBAR.LE SB0, 0x1 ;  /* 0x000080400000791a */ /* 0x004fe80000000000 */
.L_x_124:
[----:B------:R-:W-:Y:S05]  /*90e0*/  BSYNC.RECONVERGENT B0 ;  /* 0x0000000000007941 */ /* 0x000fea0003800200 */
.L_x_123:
        /* <DEDUP_REMOVED lines=16> */
.L_x_128:
[----:B------:R-:W-:Y:S05]  /*91f0*/  BSYNC B0 ;  /* 0x0000000000007941 */ /* 0x000fea0003800000 */
.L_x_127:
        /* <DEDUP_REMOVED lines=20> */
.L_x_126:
[----:B------:R-:W-:Y:S05]  /*9340*/  BSYNC B1 ;  /* 0x0000000000017941 */ /* 0x000fea0003800000 */
.L_x_125:
        /* <DEDUP_REMOVED lines=21> */
.L_x_130:
        /* <DEDUP_REMOVED lines=8> */
[----:B------:R-:W-:Y:S01]  /*9520*/  ISETP.NE.AND P0, PT, R155, RZ, PT ;  /* 0x000000ff9b00720c */ /* 0x000fe20003f05270 */
[----:B------:R-:W2:Y:S01]  /*9530*/  LDTM.x64 R4, tmem[UR4+0x80] ;  /* 0x00008004000479ee */ /* 0x000ea20008340000 */
[----:B------:R-:W-:Y:S01]  /*9540*/  ISETP.NE.AND P6, PT, R106, RZ, PT ;  /* 0x000000ff6a00720c */ /* 0x000fe20003fc5270 */
[C---:B--2---:R-:W-:Y:S02]  /*9550*/  IMAD R0, R70.reuse, R4, RZ ;  /* 0x0000000446007224 */ /* 0x044fe400078e02ff */
[C---:B------:R-:W-:Y:S02]  /*9560*/  IMAD R3, R70.reuse, R6, RZ ;  /* 0x0000000646037224 */ /* 0x040fe400078e02ff */
[C---:B------:R-:W-:Y:S02]  /*9570*/  IMAD R4, R70.reuse, R8, RZ ;  /* 0x0000000846047224 */ /* 0x040fe400078e02ff */
[C---:B------:R-:W-:Y:S02]  /*9580*/  IMAD R6, R70.reuse, R10, RZ ;  /* 0x0000000a46067224 */ /* 0x040fe400078e02ff */
[C---:B------:R-:W-:Y:S02]  /*9590*/  IMAD R2, R70.reuse, R5, RZ ;  /* 0x0000000546027224 */ /* 0x040fe400078e02ff */
[C---:B------:R-:W-:Y:S02]  /*95a0*/  IMAD R8, R70.reuse, R12, RZ ;  /* 0x0000000c46087224 */ /* 0x040fe400078e02ff */
[C---:B------:R-:W-:Y:S02]  /*95b0*/  IMAD R10, R70.reuse, R14, RZ ;  /* 0x0000000e460a7224 */ /* 0x040fe400078e02ff */
[C---:B------:R-:W-:Y:S02]  /*95c0*/  IMAD R5, R70.reuse, R9, RZ ;  /* 0x0000000946057224 */ /* 0x040fe400078e02ff */
[----:B------:R-:W-:Y:S01]  /*95d0*/  IMAD R0, R73, R72, R0 ;  /* 0x0000004849007224 */ /* 0x000fe200078e0200 */
[----:B------:R-:W-:Y:S01]  /*95e0*/  SHF.L.U32 R73, R81, 0x8, RZ ;  /* 0x0000000851497819 */ /* 0x000fe200000006ff */
[C---:B------:R-:W-:Y:S02]  /*95f0*/  IMAD R12, R70.reuse, R16, RZ ;  /* 0x00000010460c7224 */ /* 0x040fe400078e02ff */
[C---:B------:R-:W-:Y:S01]  /*9600*/  IMAD R14, R70.reuse, R18, RZ ;  /* 0x00000012460e7224 */ /* 0x040fe200078e02ff */
[----:B------:R-:W-:Y:S01]  /*9610*/  SHF.R.S32.HI R73, RZ, 0x18, R73 ;  /* 0x00000018ff497819 */ /* 0x000fe20000011449 */
[C---:B------:R-:W-:Y:S02]  /*9620*/  IMAD R9, R70.reuse, R13, RZ ;  /* 0x0000000d46097224 */ /* 0x040fe400078e02ff */
[C---:B------:R-:W-:Y:S02]  /*9630*/  IMAD R16, R70.reuse, R20, RZ ;  /* 0x0000001446107224 */ /* 0x040fe400078e02ff */
[C---:B------:R-:W-:Y:S02]  /*9640*/  IMAD R18, R70.reuse, R22, RZ ;  /* 0x0000001646127224 */ /* 0x040fe400078e02ff */
[C---:B------:R-:W-:Y:S02]  /*9650*/  IMAD R13, R70.reuse, R17, RZ ;  /* 0x00000011460d7224 */ /* 0x040fe400078e02ff */
[C---:B------:R-:W-:Y:S02]  /*9660*/  IMAD R20, R70.reuse, R24, RZ ;  /* 0x0000001846147224 */ /* 0x040fe400078e02ff */
[C---:B------:R-:W-:Y:S02]  /*9670*/  IMAD R22, R70.reuse, R26, RZ ;  /* 0x0000001a46167224 */ /* 0x040fe400078e02ff */
[----:B------:R-:W-:Y:S02]  /*9680*/  IMAD R2, R75, R72, R2 ;  /* 0x000000484b027224 */ /* 0x000fe400078e0202 */
[C---:B------:R-:W-:Y:S02]  /*9690*/  IMAD R17, R70.reuse, R21, RZ ;  /* 0x0000001546117224 */ /* 0x040fe400078e02ff */
        /* <DEDUP_REMOVED lines=18> */
[C---:B------:R-:W-:Y:S01]  /*97c0*/  IMAD R60, R70.reuse, R64, RZ ;  /* 0x00000040463c7224 */ /* 0x040fe200078e02ff */
[----:B------:R-:W-:Y:S01]  /*97d0*/  SHF.R.S32.HI R64, RZ, 0x18, R80 ;  /* 0x00000018ff407819 */ /* 0x000fe20000011450 */
[C---:B------:R-:W-:Y:S02]  /*97e0*/  IMAD R26, R70.reuse, R30, RZ ;  /* 0x0000001e461a7224 */ /* 0x040fe400078e02ff */
[C---:B------:R-:W-:Y:S02]  /*97f0*/  IMAD R30, R70.reuse, R34, RZ ;  /* 0x00000022461e7224 */ /* 0x040fe400078e02ff */
[C---:B------:R-:W-:Y:S02]  /*9800*/  IMAD R57, R70.reuse, R61, RZ ;  /* 0x0000003d46397224 */ /* 0x040fe400078e02ff */
[C---:B------:R-:W-:Y:S01]  /*9810*/  IMAD R61, R70.reuse, R65, RZ ;  /* 0x00000041463d7224 */ /* 0x040fe200078e02ff */
[C---:B------:R-:W-:Y:S01]  /*9820*/  PRMT R65, R81.reuse, 0x8880, RZ ;  /* 0x0000888051417816 */ /* 0x040fe200000000ff */
[C---:B------:R-:W-:Y:S02]  /*9830*/  IMAD R34, R70.reuse, R38, RZ ;  /* 0x0000002646227224 */ /* 0x040fe400078e02ff */
[----:B------:R-:W-:Y:S02]  /*9840*/  IMAD R38, R70, R42, RZ ;  /* 0x0000002a46267224 */ /* 0x000fe400078e02ff */
[----:B------:R-:W-:Y:S01]  /*9850*/  IMAD R3, R74, R72, R3 ;  /* 0x000000484a037224 */ /* 0x000fe200078e0203 */
[----:B------:R-:W-:Y:S01]  /*9860*/  SHF.R.S32.HI R74, RZ, 0x18, R81 ;  /* 0x00000018ff4a7819 */ /* 0x000fe20000011451 */
[C---:B------:R-:W-:Y:S02]  /*9870*/  IMAD R42, R70.reuse, R46, RZ ;  /* 0x0000002e462a7224 */ /* 0x040fe400078e02ff */
[C---:B------:R-:W-:Y:S02]  /*9880*/  IMAD R46, R70.reuse, R50, RZ ;  /* 0x00000032462e7224 */ /* 0x040fe400078e02ff */
[C---:B------:R-:W-:Y:S02]  /*9890*/  IMAD R51, R70.reuse, R51, RZ ;  /* 0x0000003346337224 */ /* 0x040fe400078e02ff */
[C---:B------:R-:W-:Y:S02]  /*98a0*/  IMAD R50, R70.reuse, R54, RZ ;  /* 0x0000003646327224 */ /* 0x040fe400078e02ff */
[C---:B------:R-:W-:Y:S02]  /*98b0*/  IMAD R54, R70.reuse, R58, RZ ;  /* 0x0000003a46367224 */ /* 0x040fe400078e02ff */
[C---:B------:R-:W-:Y:S02]  /*98c0*/  IMAD R58, R70.reuse, R62, RZ ;  /* 0x0000003e463a7224 */ /* 0x040fe400078e02ff */
[C---:B------:R-:W-:Y:S01]  /*98d0*/  IMAD R62, R70.reuse, R66, RZ ;  /* 0x00000042463e7224 */ /* 0x040fe200078e02ff */
[----:B------:R-:W-:Y:S01]  /*98e0*/  SHF.L.U32 R66, R81, 0x10, RZ ;  /* 0x0000001051427819 */ /* 0x000fe200000006ff */
[C---:B------:R-:W-:Y:S02]  /*98f0*/  IMAD R7, R70.reuse, R7, RZ ;  /* 0x0000000746077224 */ /* 0x040fe400078e02ff */
[----:B------:R-:W-:Y:S01]  /*9900*/  IMAD R11, R70, R11, RZ ;  /* 0x0000000b460b7224 */ /* 0x000fe200078e02ff */
[----:B------:R-:W-:Y:S01]  /*9910*/  SHF.R.S32.HI R66, RZ, 0x18, R66 ;  /* 0x00000018ff427819 */ /* 0x000fe20000011442 */
[-C--:B------:R-:W-:Y:S01]  /*9920*/  IMAD R7, R64, R72.reuse, R7 ;  /* 0x0000004840077224 */ /* 0x080fe200078e0207 */
[C---:B------:R-:W-:Y:S01]  /*9930*/  PRMT R64, R82.reuse, 0x8880, RZ ;  /* 0x0000888052407816 */ /* 0x040fe200000000ff */
[-C--:B------:R-:W-:Y:S01]  /*9940*/  IMAD R4, R65, R72.reuse, R4 ;  /* 0x0000004841047224 */ /* 0x080fe200078e0204 */
[----:B------:R-:W-:Y:S01]  /*9950*/  SHF.L.U32 R65, R82, 0x10, RZ ;  /* 0x0000001052417819 */ /* 0x000fe200000006ff */
[-C--:B------:R-:W-:Y:S02]  /*9960*/  IMAD R5, R66, R72.reuse, R5 ;  /* 0x0000004842057224 */ /* 0x080fe400078e0205 */
[-C--:B------:R-:W-:Y:S01]  /*9970*/  IMAD R6, R73, R72.reuse, R6 ;  /* 0x0000004849067224 */ /* 0x080fe200078e0206 */
[----:B------:R-:W-:Y:S01]  /*9980*/  I2IP.S8.S32.SAT R73, R7, R3, RZ ;  /* 0x0000000307497239 */ /* 0x000fe200000014ff */
[----:B------:R-:W-:Y:S01]  /*9990*/  IMAD R11, R74, R72, R11 ;  /* 0x000000484a0b7224 */ /* 0x000fe200078e020b */
[----:B------:R-:W-:Y:S01]  /*99a0*/  SHF.L.U32 R7, R82, 0x8, RZ ;  /* 0x0000000852077819 */ /* 0x000fe200000006ff */
[C---:B------:R-:W-:Y:S01]  /*99b0*/  IMAD R15, R70.reuse, R15, RZ ;  /* 0x0000000f460f7224 */ /* 0x040fe200078e02ff */
[----:B------:R-:W-:Y:S01]  /*99c0*/  MOV R3, R64 ;  /* 0x0000004000037202 */ /* 0x000fe20000000f00 */
[C---:B------:R-:W-:Y:S01]  /*99d0*/  IMAD R19, R70.reuse, R19, RZ ;  /* 0x0000001346137224 */ /* 0x040fe200078e02ff */
[----:B------:R-:W-:Y:S01]  /*99e0*/  I2IP.S8.S32.SAT R11, R11, R6, RZ ;  /* 0x000000060b0b7239 */ /* 0x000fe200000014ff */
[C---:B------:R-:W-:Y:S01]  /*99f0*/  IMAD R23, R70.reuse, R23, RZ ;  /* 0x0000001746177224 */ /* 0x040fe200078e02ff */
[----:B------:R-:W-:Y:S01]  /*9a00*/  SHF.R.S32.HI R6, RZ, 0x18, R65 ;  /* 0x00000018ff067819 */ /* 0x000fe20000011441 */
[----:B------:R-:W-:Y:S01]  /*9a10*/  IMAD R8, R3, R72, R8 ;  /* 0x0000004803087224 */ /* 0x000fe200078e0208 */
[----:B------:R-:W-:Y:S01]  /*9a20*/  SHF.R.S32.HI R7, RZ, 0x18, R7 ;  /* 0x00000018ff077819 */ /* 0x000fe20000011407 */
[----:B------:R-:W-:Y:S01]  /*9a30*/  IMAD R27, R70, R27, RZ ;  /* 0x0000001b461b7224 */ /* 0x000fe200078e02ff */
[----:B-1----:R-:W-:Y:S01]  /*9a40*/  I2IP.S8.S32.SAT R88, R2, R0, R73 ;  /* 0x0000000002587239 */ /* 0x002fe20000001449 */
[-C--:B------:R-:W-:Y:S01]  /*9a50*/  IMAD R9, R6, R72.reuse, R9 ;  /* 0x0000004806097224 */ /* 0x080fe200078e0209 */
[----:B------:R-:W-:Y:S01]  /*9a60*/  SHF.L.U32 R2, R83, 0x10, RZ ;  /* 0x0000001053027819 */ /* 0x000fe200000006ff */
[----:B------:R-:W-:Y:S01]  /*9a70*/  IMAD R10, R7, R72, R10 ;  /* 0x00000048070a7224 */ /* 0x000fe200078e020a */
[----:B------:R-:W-:Y:S01]  /*9a80*/  SHF.R.S32.HI R0, RZ, 0x18, R82 ;  /* 0x00000018ff007819 */ /* 0x000fe20000011452 */
[C---:B------:R-:W-:Y:S01]  /*9a90*/  IMAD R31, R70.reuse, R31, RZ ;  /* 0x0000001f461f7224 */ /* 0x040fe200078e02ff */
[----:B------:R-:W-:Y:S01]  /*9aa0*/  I2IP.S8.S32.SAT R89, R5, R4, R11 ;  /* 0x0000000405597239 */ /* 0x000fe2000000140b */
[----:B------:R-:W-:Y:S01]  /*9ab0*/  IMAD R35, R70, R35, RZ ;  /* 0x0000002346237224 */ /* 0x000fe200078e02ff */
[C---:B------:R-:W-:Y:S01]  /*9ac0*/  PRMT R3, R83.reuse, 0x8880, RZ ;  /* 0x0000888053037816 */ /* 0x040fe200000000ff */
[-C--:B------:R-:W-:Y:S01]  /*9ad0*/  IMAD R15, R0, R72.reuse, R15 ;  /* 0x00000048000f7224 */ /* 0x080fe200078e020f */
[----:B------:R-:W-:Y:S01]  /*9ae0*/  SHF.L.U32 R5, R83, 0x8, RZ ;  /* 0x0000000853057819 */ /* 0x000fe200000006ff */
[C---:B------:R-:W-:Y:S01]  /*9af0*/  IMAD R39, R70.reuse, R39, RZ ;  /* 0x0000002746277224 */ /* 0x040fe200078e02ff */
[----:B------:R-:W-:Y:S01]  /*9b00*/  SHF.R.S32.HI R2, RZ, 0x18, R2 ;  /* 0x00000018ff027819 */ /* 0x000fe20000011402 */
[-C--:B------:R-:W-:Y:S01]  /*9b10*/  IMAD R12, R3, R72.reuse, R12 ;  /* 0x00000048030c7224 */ /* 0x080fe200078e020c */
[----:B------:R-:W-:Y:S01]  /*9b20*/  SHF.R.S32.HI R5, RZ, 0x18, R5 ;  /* 0x00000018ff057819 */ /* 0x000fe20000011405 */
[----:B------:R-:W-:Y:S01]  /*9b30*/  IMAD R43, R70, R43, RZ ;  /* 0x0000002b462b7224 */ /* 0x000fe200078e02ff */
[----:B------:R-:W-:Y:S01]  /*9b40*/  SHF.R.S32.HI R4, RZ, 0x18, R83 ;  /* 0x00000018ff047819 */ /* 0x000fe20000011453 */
[-C--:B------:R-:W-:Y:S01]  /*9b50*/  IMAD R13, R2, R72.reuse, R13 ;  /* 0x00000048020d7224 */ /* 0x080fe200078e020d */
[C---:B------:R-:W-:Y:S01]  /*9b60*/  SHF.L.U32 R0, R84.reuse, 0x10, RZ ;  /* 0x0000001054007819 */ /* 0x040fe200000006ff */
[-C--:B------:R-:W-:Y:S01]  /*9b70*/  IMAD R14, R5, R72.reuse, R14 ;  /* 0x00000048050e7224 */ /* 0x080fe200078e020e */
[C---:B------:R-:W-:Y:S01]  /*9b80*/  PRMT R3, R84.reuse, 0x8880, RZ ;  /* 0x0000888054037816 */ /* 0x040fe200000000ff */
[----:B------:R-:W-:Y:S01]  /*9b90*/  IMAD.SHL.U32 R2, R84, 0x100, RZ ;  /* 0x0000010054027824 */ /* 0x000fe200078e00ff */
[----:B------:R-:W-:Y:S01]  /*9ba0*/  SHF.R.S32.HI R0, RZ, 0x18, R0 ;  /* 0x00000018ff007819 */ /* 0x000fe20000011400 */
[-C--:B------:R-:W-:Y:S01]  /*9bb0*/  IMAD R19, R4, R72.reuse, R19 ;  /* 0x0000004804137224 */ /* 0x080fe200078e0213 */
[----:B------:R-:W-:Y:S01]  /*9bc0*/  SHF.L.U32 R4, R85, 0x10, RZ ;  /* 0x0000001055047819 */ /* 0x000fe200000006ff */
[-C--:B------:R-:W-:Y:S01]  /*9bd0*/  IMAD R16, R3, R72.reuse, R16 ;  /* 0x0000004803107224 */ /* 0x080fe200078e0210 */
[----:B------:R-:W-:Y:S01]  /*9be0*/  SHF.R.S32.HI R5, RZ, 0x18, R2 ;  /* 0x00000018ff057819 */ /* 0x000fe20000011402 */
[-C--:B------:R-:W-:Y:S01]  /*9bf0*/  IMAD R17, R0, R72.reuse, R17 ;  /* 0x0000004800117224 */ /* 0x080fe200078e0211 */
[----:B------:R-:W-:Y:S01]  /*9c00*/  SHF.R.S32.HI R0, RZ, 0x18, R84 ;  /* 0x00000018ff007819 */ /* 0x000fe20000011454 */
[----:B------:R-:W-:Y:S01]  /*9c10*/  IMAD R47, R70, R47, RZ ;  /* 0x0000002f462f7224 */ /* 0x000fe200078e02ff */
[----:B------:R-:W-:Y:S01]  /*9c20*/  PRMT R3, R85, 0x8880, RZ ;  /* 0x0000888055037816 */ /* 0x000fe200000000ff */
[-C--:B------:R-:W-:Y:S01]  /*9c30*/  IMAD R18, R5, R72.reuse, R18 ;  /* 0x0000004805127224 */ /* 0x080fe200078e0212 */
[----:B------:R-:W-:Y:S01]  /*9c40*/  SHF.L.U32 R2, R85, 0x8, RZ ;  /* 0x0000000855027819 */ /* 0x000fe200000006ff */
[-C--:B------:R-:W-:Y:S01]  /*9c50*/  IMAD R23, R0, R72.reuse, R23 ;  /* 0x0000004800177224 */ /* 0x080fe200078e0217 */
        /* <DEDUP_REMOVED lines=8> */
[----:B------:R-:W-:Y:S01]  /*9ce0*/  PRMT R3, R86, 0x8880, RZ ;  /* 0x0000888056037816 */ /* 0x000fe200000000ff */
        /* <DEDUP_REMOVED lines=9> */
[----:B------:R-:W-:Y:S01]  /*9d80*/  SHF.L.U32 R0, R87, 0x10, RZ ;  /* 0x0000001057007819 */ /* 0x000fe200000006ff */
[-C--:B------:R-:W-:Y:S01]  /*9d90*/  IMAD R26, R5, R72.reuse, R26 ;  /* 0x00000048051a7224 */ /* 0x080fe200078e021a */
[C---:B------:R-:W-:Y:S01]  /*9da0*/  PRMT R3, R87.reuse, 0x8880, RZ ;  /* 0x0000888057037816 */ /* 0x040fe200000000ff */
[-C--:B------:R-:W-:Y:S01]  /*9db0*/  IMAD R31, R2, R72.reuse, R31 ;  /* 0x00000048021f7224 */ /* 0x080fe200078e021f */
[----:B------:R-:W-:Y:S01]  /*9dc0*/  SHF.L.U32 R2, R87, 0x8, RZ ;  /* 0x0000000857027819 */ /* 0x000fe200000006ff */
[----:B------:R-:W-:Y:S01]  /*9dd0*/  IMAD R67, R70, R67, RZ ;  /* 0x0000004346437224 */ /* 0x000fe200078e02ff */
[----:B------:R-:W-:Y:S01]  /*9de0*/  SHF.R.S32.HI R0, RZ, 0x18, R0 ;  /* 0x00000018ff007819 */ /* 0x000fe20000011400 */
[-C--:B------:R-:W-:Y:S01]  /*9df0*/  IMAD R28, R3, R72.reuse, R28 ;  /* 0x00000048031c7224 */ /* 0x080fe200078e021c */
[----:B------:R-:W-:Y:S02]  /*9e00*/  SHF.R.S32.HI R5, RZ, 0x18, R2 ;  /* 0x00000018ff057819 */ /* 0x000fe40000011402 */
[----:B------:R-:W-:Y:S01]  /*9e10*/  SHF.R.S32.HI R2, RZ, 0x18, R87 ;  /* 0x00000018ff027819 */ /* 0x000fe20000011457 */
[-C--:B------:R-:W-:Y:S01]  /*9e20*/  IMAD R29, R0, R72.reuse, R29 ;  /* 0x00000048001d7224 */ /* 0x080fe200078e021d */
[C---:B------:R-:W-:Y:S01]  /*9e30*/  PRMT R3, R92.reuse, 0x8880, RZ ;  /* 0x000088805c037816 */ /* 0x040fe200000000ff */
[----:B------:R-:W-:Y:S01]  /*9e40*/  IMAD.U32 R0, R92, 0x10000, RZ ;  /* 0x000100005c007824 */ /* 0x000fe200078e00ff */
[----:B------:R-:W-:Y:S01]  /*9e50*/  SHF.L.U32 R4, R93, 0x10, RZ ;  /* 0x000000105d047819 */ /* 0x000fe200000006ff */
[----:B------:R-:W-:Y:S01]  /*9e60*/  IMAD R30, R5, R72, R30 ;  /* 0x00000048051e7224 */ /* 0x000fe200078e021e */
[----:B------:R-:W-:Y:S01]  /*9e70*/  I2IP.S8.S32.SAT R10, R15, R10, RZ ;  /* 0x0000000a0f0a7239 */ /* 0x000fe200000014ff */
[-C--:B------:R-:W-:Y:S01]  /*9e80*/  IMAD R35, R2, R72.reuse, R35 ;  /* 0x0000004802237224 */ /* 0x080fe200078e0223 */
[----:B------:R-:W-:Y:S01]  /*9e90*/  SHF.L.U32 R2, R92, 0x8, RZ ;  /* 0x000000085c027819 */ /* 0x000fe200000006ff */
[-C--:B------:R-:W-:Y:S01]  /*9ea0*/  IMAD R32, R3, R72.reuse, R32 ;  /* 0x0000004803207224 */ /* 0x080fe200078e0220 */
[----:B------:R-:W-:Y:S02]  /*9eb0*/  SHF.R.S32.HI R0, RZ, 0x18, R0 ;  /* 0x00000018ff007819 */ /* 0x000fe40000011400 */
[----:B------:R-:W-:Y:S02]  /*9ec0*/  SHF.R.S32.HI R5, RZ, 0x18, R2 ;  /* 0x00000018ff057819 */ /* 0x000fe40000011402 */
[----:B------:R-:W-:Y:S01]  /*9ed0*/  PRMT R3, R93, 0x8880, RZ ;  /* 0x000088805d037816 */ /* 0x000fe200000000ff */
[-C--:B------:R-:W-:Y:S01]  /*9ee0*/  IMAD R33, R0, R72.reuse, R33 ;  /* 0x0000004800217224 */ /* 0x080fe200078e0221 */
[----:B------:R-:W-:Y:S01]  /*9ef0*/  SHF.R.S32.HI R0, RZ, 0x18, R92 ;  /* 0x00000018ff007819 */ /* 0x000fe2000001145c */
[----:B------:R-:W-:Y:S01]  /*9f00*/  IMAD R34, R5, R72, R34 ;  /* 0x0000004805227224 */ /* 0x000fe200078e0222 */
[----:B------:R-:W-:Y:S02]  /*9f10*/  SHF.L.U32 R2, R93, 0x8, RZ ;  /* 0x000000085d027819 */ /* 0x000fe400000006ff */
[----:B------:R-:W-:Y:S01]  /*9f20*/  I2IP.S8.S32.SAT R14, R19, R14, RZ ;  /* 0x0000000e130e7239 */ /* 0x000fe200000014ff */
[-C--:B------:R-:W-:Y:S01]  /*9f30*/  IMAD R39, R0, R72.reuse, R39 ;  /* 0x0000004800277224 */ /* 0x080fe200078e0227 */
[----:B------:R-:W-:Y:S01]  /*9f40*/  SHF.R.S32.HI R0, RZ, 0x18, R4 ;  /* 0x00000018ff007819 */ /* 0x000fe20000011404 */
[-C--:B------:R-:W-:Y:S01]  /*9f50*/  IMAD R36, R3, R72.reuse, R36 ;  /* 0x0000004803247224 */ /* 0x080fe200078e0224 */
[----:B------:R-:W-:Y:S02]  /*9f60*/  SHF.R.S32.HI R5, RZ, 0x18, R2 ;  /* 0x00000018ff057819 */ /* 0x000fe40000011402 */
[----:B------:R-:W-:Y:S01]  /*9f70*/  SHF.L.U32 R2, R94, 0x10, RZ ;  /* 0x000000105e027819 */ /* 0x000fe200000006ff */
[-C--:B------:R-:W-:Y:S01]  /*9f80*/  IMAD R37, R0, R72.reuse, R37 ;  /* 0x0000004800257224 */ /* 0x080fe200078e0225 */
[----:B------:R-:W-:Y:S01]  /*9f90*/  SHF.R.S32.HI R0, RZ, 0x18, R93 ;  /* 0x00000018ff007819 */ /* 0x000fe2000001145d */
[-C--:B------:R-:W-:Y:S01]  /*9fa0*/  IMAD R38, R5, R72.reuse, R38 ;  /* 0x0000004805267224 */ /* 0x080fe200078e0226 */
[C---:B------:R-:W-:Y:S02]  /*9fb0*/  PRMT R3, R94.reuse, 0x8880, RZ ;  /* 0x000088805e037816 */ /* 0x040fe400000000ff */
[----:B------:R-:W-:Y:S01]  /*9fc0*/  SHF.L.U32 R5, R94, 0x8, RZ ;  /* 0x000000085e057819 */ /* 0x000fe200000006ff */
[-C--:B------:R-:W-:Y:S01]  /*9fd0*/  IMAD R43, R0, R72.reuse, R43 ;  /* 0x00000048002b7224 */ /* 0x080fe200078e022b */
[----:B------:R-:W-:Y:S01]  /*9fe0*/  SHF.R.S32.HI R2, RZ, 0x18, R2 ;  /* 0x00000018ff027819 */ /* 0x000fe20000011402 */
[-C--:B------:R-:W-:Y:S01]  /*9ff0*/  IMAD R40, R3, R72.reuse, R40 ;  /* 0x0000004803287224 */ /* 0x080fe200078e0228 */
[----:B------:R-:W-:Y:S02]  /*a000*/  SHF.R.S32.HI R5, RZ, 0x18, R5 ;  /* 0x00000018ff057819 */ /* 0x000fe40000011405 */
[----:B------:R-:W-:Y:S01]  /*a010*/  SHF.R.S32.HI R4, RZ, 0x18, R94 ;  /* 0x00000018ff047819 */ /* 0x000fe2000001145e */
[-C--:B------:R-:W-:Y:S01]  /*a020*/  IMAD R41, R2, R72.reuse, R41 ;  /* 0x0000004802297224 */ /* 0x080fe200078e0229 */
[----:B------:R-:W-:Y:S01]  /*a030*/  SHF.L.U32 R0, R95, 0x10, RZ ;  /* 0x000000105f007819 */ /* 0x000fe200000006ff */
[-C--:B------:R-:W-:Y:S01]  /*a040*/  IMAD R42, R5, R72.reuse, R42 ;  /* 0x00000048052a7224 */ /* 0x080fe200078e022a */
[C---:B------:R-:W-:Y:S01]  /*a050*/  PRMT R3, R95.reuse, 0x8880, RZ ;  /* 0x000088805f037816 */ /* 0x040fe200000000ff */
[-C--:B------:R-:W-:Y:S01]  /*a060*/  IMAD R47, R4, R72.reuse, R47 ;  /* 0x00000048042f7224 */ /* 0x080fe200078e022f */
[----:B------:R-:W-:Y:S02]  /*a070*/  SHF.L.U32 R2, R95, 0x8, RZ ;  /* 0x000000085f027819 */ /* 0x000fe400000006ff */
[----:B------:R-:W-:Y:S01]  /*a080*/  SHF.R.S32.HI R0, RZ, 0x18, R0 ;  /* 0x00000018ff007819 */ /* 0x000fe20000011400 */
[-C--:B------:R-:W-:Y:S01]  /*a090*/  IMAD R44, R3, R72.reuse, R44 ;  /* 0x00000048032c7224 */ /* 0x080fe200078e022c */
[----:B------:R-:W-:Y:S02]  /*a0a0*/  SHF.R.S32.HI R5, RZ, 0x18, R2 ;  /* 0x00000018ff057819 */ /* 0x000fe40000011402 */
[----:B------:R-:W-:Y:S01]  /*a0b0*/  SHF.R.S32.HI R2, RZ, 0x18, R95 ;  /* 0x00000018ff027819 */ /* 0x000fe2000001145f */
[-C--:B------:R-:W-:Y:S01]  /*a0c0*/  IMAD R45, R0, R72.reuse, R45 ;  /* 0x00000048002d7224 */ /* 0x080fe200078e022d */
[----:B------:R-:W-:Y:S01]  /*a0d0*/  PRMT R3, R96, 0x8880, RZ ;  /* 0x0000888060037816 */ /* 0x000fe200000000ff */
[-C--:B------:R-:W-:Y:S01]  /*a0e0*/  IMAD R46, R5, R72.reuse, R46 ;  /* 0x00000048052e7224 */ /* 0x080fe200078e022e */
[C---:B------:R-:W-:Y:S01]  /*a0f0*/  SHF.L.U32 R4, R97.reuse, 0x10, RZ ;  /* 0x0000001061047819 */ /* 0x040fe200000006ff */
[-C--:B------:R-:W-:Y:S01]  /*a100*/  IMAD R51, R2, R72.reuse, R51 ;  /* 0x0000004802337224 */ /* 0x080fe200078e0233 */
[----:B------:R-:W-:Y:S01]  /*a110*/  SHF.R.S32.HI R2, RZ, 0x18, R96 ;  /* 0x00000018ff027819 */ /* 0x000fe20000011460 */
[C---:B------:R-:W-:Y:S01]  /*a120*/  IMAD.U32 R0, R96.reuse, 0x10000, RZ ;  /* 0x0001000060007824 */ /* 0x040fe200078e00ff */
[----:B------:R-:W-:Y:S01]  /*a130*/  PRMT R5, R97, 0x8880, RZ ;  /* 0x0000888061057816 */ /* 0x000fe200000000ff */
[-C--:B------:R-:W-:Y:S01]  /*a140*/  IMAD R48, R3, R72.reuse, R48 ;  /* 0x0000004803307224 */ /* 0x080fe200078e0230 */
[----:B------:R-:W-:Y:S02]  /*a150*/  SHF.L.U32 R3, R96, 0x8, RZ ;  /* 0x0000000860037819 */ /* 0x000fe400000006ff */
[----:B------:R-:W-:Y:S02]  /*a160*/  SHF.R.S32.HI R0, RZ, 0x18, R0 ;  /* 0x00000018ff007819 */ /* 0x000fe40000011400 */
[----:B------:R-:W-:Y:S02]  /*a170*/  SHF.R.S32.HI R3, RZ, 0x18, R3 ;  /* 0x00000018ff037819 */ /* 0x000fe40000011403 */
[----:B------:R-:W-:Y:S01]  /*a180*/  SHF.R.S32.HI R4, RZ, 0x18, R4 ;  /* 0x00000018ff047819 */ /* 0x000fe20000011404 */
[-C--:B------:R-:W-:Y:S01]  /*a190*/  IMAD R49, R0, R72.reuse, R49 ;  /* 0x0000004800317224 */ /* 0x080fe200078e0231 */
[----:B------:R-:W-:Y:S01]  /*a1a0*/  SHF.R.S32.HI R0, RZ, 0x18, R97 ;  /* 0x00000018ff007819 */ /* 0x000fe20000011461 */
[-C--:B------:R-:W-:Y:S01]  /*a1b0*/  IMAD R50, R3, R72.reuse, R50 ;  /* 0x0000004803327224 */ /* 0x080fe200078e0232 */
[----:B------:R-:W-:Y:S01]  /*a1c0*/  SHF.L.U32 R3, R97, 0x8, RZ ;  /* 0x0000000861037819 */ /* 0x000fe200000006ff */
[-C--:B------:R-:W-:Y:S01]  /*a1d0*/  IMAD R55, R2, R72.reuse, R55 ;  /* 0x0000004802377224 */ /* 0x080fe200078e0237 */
        /* <DEDUP_REMOVED lines=8> */
[----:B------:R-:W-:Y:S01]  /*a260*/  IMAD R59, R0, R72, R59 ;  /* 0x00000048003b7224 */ /* 0x000fe200078e023b */
[----:B------:R-:W-:Y:S01]  /*a270*/  I2IP.S8.S32.SAT R18, R23, R18, RZ ;  /* 0x0000001217127239 */ /* 0x000fe200000014ff */
[----:B------:R-:W-:Y:S01]  /*a280*/  IMAD R56, R5, R72, R56 ;  /* 0x0000004805387224 */ /* 0x000fe200078e0238 */
[----:B------:R-:W-:Y:S01]  /*a290*/  I2IP.S8.S32.SAT R90, R9, R8, R10 ;  /* 0x00000008095a7239 */ /* 0x000fe2000000140a */
[----:B------:R-:W-:Y:S01]  /*a2a0*/  IMAD R57, R2, R72, R57 ;  /* 0x0000004802397224 */ /* 0x000fe200078e0239 */
[----:B------:R-:W-:Y:S02]  /*a2b0*/  I2IP.S8.S32.SAT R91, R13, R12, R14 ;  /* 0x0000000c0d5b7239 */ /* 0x000fe4000000140e */
[----:B------:R-:W-:Y:S02]  /*a2c0*/  SHF.R.S32.HI R7, RZ, 0x18, R7 ;  /* 0x00000018ff077819 */ /* 0x000fe40000011407 */
[----:B------:R-:W-:Y:S01]  /*a2d0*/  SHF.L.U32 R2, R99, 0x10, RZ ;  /* 0x0000001063027819 */ /* 0x000fe200000006ff */
[----:B------:R1:W-:Y:S01]  /*a2e0*/  STS.128 [R135+UR44+0x8200], R88 ;  /* 0x0082005887007988 */ /* 0x0003e20008000c2c */
[----:B------:R-:W-:Y:S01]  /*a2f0*/  SHF.R.S32.HI R0, RZ, 0x18, R98 ;  /* 0x00000018ff007819 */ /* 0x000fe20000011462 */
[----:B------:R-:W-:Y:S01]  /*a300*/  IMAD R58, R7, R72, R58 ;  /* 0x00000048073a7224 */ /* 0x000fe200078e023a */
[----:B------:R-:W-:Y:S02]  /*a310*/  I2IP.S8.S32.SAT R16, R17, R16, R18 ;  /* 0x0000001011107239 */ /* 0x000fe40000001412 */
[----:B------:R-:W-:Y:S01]  /*a320*/  I2IP.S8.S32.SAT R17, R27, R22, RZ ;  /* 0x000000161b117239 */ /* 0x000fe200000014ff */
[----:B------:R-:W-:Y:S01]  /*a330*/  IMAD R63, R0, R72, R63 ;  /* 0x00000048003f7224 */ /* 0x000fe200078e023f */
[----:B------:R-:W-:Y:S02]  /*a340*/  I2IP.S8.S32.SAT R18, R31, R26, RZ ;  /* 0x0000001a1f127239 */ /* 0x000fe400000014ff */
[----:B------:R-:W-:Y:S02]  /*a350*/  I2IP.S8.S32.SAT R19, R35, R30, RZ ;  /* 0x0000001e23137239 */ /* 0x000fe400000014ff */
[C---:B------:R-:W-:Y:S02]  /*a360*/  PRMT R3, R99.reuse, 0x8880, RZ ;  /* 0x0000888063037816 */ /* 0x040fe400000000ff */
[----:B------:R-:W-:Y:S02]  /*a370*/  SHF.L.U32 R5, R99, 0x8, RZ ;  /* 0x0000000863057819 */ /* 0x000fe400000006ff */
[----:B------:R-:W-:Y:S01]  /*a380*/  SHF.R.S32.HI R2, RZ, 0x18, R2 ;  /* 0x00000018ff027819 */ /* 0x000fe20000011402 */
[----:B------:R-:W-:Y:S01]  /*a390*/  IMAD R60, R3, R72, R60 ;  /* 0x00000048033c7224 */ /* 0x000fe200078e023c */
[----:B------:R-:W-:Y:S02]  /*a3a0*/  I2IP.S8.S32.SAT R17, R21, R20, R17 ;  /* 0x0000001415117239 */ /* 0x000fe40000001411 */
[----:B------:R-:W-:Y:S01]  /*a3b0*/  I2IP.S8.S32.SAT R18, R25, R24, R18 ;  /* 0x0000001819127239 */ /* 0x000fe20000001412 */
[----:B------:R-:W-:Y:S01]  /*a3c0*/  IMAD R61, R2, R72, R61 ;  /* 0x00000048023d7224 */ /* 0x000fe200078e023d */
[----:B------:R-:W-:Y:S02]  /*a3d0*/  I2IP.S8.S32.SAT R19, R29, R28, R19 ;  /* 0x0000001c1d137239 */ /* 0x000fe40000001413 */
[----:B------:R-:W-:Y:S02]  /*a3e0*/  SHF.R.S32.HI R5, RZ, 0x18, R5 ;  /* 0x00000018ff057819 */ /* 0x000fe40000011405 */
[----:B------:R-:W-:Y:S01]  /*a3f0*/  SHF.R.S32.HI R4, RZ, 0x18, R99 ;  /* 0x00000018ff047819 */ /* 0x000fe20000011463 */
[----:B------:R1:W-:Y:S01]  /*a400*/  STS.128 [R159+0x8200], R16 ;  /* 0x008200109f007388 */ /* 0x0003e20000000c00 */
[----:B------:R-:W-:Y:S01]  /*a410*/  I2IP.S8.S32.SAT R34, R39, R34, RZ ;  /* 0x0000002227227239 */ /* 0x000fe200000014ff */
[----:B------:R-:W-:Y:S01]  /*a420*/  IMAD R62, R5, R72, R62 ;  /* 0x00000048053e7224 */ /* 0x000fe200078e023e */
[----:B------:R-:W-:Y:S01]  /*a430*/  I2IP.S8.S32.SAT R38, R43, R38, RZ ;  /* 0x000000262b267239 */ /* 0x000fe200000014ff */
[----:B------:R-:W-:Y:S01]  /*a440*/  IMAD R67, R4, R72, R67 ;  /* 0x0000004804437224 */ /* 0x000fe200078e0243 */
[----:B------:R-:W-:Y:S02]  /*a450*/  I2IP.S8.S32.SAT R42, R47, R42, RZ ;  /* 0x0000002a2f2a7239 */ /* 0x000fe400000014ff */
[----:B------:R-:W-:Y:S02]  /*a460*/  I2IP.S8.S32.SAT R35, R51, R46, RZ ;  /* 0x0000002e33237239 */ /* 0x000fe400000014ff */
[----:B------:R-:W-:Y:S02]  /*a470*/  I2IP.S8.S32.SAT R32, R33, R32, R34 ;  /* 0x0000002021207239 */ /* 0x000fe40000001422 */
[----:B------:R-:W-:Y:S02]  /*a480*/  I2IP.S8.S32.SAT R33, R37, R36, R38 ;  /* 0x0000002425217239 */ /* 0x000fe40000001426 */
[----:B------:R-:W-:Y:S02]  /*a490*/  I2IP.S8.S32.SAT R34, R41, R40, R42 ;  /* 0x0000002829227239 */ /* 0x000fe4000000142a */
[----:B------:R-:W-:Y:S02]  /*a4a0*/  I2IP.S8.S32.SAT R35, R45, R44, R35 ;  /* 0x0000002c2d237239 */ /* 0x000fe40000001423 */
[----:B------:R-:W-:Y:S02]  /*a4b0*/  I2IP.S8.S32.SAT R50, R55, R50, RZ ;  /* 0x0000003237327239 */ /* 0x000fe400000014ff */
[----:B------:R-:W-:Y:S01]  /*a4c0*/  I2IP.S8.S32.SAT R54, R59, R54, RZ ;  /* 0x000000363b367239 */ /* 0x000fe200000014ff */
[----:B------:R1:W-:Y:S01]  /*a4d0*/  STS.128 [R158+0x8200], R32 ;  /* 0x008200209e007388 */ /* 0x0003e20000000c00 */
[----:B------:R-:W-:Y:S02]  /*a4e0*/  I2IP.S8.S32.SAT R58, R63, R58, RZ ;  /* 0x0000003a3f3a7239 */ /* 0x000fe400000014ff */
[----:B------:R-:W-:Y:S02]  /*a4f0*/  I2IP.S8.S32.SAT R62, R67, R62, RZ ;  /* 0x0000003e433e7239 */ /* 0x000fe400000014ff */
[----:B------:R-:W-:Y:S02]  /*a500*/  I2IP.S8.S32.SAT R48, R49, R48, R50 ;  /* 0x0000003031307239 */ /* 0x000fe40000001432 */
[----:B------:R-:W-:Y:S02]  /*a510*/  I2IP.S8.S32.SAT R49, R53, R52, R54 ;  /* 0x0000003435317239 */ /* 0x000fe40000001436 */
[----:B------:R-:W-:Y:S02]  /*a520*/  I2IP.S8.S32.SAT R50, R57, R56, R58 ;  /* 0x0000003839327239 */ /* 0x000fe4000000143a */
[----:B------:R-:W-:Y:S02]  /*a530*/  I2IP.S8.S32.SAT R51, R61, R60, R62 ;  /* 0x0000003c3d337239 */ /* 0x000fe4000000143e */
[----:B------:R-:W-:Y:S02]  /*a540*/  LEA R0, R148, UR44, 0x3 ;  /* 0x0000002c94007c11 */ /* 0x000fe4000f8e18ff */
[----:B------:R-:W-:Y:S01]  /*a550*/  @P6 SHF.L.U32 R3, R147, 0x1f, RZ ;  /* 0x0000001f93036819 */ /* 0x000fe200000006ff */
        /* <DEDUP_REMOVED lines=9> */
[----:B------:R-:W-:Y:S02]  /*a5f0*/  UIADD3 UR4, UPT, UPT, UR44, 0x8200, URZ ;  /* 0x000082002c047890 */ /* 0x000fe4000fffe0ff */
[----:B------:R-:W-:Y:S01]  /*a600*/  UIADD3 UR9, UPT, UPT, UR49, 0x80, URZ ;  /* 0x0000008031097890 */ /* 0x000fe2000fffe0ff */
[----:B------:R-:W-:Y:S01]  /*a610*/  UMOV UR10, UR50 ;  /* 0x00000032000a7c82 */ /* 0x000fe20008000000 */
[----:B------:R-:W-:Y:S02]  /*a620*/  UMOV UR11, UR36 ;  /* 0x00000024000b7c82 */ /* 0x000fe40008000000 */
        /* <DEDUP_REMOVED lines=8> */
.L_x_132:
[----:B------:R-:W-:Y:S05]  /*a6b0*/  BSYNC.RECONVERGENT B0 ;  /* 0x0000000000007941 */ /* 0x000fea0003800200 */
.L_x_131:
        /* <DEDUP_REMOVED lines=16> */
.L_x_136:
[----:B------:R-:W-:Y:S05]  /*a7c0*/  BSYNC B0 ;  /* 0x0000000000007941 */ /* 0x000fea0003800000 */
.L_x_135:
        /* <DEDUP_REMOVED lines=20> */
.L_x_134:
[----:B------:R-:W-:Y:S05]  /*a910*/  BSYNC B1 ;  /* 0x0000000000017941 */ /* 0x000fea0003800000 */
.L_x_133:
        /* <DEDUP_REMOVED lines=21> */
.L_x_138:
[----:B------:R-:W-:Y:S01]  /*aa70*/  ISETP.NE.AND P0, PT, R155, RZ, PT ;  /* 0x000000ff9b00720c */ /* 0x000fe20003f05270 */
[----:B------:R-:W-:Y:S05]  /*aa80*/  WARPSYNC.ALL ;  /* 0x0000000000007948 */ /* 0x000fea0003800000 */
[----:B------:R-:W-:Y:S01]  /*aa90*/  R2UR UR4, R71 ;  /* 0x00000000470472ca */ /* 0x000fe200000e0000 */
[----:B------:R-:W-:Y:S01]  /*aaa0*/  IMAD.U32 R130, R82, 0x10000, RZ ;  /* 0x0001000052827824 */ /* 0x000fe200078e00ff */
[C---:B------:R-:W-:Y:S01]  /*aab0*/  SHF.L.U32 R75, R80.reuse, 0x10, RZ ;  /* 0x00000010504b7819 */ /* 0x040fe200000006ff */
[----:B------:R-:W-:Y:S01]  /*aac0*/  IMAD.U32 R115, R87, 0x10000, RZ ;  /* 0x0001000057737824 */ /* 0x000fe200078e00ff */
[----:B------:R-:W-:Y:S01]  /*aad0*/  PRMT R73, R80, 0x8880, RZ ;  /* 0x0000888050497816 */ /* 0x000fe200000000ff */
[----:B-1----:R-:W-:Y:S01]  /*aae0*/  IMAD.U32 R104, R96, 0x10000, RZ ;  /* 0x0001000060687824 */ /* 0x002fe200078e00ff */
[----:B------:R-:W-:Y:S01]  /*aaf0*/  SHF.L.U32 R74, R80, 0x8, RZ ;  /* 0x00000008504a7819 */ /* 0x000fe200000006ff */
[----:B------:R-:W-:Y:S01]  /*ab00*/  IMAD.SHL.U32 R123, R84, 0x100, RZ ;  /* 0x00000100547b7824 */ /* 0x000fe200078e00ff */
[----:B------:R-:W-:Y:S01]  /*ab10*/  SHF.R.S32.HI R75, RZ, 0x18, R75 ;  /* 0x00000018ff4b7819 */ /* 0x000fe2000001144b */
[----:B------:R-:W-:Y:S01]  /*ab20*/  IMAD.SHL.U32 R108, R93, 0x100, RZ ;  /* 0x000001005d6c7824 */ /* 0x000fe200078e00ff */
[----:B------:R-:W-:Y:S01]  /*ab30*/  SHF.R.S32.HI R74, RZ, 0x18, R74 ;  /* 0x00000018ff4a7819 */ /* 0x000fe2000001144a */
[----:B------:R-:W-:Y:S01]  /*ab40*/  BSSY.RECONVERGENT B0, `(.L_x_139) ;  /* 0x0000121000007945 */ /* 0x000fe20003800200 */
[----:B------:R-:W-:Y:S01]  /*ab50*/  SHF.R.S32.HI R76, RZ, 0x18, R80 ;  /* 0x00000018ff4c7819 */ /* 0x000fe20000011450 */
[----:B------:R-:W1:Y:S01]  /*ab60*/  LDTM.x64 R4, tmem[UR4+0xc0] ;  /* 0x0000c004000479ee */ /* 0x000e620008340000 */
[----:B------:R-:W-:Y:S01]  /*ab70*/  NOP ;  /* 0x0000000000007918 */ /* 0x000fe20000000000 */
[----:B------:R-:W-:Y:S02]  /*ab80*/  IADD3 R145, PT, PT, R145, 0xd0, RZ ;  /* 0x000000d091917810 */ /* 0x000fe40007ffe0ff */
[----:B------:R-:W-:Y:S02]  /*ab90*/  PRMT R134, R81, 0x8880, RZ ;  /* 0x0000888051867816 */ /* 0x000fe400000000ff */
[----:B------:R-:W-:Y:S02]  /*aba0*/  LOP3.LUT R145, R145, 0xfefffff8, RZ, 0xc0, !PT ;  /* 0xfefffff891917812 */ /* 0x000fe400078ec0ff */
[----:B------:R-:W-:Y:S02]  /*abb0*/  SHF.L.U32 R133, R81, 0x10, RZ ;  /* 0x0000001051857819 */ /* 0x000fe400000006ff */
[----:B-1----:R1:W-:Y:S01]  /*abc0*/  SYNCS.ARRIVE.TRANS64.RED.A1T0 RZ, [R145+URZ], RZ ;  /* 0x000000ff91ff79a7 */ /* 0x0023e200081004ff */
[----:B------:R-:W-:Y:S02]  /*abd0*/  PRMT R131, R82, 0x8880, RZ ;  /* 0x0000888052837816 */ /* 0x000fe400000000ff */
[----:B------:R-:W-:Y:S02]  /*abe0*/  SHF.R.S32.HI R77, RZ, 0x18, R81 ;  /* 0x00000018ff4d7819 */ /* 0x000fe40000011451 */
[C---:B------:R-:W-:Y:S02]  /*abf0*/  PRMT R128, R83.reuse, 0x8880, RZ ;  /* 0x0000888053807816 */ /* 0x040fe400000000ff */
[----:B------:R-:W-:Y:S02]  /*ac00*/  SHF.R.S32.HI R78, RZ, 0x18, R82 ;  /* 0x00000018ff4e7819 */ /* 0x000fe40000011452 */
[----:B------:R-:W-:Y:S02]  /*ac10*/  SHF.L.U32 R127, R83, 0x10, RZ ;  /* 0x00000010537f7819 */ /* 0x000fe400000006ff */
[----:B------:R-:W-:Y:S02]  /*ac20*/  PRMT R125, R84, 0x8880, RZ ;  /* 0x00008880547d7816 */ /* 0x000fe400000000ff */
[----:B------:R-:W-:Y:S01]  /*ac30*/  SHF.R.S32.HI R79, RZ, 0x18, R83 ;  /* 0x00000018ff4f7819 */ /* 0x000fe20000011453 */
[C---:B------:R-:W-:Y:S01]  /*ac40*/  IMAD R0, R70.reuse, R4, RZ ;  /* 0x0000000446007224 */ /* 0x040fe200078e02ff */
[----:B------:R-:W-:Y:S01]  /*ac50*/  SHF.R.S32.HI R4, RZ, 0x18, R133 ;  /* 0x00000018ff047819 */ /* 0x000fe20000011485 */
[----:B------:R-:W-:Y:S01]  /*ac60*/  IMAD R2, R70, R5, RZ ;  /* 0x0000000546027224 */ /* 0x000fe200078e02ff */
[----:B------:R-:W-:Y:S01]  /*ac70*/  SHF.L.U32 R124, R84, 0x10, RZ ;  /* 0x00000010547c7819 */ /* 0x000fe200000006ff */
[C---:B------:R-:W-:Y:S01]  /*ac80*/  IMAD R3, R70.reuse, R6, RZ ;  /* 0x0000000646037224 */ /* 0x040fe200078e02ff */
[----:B------:R-:W-:Y:S01]  /*ac90*/  PRMT R122, R85, 0x8880, RZ ;  /* 0x00008880557a7816 */ /* 0x000fe200000000ff */
[-C--:B------:R-:W-:Y:S01]  /*aca0*/  IMAD R0, R73, R72.reuse, R0 ;  /* 0x0000004849007224 */ /* 0x080fe200078e0200 */
[----:B------:R-:W-:Y:S01]  /*acb0*/  SHF.L.U32 R121, R85, 0x10, RZ ;  /* 0x0000001055797819 */ /* 0x000fe200000006ff */
[----:B------:R-:W-:Y:S01]  /*acc0*/  IMAD R7, R70, R7, RZ ;  /* 0x0000000746077224 */ /* 0x000fe200078e02ff */
[C---:B------:R-:W-:Y:S01]  /*acd0*/  PRMT R119, R86.reuse, 0x8880, RZ ;  /* 0x0000888056777816 */ /* 0x040fe200000000ff */
[-C--:B------:R-:W-:Y:S01]  /*ace0*/  IMAD R2, R75, R72.reuse, R2 ;  /* 0x000000484b027224 */ /* 0x080fe200078e0202 */
[----:B------:R-:W-:Y:S01]  /*acf0*/  SHF.L.U32 R118, R86, 0x10, RZ ;  /* 0x0000001056767819 */ /* 0x000fe200000006ff */
[-C--:B------:R-:W-:Y:S01]  /*ad00*/  IMAD R3, R74, R72.reuse, R3 ;  /* 0x000000484a037224 */ /* 0x080fe200078e0203 */
[----:B------:R-:W-:Y:S01]  /*ad10*/  PRMT R116, R87, 0x8880, RZ ;  /* 0x0000888057747816 */ /* 0x000fe200000000ff */
[----:B------:R-:W-:Y:S01]  /*ad20*/  IMAD R7, R76, R72, R7 ;  /* 0x000000484c077224 */ /* 0x000fe200078e0207 */
[----:B------:R-:W-:Y:S01]  /*ad30*/  PRMT R113, R92, 0x8880, RZ ;  /* 0x000088805c717816 */ /* 0x000fe200000000ff */
[----:B------:R-:W-:Y:S01]  /*ad40*/  IMAD R8, R70, R8, RZ ;  /* 0x0000000846087224 */ /* 0x000fe200078e02ff */
[----:B------:R-:W-:Y:S01]  /*ad50*/  SHF.L.U32 R112, R92, 0x10, RZ ;  /* 0x000000105c707819 */ /* 0x000fe200000006ff */
[C---:B------:R-:W-:Y:S01]  /*ad60*/  IMAD R9, R70.reuse, R9, RZ ;  /* 0x0000000946097224 */ /* 0x040fe200078e02ff */
[----:B------:R-:W-:Y:S01]  /*ad70*/  I2IP.S8.S32.SAT R161, R7, R3, RZ ;  /* 0x0000000307a17239 */ /* 0x000fe200000014ff */
[C---:B------:R-:W-:Y:S01]  /*ad80*/  IMAD R10, R70.reuse, R10, RZ ;  /* 0x0000000a460a7224 */ /* 0x040fe200078e02ff */
[----:B------:R-:W-:Y:S01]  /*ad90*/  MOV R3, R134 ;  /* 0x0000008600037202 */ /* 0x000fe20000000f00 */
[C---:B------:R-:W-:Y:S01]  /*ada0*/  IMAD R7, R70.reuse, R20, RZ ;  /* 0x0000001446077224 */ /* 0x040fe200078e02ff */
[----:B------:R-:W-:Y:S01]  /*adb0*/  PRMT R110, R93, 0x8880, RZ ;  /* 0x000088805d6e7816 */ /* 0x000fe200000000ff */
[----:B------:R-:W-:Y:S01]  /*adc0*/  IMAD R11, R70, R11, RZ ;  /* 0x0000000b460b7224 */ /* 0x000fe200078e02ff */
[----:B------:R-:W-:Y:S01]  /*add0*/  SHF.R.S32.HI R89, RZ, 0x18, R92 ;  /* 0x00000018ff597819 */ /* 0x000fe2000001145c */
[-C--:B------:R-:W-:Y:S01]  /*ade0*/  IMAD R8, R3, R72.reuse, R8 ;  /* 0x0000004803087224 */ /* 0x080fe200078e0208 */
[----:B------:R-:W-:Y:S01]  /*adf0*/  MOV R3, R131 ;  /* 0x0000008300037202 */ /* 0x000fe20000000f00 */
[----:B------:R-:W-:Y:S01]  /*ae00*/  IMAD R9, R4, R72, R9 ;  /* 0x0000004804097224 */ /* 0x000fe200078e0209 */
[----:B------:R-:W-:Y:S01]  /*ae10*/  SHF.R.S32.HI R4, RZ, 0x18, R130 ;  /* 0x00000018ff047819 */ /* 0x000fe20000011482 */
[C---:B------:R-:W-:Y:S01]  /*ae20*/  IMAD R20, R70.reuse, R25, RZ ;  /* 0x0000001946147224 */ /* 0x040fe200078e02ff */
[----:B------:R-:W-:Y:S01]  /*ae30*/  SHF.L.U32 R109, R93, 0x10, RZ ;  /* 0x000000105d6d7819 */ /* 0x000fe200000006ff */
[----:B------:R-:W-:Y:S01]  /*ae40*/  IMAD R25, R70, R30, RZ ;  /* 0x0000001e46197224 */ /* 0x000fe200078e02ff */
[----:B------:R-:W-:Y:S01]  /*ae50*/  PRMT R107, R94, 0x8880, RZ ;  /* 0x000088805e6b7816 */ /* 0x000fe200000000ff */
[C---:B------:R-:W-:Y:S01]  /*ae60*/  IMAD R12, R70.reuse, R12, RZ ;  /* 0x0000000c460c7224 */ /* 0x040fe200078e02ff */
[----:B------:R-:W-:Y:S01]  /*ae70*/  SHF.R.S32.HI R91, RZ, 0x18, R93 ;  /* 0x00000018ff5b7819 */ /* 0x000fe2000001145d */
[----:B------:R-:W-:Y:S01]  /*ae80*/  IMAD R6, R70, R19, RZ ;  /* 0x0000001346067224 */ /* 0x000fe200078e02ff */
[----:B------:R-:W-:Y:S01]  /*ae90*/  SHF.L.U32 R105, R94, 0x10, RZ ;  /* 0x000000105e697819 */ /* 0x000fe200000006ff */
[C---:B------:R-:W-:Y:S01]  /*aea0*/  IMAD R30, R70.reuse, R35, RZ ;  /* 0x00000023461e7224 */ /* 0x040fe200078e02ff */
[C---:B------:R-:W-:Y:S01]  /*aeb0*/  PRMT R101, R95.reuse, 0x8880, RZ ;  /* 0x000088805f657816 */ /* 0x040fe200000000ff */
[C---:B------:R-:W-:Y:S01]  /*aec0*/  IMAD R19, R70.reuse, R24, RZ ;  /* 0x0000001846137224 */ /* 0x040fe200078e02ff */
[----:B------:R-:W-:Y:S01]  /*aed0*/  SHF.R.S32.HI R93, RZ, 0x18, R94 ;  /* 0x00000018ff5d7819 */ /* 0x000fe2000001145e */
[C---:B------:R-:W-:Y:S01]  /*aee0*/  IMAD R35, R70.reuse, R40, RZ ;  /* 0x0000002846237224 */ /* 0x040fe200078e02ff */
[----:B------:R-:W-:Y:S01]  /*aef0*/  SHF.L.U32 R100, R95, 0x10, RZ ;  /* 0x000000105f647819 */ /* 0x000fe200000006ff */
[----:B------:R-:W-:Y:S01]  /*af00*/  IMAD R13, R70, R13, RZ ;  /* 0x0000000d460d7224 */ /* 0x000fe200078e02ff */
[----:B------:R-:W-:Y:S01]  /*af10*/  PRMT R106, R96, 0x8880, RZ ;  /* 0x00008880606a7816 */ /* 0x000fe200000000ff */
[C---:B------:R-:W-:Y:S01]  /*af20*/  IMAD R24, R70.reuse, R29, RZ ;  /* 0x0000001d46187224 */ /* 0x040fe200078e02ff */
[----:B------:R-:W-:Y:S01]  /*af30*/  SHF.R.S32.HI R73, RZ, 0x18, R96 ;  /* 0x00000018ff497819 */ /* 0x000fe20000011460 */
[C---:B------:R-:W-:Y:S01]  /*af40*/  IMAD R40, R70.reuse, R45, RZ ;  /* 0x0000002d46287224 */ /* 0x040fe200078e02ff */
[----:B------:R-:W-:Y:S01]  /*af50*/  SHF.L.U32 R90, R97, 0x10, RZ ;  /* 0x00000010615a7819 */ /* 0x000fe200000006ff */
[C---:B------:R-:W-:Y:S01]  /*af60*/  IMAD R29, R70.reuse, R34, RZ ;  /* 0x00000022461d7224 */ /* 0x040fe200078e02ff */
[----:B------:R-:W-:Y:S01]  /*af70*/  SHF.R.S32.HI R75, RZ, 0x18, R97 ;  /* 0x00000018ff4b7819 */ /* 0x000fe20000011461 */
[C---:B------:R-:W-:Y:S01]  /*af80*/  IMAD R45, R70.reuse, R50, RZ ;  /* 0x00000032462d7224 */ /* 0x040fe200078e02ff */
[C---:B------:R-:W-:Y:S01]  /*af90*/  PRMT R80, R99.reuse, 0x8880, RZ ;  /* 0x0000888063507816 */ /* 0x040fe200000000ff */
[C---:B------:R-:W-:Y:S01]  /*afa0*/  IMAD R14, R70.reuse, R14, RZ ;  /* 0x0000000e460e7224 */ /* 0x040fe200078e02ff */
[----:B------:R-:W-:Y:S01]  /*afb0*/  SHF.L.U32 R76, R99, 0x10, RZ ;  /* 0x00000010634c7819 */ /* 0x000fe200000006ff */
[C---:B------:R-:W-:Y:S01]  /*afc0*/  IMAD R34, R70.reuse, R39, RZ ;  /* 0x0000002746227224 */ /* 0x040fe200078e02ff */
[----:B------:R-:W-:Y:S01]  /*afd0*/  SHF.L.U32 R132, R81, 0x8, RZ ;  /* 0x0000000851847819 */ /* 0x000fe200000006ff */
[C---:B------:R-:W-:Y:S01]  /*afe0*/  IMAD R50, R70.reuse, R55, RZ ;  /* 0x0000003746327224 */ /* 0x040fe200078e02ff */
[----:B------:R-:W-:Y:S01]  /*aff0*/  SHF.R.S32.HI R81, RZ, 0x18, R84 ;  /* 0x00000018ff517819 */ /* 0x000fe20000011454 */
[C---:B------:R-:W-:Y:S01]  /*b000*/  IMAD R39, R70.reuse, R44, RZ ;  /* 0x0000002c46277224 */ /* 0x040fe200078e02ff */
[----:B------:R-:W-:Y:S01]  /*b010*/  SHF.R.S32.HI R5, RZ, 0x18, R132 ;  /* 0x00000018ff057819 */ /* 0x000fe20000011484 */
[----:B------:R-:W-:Y:S01]  /*b020*/  IMAD R55, R70, R60, RZ ;  /* 0x0000003c46377224 */ /* 0x000fe200078e02ff */
[----:B------:R-:W-:Y:S01]  /*b030*/  SHF.L.U32 R84, R98, 0x10, RZ ;  /* 0x0000001062547819 */ /* 0x000fe200000006ff */
[----:B------:R-:W-:Y:S01]  /*b040*/  IMAD R15, R70, R15, RZ ;  /* 0x0000000f460f7224 */ /* 0x000fe200078e02ff */
[----:B------:R-:W-:Y:S01]  /*b050*/  SHF.L.U32 R129, R82, 0x8, RZ ;  /* 0x0000000852817819 */ /* 0x000fe200000006ff */
[-C--:B------:R-:W-:Y:S01]  /*b060*/  IMAD R10, R5, R72.reuse, R10 ;  /* 0x00000048050a7224 */ /* 0x080fe200078e020a */
[----:B------:R-:W-:Y:S01]  /*b070*/  SHF.L.U32 R126, R83, 0x8, RZ ;  /* 0x00000008537e7819 */ /* 0x000fe200000006ff */
[-C--:B------:R-:W-:Y:S01]  /*b080*/  IMAD R11, R77, R72.reuse, R11 ;  /* 0x000000484d0b7224 */ /* 0x080fe200078e020b */
[----:B------:R-:W-:Y:S01]  /*b090*/  SHF.R.S32.HI R5, RZ, 0x18, R129 ;  /* 0x00000018ff057819 */ /* 0x000fe20000011481 */
[-C--:B------:R-:W-:Y:S01]  /*b0a0*/  IMAD R12, R3, R72.reuse, R12 ;  /* 0x00000048030c7224 */ /* 0x080fe200078e020c */
[----:B------:R-:W-:Y:S01]  /*b0b0*/  SHF.R.S32.HI R83, RZ, 0x18, R85 ;  /* 0x00000018ff537819 */ /* 0x000fe20000011455 */
[----:B------:R-:W-:Y:S01]  /*b0c0*/  IMAD R13, R4, R72, R13 ;  /* 0x00000048040d7224 */ /* 0x000fe200078e020d */
[----:B------:R-:W-:Y:S01]  /*b0d0*/  SHF.L.U32 R120, R85, 0x8, RZ ;  /* 0x0000000855787819 */ /* 0x000fe200000006ff */
[C---:B------:R-:W-:Y:S01]  /*b0e0*/  IMAD R44, R70.reuse, R49, RZ ;  /* 0x00000031462c7224 */ /* 0x040fe200078e02ff */
[----:B------:R-:W-:Y:S01]  /*b0f0*/  SHF.R.S32.HI R85, RZ, 0x18, R86 ;  /* 0x00000018ff557819 */ /* 0x000fe20000011456 */
[C---:B------:R-:W-:Y:S01]  /*b100*/  IMAD R60, R70.reuse, R65, RZ ;  /* 0x00000041463c7224 */ /* 0x040fe200078e02ff */
[----:B------:R-:W-:Y:S01]  /*b110*/  I2IP.S8.S32.SAT R65, R11, R10, RZ ;  /* 0x0000000a0b417239 */ /* 0x000fe200000014ff */
[C---:B------:R-:W-:Y:S01]  /*b120*/  IMAD R49, R70.reuse, R54, RZ ;  /* 0x0000003646317224 */ /* 0x040fe200078e02ff */
[----:B------:R-:W-:Y:S01]  /*b130*/  SHF.R.S32.HI R11, RZ, 0x18, R127 ;  /* 0x00000018ff0b7819 */ /* 0x000fe2000001147f */
[----:B------:R-:W-:Y:S01]  /*b140*/  IMAD R14, R5, R72, R14 ;  /* 0x00000048050e7224 */ /* 0x000fe200078e020e */
[----:B------:R-:W-:Y:S01]  /*b150*/  I2IP.S8.S32.SAT R65, R9, R8, R65 ;  /* 0x0000000809417239 */ /* 0x000fe20000001441 */
[C---:B------:R-:W-:Y:S01]  /*b160*/  IMAD R3, R70.reuse, R16, RZ ;  /* 0x0000001046037224 */ /* 0x040fe200078e02ff */
[----:B------:R-:W-:Y:S01]  /*b170*/  SHF.R.S32.HI R9, RZ, 0x18, R124 ;  /* 0x00000018ff097819 */ /* 0x000fe2000001147c */
[----:B------:R-:W-:Y:S01]  /*b180*/  IMAD R54, R70, R59, RZ ;  /* 0x0000003b46367224 */ /* 0x000fe200078e02ff */
[----:B------:R-:W-:Y:S01]  /*b190*/  SHF.R.S32.HI R8, RZ, 0x18, R123 ;  /* 0x00000018ff087819 */ /* 0x000fe2000001147b */
[----:B------:R-:W-:Y:S01]  /*b1a0*/  IMAD.MOV.U32 R10, RZ, RZ, R128 ;  /* 0x000000ffff0a7224 */ /* 0x000fe200078e0080 */
[----:B------:R-:W-:Y:S01]  /*b1b0*/  SHF.L.U32 R117, R86, 0x8, RZ ;  /* 0x0000000856757819 */ /* 0x000fe200000006ff */
[----:B------:R-:W-:Y:S01]  /*b1c0*/  IMAD R59, R70, R64, RZ ;  /* 0x00000040463b7224 */ /* 0x000fe200078e02ff */
[----:B------:R-:W-:Y:S01]  /*b1d0*/  I2IP.S8.S32.SAT R64, R2, R0, R161 ;  /* 0x0000000002407239 */ /* 0x000fe200000014a1 */
[----:B------:R-:W-:Y:S01]  /*b1e0*/  IMAD R15, R78, R72, R15 ;  /* 0x000000484e0f7224 */ /* 0x000fe200078e020f */
[----:B------:R-:W-:Y:S01]  /*b1f0*/  MOV R2, R125 ;  /* 0x0000007d00027202 */ /* 0x000fe20000000f00 */
[C---:B------:R-:W-:Y:S01]  /*b200*/  IMAD R4, R70.reuse, R17, RZ ;  /* 0x0000001146047224 */ /* 0x040fe200078e02ff */
        /* <DEDUP_REMOVED lines=8> */
[----:B------:R-:W-:Y:S01]  /*b290*/  MOV R0, R122 ;  /* 0x0000007a00007202 */ /* 0x000fe20000000f00 */
[----:B------:R-:W-:Y:S01]  /*b2a0*/  IMAD R16, R70, R21, RZ ;  /* 0x0000001546107224 */ /* 0x000fe200078e02ff */
[----:B------:R-:W-:Y:S01]  /*b2b0*/  SHF.R.S32.HI R87, RZ, 0x18, R87 ;  /* 0x00000018ff577819 */ /* 0x000fe20000011457 */
[----:B------:R-:W-:Y:S01]  /*b2c0*/  IMAD R6, R79, R72, R6 ;  /* 0x000000484f067224 */ /* 0x000fe200078e0206 */
[----:B------:R-:W-:Y:S01]  /*b2d0*/  SHF.L.U32 R111, R92, 0x8, RZ ;  /* 0x000000085c6f7819 */ /* 0x000fe200000006ff */
[----:B------:R-:W-:Y:S01]  /*b2e0*/  IMAD R17, R70, R22, RZ ;  /* 0x0000001646117224 */ /* 0x000fe200078e02ff */
[----:B------:R-:W-:Y:S01]  /*b2f0*/  PRMT R92, R97, 0x8880, RZ ;  /* 0x00008880615c7816 */ /* 0x000fe200000000ff */
[-C--:B------:R-:W-:Y:S01]  /*b300*/  IMAD R7, R2, R72.reuse, R7 ;  /* 0x0000004802077224 */ /* 0x080fe200078e0207 */
[----:B------:R-:W-:Y:S01]  /*b310*/  I2IP.S8.S32.SAT R5, R6, R5, RZ ;  /* 0x0000000506057239 */ /* 0x000fe200000014ff */
[----:B------:R-:W-:Y:S01]  /*b320*/  IMAD R18, R70, R23, RZ ;  /* 0x0000001746127224 */ /* 0x000fe200078e02ff */
[----:B------:R-:W-:Y:S01]  /*b330*/  SHF.R.S32.HI R2, RZ, 0x18, R120 ;  /* 0x00000018ff027819 */ /* 0x000fe20000011478 */
[-C--:B------:R-:W-:Y:S01]  /*b340*/  IMAD R16, R9, R72.reuse, R16 ;  /* 0x0000004809107224 */ /* 0x080fe200078e0210 */
[----:B------:R-:W-:Y:S01]  /*b350*/  SHF.R.S32.HI R9, RZ, 0x18, R121 ;  /* 0x00000018ff097819 */ /* 0x000fe20000011479 */
[----:B------:R-:W-:Y:S01]  /*b360*/  IMAD R17, R8, R72, R17 ;  /* 0x0000004808117224 */ /* 0x000fe200078e0211 */
[----:B------:R-:W-:Y:S01]  /*b370*/  SHF.L.U32 R102, R94, 0x8, RZ ;  /* 0x000000085e667819 */ /* 0x000fe200000006ff */
[C---:B------:R-:W-:Y:S01]  /*b380*/  IMAD R22, R70.reuse, R27, RZ ;  /* 0x0000001b46167224 */ /* 0x040fe200078e02ff */
[----:B------:R-:W-:Y:S01]  /*b390*/  SHF.L.U32 R94, R95, 0x8, RZ ;  /* 0x000000085f5e7819 */ /* 0x000fe200000006ff */
[----:B------:R-:W-:Y:S01]  /*b3a0*/  IMAD R27, R70, R32, RZ ;  /* 0x00000020461b7224 */ /* 0x000fe200078e02ff */
[----:B------:R-:W-:Y:S01]  /*b3b0*/  SHF.R.S32.HI R95, RZ, 0x18, R95 ;  /* 0x00000018ff5f7819 */ /* 0x000fe2000001145f */
[----:B------:R-:W-:Y:S01]  /*b3c0*/  IMAD R18, R81, R72, R18 ;  /* 0x0000004851127224 */ /* 0x000fe200078e0212 */
[----:B------:R-:W-:Y:S01]  /*b3d0*/  SHF.L.U32 R103, R96, 0x8, RZ ;  /* 0x0000000860677819 */ /* 0x000fe200000006ff */
[C---:B------:R-:W-:Y:S01]  /*b3e0*/  IMAD R32, R70.reuse, R37, RZ ;  /* 0x0000002546207224 */ /* 0x040fe200078e02ff */
[----:B------:R-:W-:Y:S01]  /*b3f0*/  SHF.L.U32 R88, R97, 0x8, RZ ;  /* 0x0000000861587819 */ /* 0x000fe200000006ff */
[----:B------:R-:W-:Y:S01]  /*b400*/  IMAD R21, R70, R26, RZ ;  /* 0x0000001a46157224 */ /* 0x000fe200078e02ff */
[----:B------:R-:W-:Y:S01]  /*b410*/  I2IP.S8.S32.SAT R17, R18, R17, RZ ;  /* 0x0000001112117239 */ /* 0x000fe200000014ff */
[----:B------:R-:W-:Y:S01]  /*b420*/  IMAD R37, R70, R42, RZ ;  /* 0x0000002a46257224 */ /* 0x000fe200078e02ff */
[----:B------:R-:W-:Y:S01]  /*b430*/  SHF.R.S32.HI R97, RZ, 0x18, R98 ;  /* 0x00000018ff617819 */ /* 0x000fe20000011462 */
[----:B------:R-:W-:Y:S01]  /*b440*/  IMAD R19, R0, R72, R19 ;  /* 0x0000004800137224 */ /* 0x000fe200078e0213 */
[----:B------:R-:W-:Y:S01]  /*b450*/  I2IP.S8.S32.SAT R16, R16, R7, R17 ;  /* 0x0000000710107239 */ /* 0x000fe20000001411 */
[C---:B------:R-:W-:Y:S01]  /*b460*/  IMAD R42, R70.reuse, R47, RZ ;  /* 0x0000002f462a7224 */ /* 0x040fe200078e02ff */
[----:B------:R-:W-:Y:S01]  /*b470*/  MOV R0, R119 ;  /* 0x0000007700007202 */ /* 0x000fe20000000f00 */
[C---:B------:R-:W-:Y:S01]  /*b480*/  IMAD R47, R70.reuse, R52, RZ ;  /* 0x00000034462f7224 */ /* 0x040fe200078e02ff */
[----:B------:R-:W-:Y:S01]  /*b490*/  SHF.L.U32 R74, R99, 0x8, RZ ;  /* 0x00000008634a7819 */ /* 0x000fe200000006ff */
[----:B------:R-:W-:Y:S01]  /*b4a0*/  IMAD R20, R9, R72, R20 ;  /* 0x0000004809147224 */ /* 0x000fe200078e0214 */
[----:B------:R-:W-:Y:S01]  /*b4b0*/  SHF.R.S32.HI R99, RZ, 0x18, R99 ;  /* 0x00000018ff637819 */ /* 0x000fe20000011463 */
[----:B------:R-:W-:Y:S01]  /*b4c0*/  IMAD R52, R70, R57, RZ ;  /* 0x0000003946347224 */ /* 0x000fe200078e02ff */
[----:B------:R-:W-:Y:S01]  /*b4d0*/  IADD3 R68, PT, PT, R68, 0x1, RZ ;  /* 0x0000000144447810 */ /* 0x000fe20007ffe0ff */
[C---:B------:R-:W-:Y:S02]  /*b4e0*/  IMAD R23, R70.reuse, R28, RZ ;  /* 0x0000001c46177224 */ /* 0x040fe400078e02ff */
[----:B------:R-:W-:Y:S02]  /*b4f0*/  IMAD R57, R70, R62, RZ ;  /* 0x0000003e46397224 */ /* 0x000fe400078e02ff */
[----:B------:R-:W-:Y:S01]  /*b500*/  IMAD R21, R2, R72, R21 ;  /* 0x0000004802157224 */ /* 0x000fe200078e0215 */
[----:B------:R-:W-:Y:S01]  /*b510*/  MOV R2, R116 ;  /* 0x0000007400027202 */ /* 0x000fe20000000f00 */
[----:B------:R-:W-:Y:S01]  /*b520*/  IMAD R62, R70, R67, RZ ;  /* 0x00000043463e7224 */ /* 0x000fe200078e02ff */
[----:B------:R-:W-:Y:S01]  /*b530*/  I2IP.S8.S32.SAT R67, R4, R3, R5 ;  /* 0x0000000304437239 */ /* 0x000fe20000001405 */
[-C--:B------:R-:W-:Y:S01]  /*b540*/  IMAD R22, R83, R72.reuse, R22 ;  /* 0x0000004853167224 */ /* 0x080fe200078e0216 */
[----:B------:R-:W-:Y:S01]  /*b550*/  SHF.R.S32.HI R3, RZ, 0x18, R118 ;  /* 0x00000018ff037819 */ /* 0x000fe20000011476 */
[-C--:B------:R-:W-:Y:S01]  /*b560*/  IMAD R23, R0, R72.reuse, R23 ;  /* 0x0000004800177224 */ /* 0x080fe200078e0217 */
[----:B------:R-:W-:Y:S01]  /*b570*/  SHF.R.S32.HI R0, RZ, 0x18, R117 ;  /* 0x00000018ff007819 */ /* 0x000fe20000011475 */
[----:B------:R-:W-:Y:S01]  /*b580*/  IMAD R26, R70, R31, RZ ;  /* 0x0000001f461a7224 */ /* 0x000fe200078e02ff */
[----:B------:R-:W-:Y:S01]  /*b590*/  I2IP.S8.S32.SAT R17, R22, R21, RZ ;  /* 0x0000001516117239 */ /* 0x000fe200000014ff */
[-C--:B------:R-:W-:Y:S01]  /*b5a0*/  IMAD R24, R3, R72.reuse, R24 ;  /* 0x0000004803187224 */ /* 0x080fe200078e0218 */
[----:B------:R-:W-:Y:S01]  /*b5b0*/  SHF.R.S32.HI R3, RZ, 0x18, R115 ;  /* 0x00000018ff037819 */ /* 0x000fe20000011473 */
[-C--:B------:R-:W-:Y:S01]  /*b5c0*/  IMAD R25, R0, R72.reuse, R25 ;  /* 0x0000004800197224 */ /* 0x080fe200078e0219 */
[----:B------:R-:W-:Y:S01]  /*b5d0*/  I2IP.S8.S32.SAT R17, R20, R19, R17 ;  /* 0x0000001314117239 */ /* 0x000fe20000001411 */
[----:B------:R-:W-:Y:S01]  /*b5e0*/  IMAD R28, R70, R33, RZ ;  /* 0x00000021461c7224 */ /* 0x000fe200078e02ff */
[----:B------:R-:W-:Y:S01]  /*b5f0*/  SHF.R.S32.HI R4, RZ, 0x18, R114 ;  /* 0x00000018ff047819 */ /* 0x000fe20000011472 */
[-C--:B------:R-:W-:Y:S02]  /*b600*/  IMAD R26, R85, R72.reuse, R26 ;  /* 0x00000048551a7224 */ /* 0x080fe400078e021a */
[----:B------:R-:W-:Y:S01]  /*b610*/  IMAD R27, R2, R72, R27 ;  /* 0x00000048021b7224 */ /* 0x000fe200078e021b */
[----:B------:R-:W-:Y:S01]  /*b620*/  MOV R2, R110 ;  /* 0x0000006e00027202 */ /* 0x000fe20000000f00 */
[----:B------:R-:W-:Y:S01]  /*b630*/  IMAD R28, R3, R72, R28 ;  /* 0x00000048031c7224 */ /* 0x000fe200078e021c */
[----:B------:R-:W-:Y:S01]  /*b640*/  I2IP.S8.S32.SAT R18, R26, R25, RZ ;  /* 0x000000191a127239 */ /* 0x000fe200000014ff */
[----:B------:R-:W-:Y:S01]  /*b650*/  IMAD R31, R70, R36, RZ ;  /* 0x00000024461f7224 */ /* 0x000fe200078e02ff */
[----:B------:R-:W-:Y:S01]  /*b660*/  SHF.R.S32.HI R3, RZ, 0x18, R112 ;  /* 0x00000018ff037819 */ /* 0x000fe20000011470 */
[-C--:B------:R-:W-:Y:S01]  /*b670*/  IMAD R29, R4, R72.reuse, R29 ;  /* 0x00000048041d7224 */ /* 0x080fe200078e021d */
[----:B------:R-:W-:Y:S01]  /*b680*/  I2IP.S8.S32.SAT R18, R24, R23, R18 ;  /* 0x0000001718127239 */ /* 0x000fe20000001412 */
[----:B------:R-:W-:Y:S01]  /*b690*/  IMAD.MOV.U32 R0, RZ, RZ, R113 ;  /* 0x000000ffff007224 */ /* 0x000fe200078e0071 */
[----:B------:R-:W-:Y:S01]  /*b6a0*/  SHF.R.S32.HI R4, RZ, 0x18, R108 ;  /* 0x00000018ff047819 */ /* 0x000fe2000001146c */
[-C--:B------:R-:W-:Y:S02]  /*b6b0*/  IMAD R30, R87, R72.reuse, R30 ;  /* 0x00000048571e7224 */ /* 0x080fe400078e021e */
[----:B------:R-:W-:Y:S01]  /*b6c0*/  IMAD R31, R0, R72, R31 ;  /* 0x00000048001f7224 */ /* 0x000fe200078e021f */
        /* <DEDUP_REMOVED lines=8> */
[----:B------:R-:W-:Y:S01]  /*b750*/  MOV R0, R107 ;  /* 0x0000006b00007202 */ /* 0x000fe20000000f00 */
[-C--:B------:R-:W-:Y:S02]  /*b760*/  IMAD R34, R89, R72.reuse, R34 ;  /* 0x0000004859227224 */ /* 0x080fe400078e0222 */
[-C--:B------:R-:W-:Y:S01]  /*b770*/  IMAD R35, R2, R72.reuse, R35 ;  /* 0x0000004802237224 */ /* 0x080fe200078e0223 */
[----:B------:R-:W-:Y:S01]  /*b780*/  MOV R2, R101 ;  /* 0x0000006500027202 */ /* 0x000fe20000000f00 */
[----:B------:R-:W-:Y:S01]  /*b790*/  IMAD R38, R70, R43, RZ ;  /* 0x0000002b46267224 */ /* 0x000fe200078e02ff */
[----:B------:R-:W-:Y:S01]  /*b7a0*/  I2IP.S8.S32.SAT R33, R34, R33, RZ ;  /* 0x0000002122217239 */ /* 0x000fe200000014ff */
[-C--:B------:R-:W-:Y:S01]  /*b7b0*/  IMAD R36, R3, R72.reuse, R36 ;  /* 0x0000004803247224 */ /* 0x080fe200078e0224 */
[----:B------:R-:W-:Y:S01]  /*b7c0*/  SHF.R.S32.HI R3, RZ, 0x18, R105 ;  /* 0x00000018ff037819 */ /* 0x000fe20000011469 */
[-C--:B------:R-:W-:Y:S01]  /*b7d0*/  IMAD R37, R4, R72.reuse, R37 ;  /* 0x0000004804257224 */ /* 0x080fe200078e0225 */
[----:B------:R-:W-:Y:S01]  /*b7e0*/  I2IP.S8.S32.SAT R32, R32, R31, R33 ;  /* 0x0000001f20207239 */ /* 0x000fe20000001421 */
        /* <DEDUP_REMOVED lines=8> */
[----:B------:R-:W-:Y:S01]  /*b870*/  IMAD R43, R70, R48, RZ ;  /* 0x00000030462b7224 */ /* 0x000fe200078e02ff */
[----:B------:R-:W-:Y:S01]  /*b880*/  I2IP.S8.S32.SAT R33, R36, R35, R37 ;  /* 0x0000002324217239 */ /* 0x000fe20000001425 */
[----:B------:R-:W-:Y:S01]  /*b890*/  IMAD R41, R0, R72, R41 ;  /* 0x0000004800297224 */ /* 0x000fe200078e0229 */
[----:B------:R-:W-:Y:S01]  /*b8a0*/  MOV R0, R106 ;  /* 0x0000006a00007202 */ /* 0x000fe20000000f00 */
[-C--:B------:R-:W-:Y:S02]  /*b8b0*/  IMAD R42, R93, R72.reuse, R42 ;  /* 0x000000485d2a7224 */ /* 0x080fe400078e022a */
        /* <DEDUP_REMOVED lines=11> */
[-C--:B------:R-:W-:Y:S02]  /*b970*/  IMAD R47, R0, R72.reuse, R47 ;  /* 0x00000048002f7224 */ /* 0x080fe400078e022f */
[----:B------:R-:W-:Y:S01]  /*b980*/  IMAD R48, R3, R72, R48 ;  /* 0x0000004803307224 */ /* 0x000fe200078e0230 */
[----:B------:R-:W-:Y:S01]  /*b990*/  SHF.R.S32.HI R3, RZ, 0x18, R90 ;  /* 0x00000018ff037819 */ /* 0x000fe2000001145a */
[----:B------:R-:W-:Y:S01]  /*b9a0*/  IMAD R51, R70, R56, RZ ;  /* 0x0000003846337224 */ /* 0x000fe200078e02ff */
[----:B------:R-:W-:Y:S01]  /*b9b0*/  I2IP.S8.S32.SAT R35, R46, R45, RZ ;  /* 0x0000002d2e237239 */ /* 0x000fe200000014ff */
[-C--:B------:R-:W-:Y:S01]  /*b9c0*/  IMAD R49, R2, R72.reuse, R49 ;  /* 0x0000004802317224 */ /* 0x080fe200078e0231 */
[----:B------:R-:W-:Y:S01]  /*b9d0*/  SHF.R.S32.HI R2, RZ, 0x18, R88 ;  /* 0x00000018ff027819 */ /* 0x000fe20000011458 */
[----:B------:R-:W-:Y:S01]  /*b9e0*/  IMAD.MOV.U32 R0, RZ, RZ, R92 ;  /* 0x000000ffff007224 */ /* 0x000fe200078e005c */
[----:B------:R-:W-:Y:S01]  /*b9f0*/  I2IP.S8.S32.SAT R35, R44, R43, R35 ;  /* 0x0000002b2c237239 */ /* 0x000fe20000001423 */
[-C--:B------:R-:W-:Y:S02]  /*ba00*/  IMAD R50, R73, R72.reuse, R50 ;  /* 0x0000004849327224 */ /* 0x080fe400078e0232 */
[----:B------:R-:W-:Y:S01]  /*ba10*/  IMAD R51, R0, R72, R51 ;  /* 0x0000004800337224 */ /* 0x000fe200078e0233 */
[----:B------:R-:W-:Y:S01]  /*ba20*/  MOV R0, R86 ;  /* 0x0000005600007202 */ /* 0x000fe20000000f00 */
[----:B------:R-:W-:Y:S01]  /*ba30*/  IMAD R53, R70, R58, RZ ;  /* 0x0000003a46357224 */ /* 0x000fe200078e02ff */
[----:B------:R-:W-:Y:S01]  /*ba40*/  I2IP.S8.S32.SAT R49, R50, R49, RZ ;  /* 0x0000003132317239 */ /* 0x000fe200000014ff */
[-C--:B------:R-:W-:Y:S01]  /*ba50*/  IMAD R52, R3, R72.reuse, R52 ;  /* 0x0000004803347224 */ /* 0x080fe200078e0234 */
[----:B------:R-:W-:Y:S01]  /*ba60*/  SHF.R.S32.HI R3, RZ, 0x18, R84 ;  /* 0x00000018ff037819 */ /* 0x000fe20000011454 */
[----:B------:R-:W-:Y:S01]  /*ba70*/  IMAD R53, R2, R72, R53 ;  /* 0x0000004802357224 */ /* 0x000fe200078e0235 */
[----:B------:R-:W-:Y:S01]  /*ba80*/  MOV R2, R80 ;  /* 0x0000005000027202 */ /* 0x000fe20000000f00 */
[----:B------:R-:W-:Y:S01]  /*ba90*/  IMAD.SHL.U32 R82, R98, 0x100, RZ ;  /* 0x0000010062527824 */ /* 0x000fe200078e00ff */
[----:B------:R-:W-:Y:S01]  /*baa0*/  I2IP.S8.S32.SAT R48, R48, R47, R49 ;  /* 0x0000002f30307239 */ /* 0x000fe20000001431 */
[----:B------:R-:W-:Y:S02]  /*bab0*/  IMAD R54, R75, R72, R54 ;  /* 0x000000484b367224 */ /* 0x000fe400078e0236 */
[C---:B------:R-:W-:Y:S02]  /*bac0*/  IMAD R56, R70.reuse, R61, RZ ;  /* 0x0000003d46387224 */ /* 0x040fe400078e02ff */
[----:B------:R-:W-:Y:S01]  /*bad0*/  IMAD R61, R70, R66, RZ ;  /* 0x00000042463d7224 */ /* 0x000fe200078e02ff */
[----:B------:R-:W-:Y:S01]  /*bae0*/  I2IP.S8.S32.SAT R66, R13, R12, R14 ;  /* 0x0000000c0d427239 */ /* 0x000fe2000000140e */
[-C--:B------:R-:W-:Y:S01]  /*baf0*/  IMAD R55, R0, R72.reuse, R55 ;  /* 0x0000004800377224 */ /* 0x080fe200078e0237 */
[----:B------:R-:W-:Y:S01]  /*bb00*/  SHF.R.S32.HI R0, RZ, 0x18, R82 ;  /* 0x00000018ff007819 */ /* 0x000fe20000011452 */
[-C--:B------:R-:W-:Y:S01]  /*bb10*/  IMAD R56, R3, R72.reuse, R56 ;  /* 0x0000004803387224 */ /* 0x080fe200078e0238 */
[----:B------:R-:W-:Y:S01]  /*bb20*/  I2IP.S8.S32.SAT R49, R54, R53, RZ ;  /* 0x0000003536317239 */ /* 0x000fe200000014ff */
[----:B------:R1:W-:Y:S01]  /*bb30*/  STS.128 [R135+UR44+0xa200], R64 ;  /* 0x00a2004087007988 */ /* 0x0003e20008000c2c */
[----:B------:R-:W-:Y:S01]  /*bb40*/  IMAD R58, R70, R63, RZ ;  /* 0x0000003f463a7224 */ /* 0x000fe200078e02ff */
[----:B------:R-:W-:Y:S01]  /*bb50*/  SHF.R.S32.HI R3, RZ, 0x18, R76 ;  /* 0x00000018ff037819 */ /* 0x000fe2000001144c */
[-C--:B------:R-:W-:Y:S01]  /*bb60*/  IMAD R57, R0, R72.reuse, R57 ;  /* 0x0000004800397224 */ /* 0x080fe200078e0239 */
[----:B------:R-:W-:Y:S01]  /*bb70*/  I2IP.S8.S32.SAT R49, R52, R51, R49 ;  /* 0x0000003334317239 */ /* 0x000fe20000001431 */
[-C--:B------:R-:W-:Y:S02]  /*bb80*/  IMAD R58, R97, R72.reuse, R58 ;  /* 0x00000048613a7224 */ /* 0x080fe400078e023a */
[-C--:B------:R-:W-:Y:S01]  /*bb90*/  IMAD R59, R2, R72.reuse, R59 ;  /* 0x00000048023b7224 */ /* 0x080fe200078e023b */
[----:B------:R1:W-:Y:S01]  /*bba0*/  STS.128 [R159+0xa200], R16 ;  /* 0x00a200109f007388 */ /* 0x0003e20000000c00 */
[-C--:B------:R-:W-:Y:S01]  /*bbb0*/  IMAD R60, R3, R72.reuse, R60 ;  /* 0x00000048033c7224 */ /* 0x080fe200078e023c */
[----:B------:R-:W-:Y:S01]  /*bbc0*/  I2IP.S8.S32.SAT R50, R58, R57, RZ ;  /* 0x000000393a327239 */ /* 0x000fe200000014ff */
[-C--:B------:R-:W-:Y:S02]  /*bbd0*/  IMAD R61, R4, R72.reuse, R61 ;  /* 0x00000048043d7224 */ /* 0x080fe400078e023d */
[----:B------:R-:W-:Y:S01]  /*bbe0*/  IMAD R62, R99, R72, R62 ;  /* 0x00000048633e7224 */ /* 0x000fe200078e023e */
[----:B------:R-:W-:Y:S02]  /*bbf0*/  I2IP.S8.S32.SAT R50, R56, R55, R50 ;  /* 0x0000003738327239 */ /* 0x000fe40000001432 */
[----:B------:R1:W-:Y:S02]  /*bc00*/  STS.128 [R158+0xa200], R32 ;  /* 0x00a200209e007388 */ /* 0x0003e40000000c00 */
        /* <DEDUP_REMOVED lines=20> */
.L_x_140:
[----:B------:R-:W-:Y:S05]  /*bd50*/  BSYNC.RECONVERGENT B0 ;  /* 0x0000000000007941 */ /* 0x000fea0003800200 */
.L_x_139:
[----:B------:R-:W-:Y:S01]  /*bd60*/  R2UR UR5, R142 ;  /* 0x000000008e0572ca */ /* 0x000fe200000e0000 */
[----:B------:R-:W-:Y:S01]  /*bd70*/  BAR.SYNC.DEFER_BLOCKING 0x1, 0x80 ;  /* 0x0042000000007b1d */ /* 0x000fe20000010000 */
[----:B------:R-:W-:Y:S01]  /*bd80*/  R2UR UR4, R143 ;  /* 0x000000008f0472ca */ /* 0x000fe200000e0000 */
[----:B------:R-:W-:Y:S01]  /*bd90*/  UISETP.NE.AND UP0, UPT, UR46, URZ, UPT ;  /* 0x000000ff2e00728c */ /* 0x000fe2000bf05270 */
[----:B------:R-:W-:Y:S02]  /*bda0*/  ISETP.NE.AND P0, PT, R146, 0x2, PT ;  /* 0x000000029200780c */ /* 0x000fe40003f05270 */
[----:B------:R-:W-:Y:S02]  /*bdb0*/  ISETP.NE.AND P1, PT, R68, 0x2, PT ;  /* 0x000000024400780c */ /* 0x000fe40003f25270 */
[----:B------:R-:W-:Y:S02]  /*bdc0*/  SEL R0, RZ, 0x1, P0 ;  /* 0x00000001ff007807 */ /* 0x000fe40000000000 */
[----:B------:R-:W-:Y:S02]  /*bdd0*/  SEL R3, RZ, 0x1, P1 ;  /* 0x00000001ff037807 */ /* 0x000fe40000800000 */
[----:B------:R-:W-:Y:S01]  /*bde0*/  LOP3.LUT R149, R149, R0, RZ, 0x3c, !PT ;  /* 0x0000000095957212 */ /* 0x000fe200078e3cff */
[----:B------:R-:W-:Y:S01]  /*bdf0*/  UIADD3 UR20, UPT, UPT, UR37, UR5, URZ ;  /* 0x0000000525147290 */ /* 0x000fe2000fffe0ff */
[----:B------:R-:W-:Y:S01]  /*be00*/  LOP3.LUT R150, R150, R3, RZ, 0x3c, !PT ;  /* 0x0000000396967212 */ /* 0x000fe200078e3cff */
[----:B------:R-:W-:Y:S01]  /*be10*/  UIADD3 UR16, UPT, UPT, UR38, UR4, URZ ;  /* 0x0000000426107290 */ /* 0x000fe2000fffe0ff */
[----:B------:R-:W-:Y:S02]  /*be20*/  SEL R146, R146, RZ, P0 ;  /* 0x000000ff92927207 */ /* 0x000fe40000000000 */
[----:B------:R-:W-:Y:S01]  /*be30*/  SEL R68, R68, RZ, P1 ;  /* 0x000000ff44447207 */ /* 0x000fe20000800000 */
[----:B------:R-:W-:Y:S01]  /*be40*/  UMOV UR36, UR59 ;  /* 0x0000003b00247c82 */ /* 0x000fe20008000000 */
[----:B------:R-:W-:Y:S07]  /*be50*/  BRA.U UP0, `(.L_x_141) ;  /* 0xffffff9900487547 */ /* 0x000fee000b83ffff */
[----:B------:R-:W-:Y:S05]  /*be60*/  EXIT ;  /* 0x000000000000794d */ /* 0x000fea0003800000 */
.L_x_24:
[----:B--2---:R2:W3:Y:S02]  /*be70*/  SYNCS.PHASECHK.TRANS64.TRYWAIT P0, [R3+URZ+0xf0], R2 ;  /* 0x0000f002030075a7 */ /* 0x0044e400080011ff */
[----:B---3--:R-:W-:Y:S05]  /*be80*/  @!P0 NANOSLEEP.SYNCS 0x989680 ;  /* 0x009896800000895d */ /* 0x008fea0003900000 */
[----:B------:R-:W3:Y:S02]  /*be90*/  @!P0 SYNCS.PHASECHK.TRANS64 P0, [R3+URZ+0xf0], R2 ;  /* 0x0000f002030085a7 */ /* 0x000ee400080010ff */
[----:B---3--:R-:W-:Y:S05]  /*bea0*/  @!P0 BRA `(.L_x_24) ;  /* 0xfffffffc00f08947 */ /* 0x008fea000383ffff */
[----:B------:R-:W-:Y:S05]  /*beb0*/  BRA `(.L_x_142) ;  /* 0xffffff5800d87947 */ /* 0x000fea000383ffff */
.L_x_27:
[----:B-1----:R-:W-:-:S07]  /*bec0*/  MOV R0, UR33 ;  /* 0x0000002100007c02 */ /* 0x002fce0008000f00 */
.L_x_143:
[----:B-1----:R1:W2:Y:S02]  /*bed0*/  SYNCS.PHASECHK.TRANS64.TRYWAIT P0, [R0+URZ+0x28], R3 ;  /* 0x00002803000075a7 */ /* 0x0022a400080011ff */
[----:B--2---:R-:W-:Y:S05]  /*bee0*/  @!P0 NANOSLEEP.SYNCS 0x989680 ;  /* 0x009896800000895d */ /* 0x004fea0003900000 */
[----:B------:R-:W2:Y:S02]  /*bef0*/  @!P0 SYNCS.PHASECHK.TRANS64 P0, [R0+URZ+0x28], R3 ;  /* 0x00002803000085a7 */ /* 0x000ea400080010ff */
[----:B--2---:R-:W-:Y:S05]  /*bf00*/  @!P0 BRA `(.L_x_143) ;  /* 0xfffffffc00f08947 */ /* 0x004fea000383ffff */
[----:B------:R-:W-:Y:S05]  /*bf10*/  BRA `(.L_x_26) ;  /* 0xffffff5c00307947 */ /* 0x000fea000383ffff */
.L_x_34:
[----:B-1----:R-:W-:-:S07]  /*bf20*/  MOV R0, UR17 ;  /* 0x0000001100007c02 */ /* 0x002fce0008000f00 */
.L_x_144:
[----:B-1----:R1:W2:Y:S02]  /*bf30*/  SYNCS.PHASECHK.TRANS64.TRYWAIT P0, [R0+URZ+0x28], R3 ;  /* 0x00002803000075a7 */ /* 0x0022a400080011ff */
[----:B--2---:R-:W-:Y:S05]  /*bf40*/  @!P0 NANOSLEEP.SYNCS 0x989680 ;  /* 0x009896800000895d */ /* 0x004fea0003900000 */
[----:B------:R-:W2:Y:S02]  /*bf50*/  @!P0 SYNCS.PHASECHK.TRANS64 P0, [R0+URZ+0x28], R3 ;  /* 0x00002803000085a7 */ /* 0x000ea400080010ff */
[----:B--2---:R-:W-:Y:S05]  /*bf60*/  @!P0 BRA `(.L_x_144) ;  /* 0xfffffffc00f08947 */ /* 0x004fea000383ffff */
[----:B------:R-:W-:Y:S05]  /*bf70*/  BRA `(.L_x_33) ;  /* 0xffffff5c00f07947 */ /* 0x000fea000383ffff */
.L_x_39:
[----:B-1----:R1:W2:Y:S02]  /*bf80*/  SYNCS.PHASECHK.TRANS64.TRYWAIT P0, [R3+URZ+0xa0], R0 ;  /* 0x0000a000030075a7 */ /* 0x0022a400080011ff */
[----:B--2---:R-:W-:Y:S05]  /*bf90*/  @!P0 NANOSLEEP.SYNCS 0x989680 ;  /* 0x009896800000895d */ /* 0x004fea0003900000 */
[----:B------:R-:W2:Y:S02]  /*bfa0*/  @!P0 SYNCS.PHASECHK.TRANS64 P0, [R3+URZ+0xa0], R0 ;  /* 0x0000a000030085a7 */ /* 0x000ea400080010ff */
[----:B--2---:R-:W-:Y:S05]  /*bfb0*/  @!P0 BRA `(.L_x_39) ;  /* 0xfffffffc00f08947 */ /* 0x004fea000383ffff */
[----:B------:R-:W-:Y:S05]  /*bfc0*/  BRA `(.L_x_145) ;  /* 0xffffff6000987947 */ /* 0x000fea000383ffff */
.L_x_43:
[----:B-1----:R-:W-:-:S07]  /*bfd0*/  MOV R0, UR4 ;  /* 0x0000000400007c02 */ /* 0x002fce0008000f00 */
.L_x_146:
[----:B-1----:R1:W2:Y:S02]  /*bfe0*/  SYNCS.PHASECHK.TRANS64.TRYWAIT P0, [R0+URZ], R3 ;  /* 0x00000003000075a7 */ /* 0x0022a400080011ff */
[----:B--2---:R-:W-:Y:S05]  /*bff0*/  @!P0 NANOSLEEP.SYNCS 0x989680 ;  /* 0x009896800000895d */ /* 0x004fea0003900000 */
[----:B------:R-:W2:Y:S02]  /*c000*/  @!P0 SYNCS.PHASECHK.TRANS64 P0, [R0+URZ], R3 ;  /* 0x00000003000085a7 */ /* 0x000ea400080010ff */
[----:B--2---:R-:W-:Y:S05]  /*c010*/  @!P0 BRA `(.L_x_146) ;  /* 0xfffffffc00f08947 */ /* 0x004fea000383ffff */
[----:B------:R-:W-:Y:S05]  /*c020*/  BRA `(.L_x_147) ;  /* 0xffffff6800447947 */ /* 0x000fea000383ffff */
.L_x_44:
[----:B------:R-:W-:-:S07]  /*c030*/  MOV R0, UR5 ;  /* 0x0000000500007c02 */ /* 0x000fce0008000f00 */
.L_x_148:
[----:B-1----:R1:W2:Y:S02]  /*c040*/  SYNCS.PHASECHK.TRANS64.TRYWAIT P0, [R0+URZ], R3 ;  /* 0x00000003000075a7 */ /* 0x0022a400080011ff */
[----:B--2---:R-:W-:Y:S05]  /*c050*/  @!P0 NANOSLEEP.SYNCS 0x989680 ;  /* 0x009896800000895d */ /* 0x004fea0003900000 */
[----:B------:R-:W2:Y:S02]  /*c060*/  @!P0 SYNCS.PHASECHK.TRANS64 P0, [R0+URZ], R3 ;  /* 0x00000003000085a7 */ /* 0x000ea400080010ff */
[----:B--2---:R-:W-:Y:S05]  /*c070*/  @!P0 BRA `(.L_x_148) ;  /* 0xfffffffc00f08947 */ /* 0x004fea000383ffff */
[----:B------:R-:W-:Y:S05]  /*c080*/  BRA `(.L_x_149) ;  /* 0xffffff6800507947 */ /* 0x000fea000383ffff */
.L_x_45:
[----:B------:R-:W-:-:S07]  /*c090*/  MOV R0, UR5 ;  /* 0x0000000500007c02 */ /* 0x000fce0008000f00 */
.L_x_150:
[----:B-1----:R1:W2:Y:S02]  /*c0a0*/  SYNCS.PHASECHK.TRANS64.TRYWAIT P0, [R0+URZ], R3 ;  /* 0x00000003000075a7 */ /* 0x0022a400080011ff */
[----:B--2---:R-:W-:Y:S05]  /*c0b0*/  @!P0 NANOSLEEP.SYNCS 0x989680 ;  /* 0x009896800000895d */ /* 0x004fea0003900000 */
[----:B------:R-:W2:Y:S02]  /*c0c0*/  @!P0 SYNCS.PHASECHK.TRANS64 P0, [R0+URZ], R3 ;  /* 0x00000003000085a7 */ /* 0x000ea400080010ff */
[----:B--2---:R-:W-:Y:S05]  /*c0d0*/  @!P0 BRA `(.L_x_150) ;  /* 0xfffffffc00f08947 */ /* 0x004fea000383ffff */
[----:B------:R-:W-:Y:S05]  /*c0e0*/  BRA `(.L_x_151) ;  /* 0xffffff68005c7947 */ /* 0x000fea000383ffff */
.L_x_46:
[----:B------:R-:W-:-:S07]  /*c0f0*/  MOV R0, UR5 ;  /* 0x0000000500007c02 */ /* 0x000fce0008000f00 */
.L_x_152:
[----:B-1----:R1:W2:Y:S02]  /*c100*/  SYNCS.PHASECHK.TRANS64.TRYWAIT P0, [R0+URZ], R3 ;  /* 0x00000003000075a7 */ /* 0x0022a400080011ff */
[----:B--2---:R-:W-:Y:S05]  /*c110*/  @!P0 NANOSLEEP.SYNCS 0x989680 ;  /* 0x009896800000895d */ /* 0x004fea0003900000 */
[----:B------:R-:W2:Y:S02]  /*c120*/  @!P0 SYNCS.PHASECHK.TRANS64 P0, [R0+URZ], R3 ;  /* 0x00000003000085a7 */ /* 0x000ea400080010ff */
[----:B--2---:R-:W-:Y:S05]  /*c130*/  @!P0 BRA `(.L_x_152) ;  /* 0xfffffffc00f08947 */ /* 0x004fea000383ffff */
[----:B------:R-:W-:Y:S05]  /*c140*/  BRA `(.L_x_153) ;  /* 0xffffff6800687947 */ /* 0x000fea000383ffff */
.L_x_49:
[----:B-1----:R1:W2:Y:S02]  /*c150*/  SYNCS.PHASECHK.TRANS64.TRYWAIT P0, [R0+URZ+0xe0], R5 ;  /* 0x0000e005000075a7 */ /* 0x0022a400080011ff */
[----:B--2---:R-:W-:Y:S05]  /*c160*/  @!P0 NANOSLEEP.SYNCS 0x989680 ;  /* 0x009896800000895d */ /* 0x004fea0003900000 */
[----:B------:R-:W2:Y:S02]  /*c170*/  @!P0 SYNCS.PHASECHK.TRANS64 P0, [R0+URZ+0xe0], R5 ;  /* 0x0000e005000085a7 */ /* 0x000ea400080010ff */
[----:B--2---:R-:W-:Y:S05]  /*c180*/  @!P0 BRA `(.L_x_49) ;  /* 0xfffffffc00f08947 */ /* 0x004fea000383ffff */
[----:B------:R-:W-:Y:S05]  /*c190*/  BRA `(.L_x_154) ;  /* 0xffffff6800c47947 */ /* 0x000fea000383ffff */
.L_x_50:
[----:B------:R-:W-:-:S07]  /*c1a0*/  MOV R0, UR4 ;  /* 0x0000000400007c02 */ /* 0x000fce0008000f00 */
.L_x_155:
[----:B-1----:R1:W2:Y:S02]  /*c1b0*/  SYNCS.PHASECHK.TRANS64.TRYWAIT P0, [R0+URZ+0xb0], R7 ;  /* 0x0000b007000075a7 */ /* 0x0022a400080011ff */
[----:B--2---:R-:W-:Y:S05]  /*c1c0*/  @!P0 NANOSLEEP.SYNCS 0x989680 ;  /* 0x009896800000895d */ /* 0x004fea0003900000 */
[----:B------:R-:W2:Y:S02]  /*c1d0*/  @!P0 SYNCS.PHASECHK.TRANS64 P0, [R0+URZ+0xb0], R7 ;  /* 0x0000b007000085a7 */ /* 0x000ea400080010ff */
[----:B--2---:R-:W-:Y:S05]  /*c1e0*/  @!P0 BRA `(.L_x_155) ;  /* 0xfffffffc00f08947 */ /* 0x004fea000383ffff */
[----:B------:R-:W-:Y:S05]  /*c1f0*/  BRA `(.L_x_156) ;  /* 0xffffff6800d47947 */ /* 0x000fea000383ffff */
.L_x_51:
[----:B-1----:R1:W2:Y:S02]  /*c200*/  SYNCS.PHASECHK.TRANS64.TRYWAIT P1, [R0+URZ+0xa0], R5 ;  /* 0x0000a005000075a7 */ /* 0x0022a400080211ff */
[----:B--2---:R-:W-:Y:S05]  /*c210*/  @!P1 NANOSLEEP.SYNCS 0x989680 ;  /* 0x009896800000995d */ /* 0x004fea0003900000 */
[----:B------:R-:W2:Y:S02]  /*c220*/  @!P1 SYNCS.PHASECHK.TRANS64 P1, [R0+URZ+0xa0], R5 ;  /* 0x0000a005000095a7 */ /* 0x000ea400080210ff */
[----:B--2---:R-:W-:Y:S05]  /*c230*/  @!P1 BRA `(.L_x_51) ;  /* 0xfffffffc00f09947 */ /* 0x004fea000383ffff */
[----:B------:R-:W-:Y:S05]  /*c240*/  BRA `(.L_x_157) ;  /* 0xffffff6c00047947 */ /* 0x000fea000383ffff */
.L_x_54:
[----:B------:R-:W-:-:S07]  /*c250*/  MOV R0, UR4 ;  /* 0x0000000400007c02 */ /* 0x000fce0008000f00 */
.L_x_158:
[----:B-1----:R1:W2:Y:S02]  /*c260*/  SYNCS.PHASECHK.TRANS64.TRYWAIT P0, [R0+URZ+0xb0], R3 ;  /* 0x0000b003000075a7 */ /* 0x0022a400080011ff */
[----:B--2---:R-:W-:Y:S05]  /*c270*/  @!P0 NANOSLEEP.SYNCS 0x989680 ;  /* 0x009896800000895d */ /* 0x004fea0003900000 */
[----:B------:R-:W2:Y:S02]  /*c280*/  @!P0 SYNCS.PHASECHK.TRANS64 P0, [R0+URZ+0xb0], R3 ;  /* 0x0000b003000085a7 */ /* 0x000ea400080010ff */
[----:B--2---:R-:W-:Y:S05]  /*c290*/  @!P0 BRA `(.L_x_158) ;  /* 0xfffffffc00f08947 */ /* 0x004fea000383ffff */
[----:B------:R-:W-:Y:S05]  /*c2a0*/  BRA `(.L_x_53) ;  /* 0xffffff6c00587947 */ /* 0x000fea000383ffff */
.L_x_63:
[----:B-1----:R-:W-:-:S04]  /*c2b0*/  MOV R5, UR5 ;  /* 0x0000000500057c02 */ /* 0x002fc80008000f00 */
[----:B------:R1:W2:Y:S03]  /*c2c0*/  SYNCS.PHASECHK.TRANS64.TRYWAIT P0, [R5+URZ+0x8], R6 ;  /* 0x00000806050075a7 */ /* 0x0002a600080011ff */
[----:B--2---:R-:W-:Y:S05]  /*c2d0*/  @!P0 NANOSLEEP.SYNCS 0x989680 ;  /* 0x009896800000895d */ /* 0x004fea0003900000 */
[----:B------:R-:W2:Y:S02]  /*c2e0*/  @!P0 SYNCS.PHASECHK.TRANS64 P0, [R5+URZ+0x8], R6 ;  /* 0x00000806050085a7 */ /* 0x000ea400080010ff */
[----:B--2---:R-:W-:Y:S05]  /*c2f0*/  @!P0 BRA `(.L_x_63) ;  /* 0xfffffffc00ec8947 */ /* 0x004fea000383ffff */
[----:B------:R-:W-:Y:S05]  /*c300*/  BRA `(.L_x_62) ;  /* 0xffffff70000c7947 */ /* 0x000fea000383ffff */
.L_x_65:
[----:B------:R-:W-:Y:S01]  /*c310*/  BSSY B0, `(.L_x_159) ;  /* 0x0000006000007945 */ /* 0x000fe20003800000 */
[----:B------:R-:W-:-:S07]  /*c320*/  MOV R15, 0xffffffff ;  /* 0xffffffff000f7802 */ /* 0x000fce0000000f00 */
[----:B-1---5:R-:W-:Y:S05]  /*c330*/  WARPSYNC.COLLECTIVE R15, `(.L_x_160) ;  /* 0x000000000f0c7348 */ /* 0x022fea0003c00000 */
[----:B------:R-:W-:Y:S02]  /*c340*/  ELECT P6, UR79, PT ;  /* 0x00000000004f782f */ /* 0x000fe400038c0000 */
[----:B------:R-:W-:Y:S01]  /*c350*/  MOV R14, UR79 ;  /* 0x0000004f000e7c02 */ /* 0x000fe20008000f00 */
[----:B-1---5:R-:W-:Y:S10]  /*c360*/  ENDCOLLECTIVE ;  /* 0x000000000000791b */ /* 0x022ff40003800000 */
.L_x_160:
[----:B------:R-:W-:Y:S05]  /*c370*/  BSYNC B0 ;  /* 0x0000000000007941 */ /* 0x000fea0003800000 */
.L_x_159:
[----:B------:R-:W-:Y:S01]  /*c380*/  PLOP3.LUT P0, PT, P6, PT, PT, 0x80, 0x8 ;  /* 0x000000000008781c */ /* 0x000fe2000370f070 */
[----:B------:R-:W-:-:S12]  /*c390*/  BRA `(.L_x_161) ;  /* 0xffffff7000387947 */ /* 0x000fd8000383ffff */
.L_x_67:
[----:B-1----:R-:W-:-:S04]  /*c3a0*/  MOV R3, UR5 ;  /* 0x0000000500037c02 */ /* 0x002fc80008000f00 */
[----:B------:R1:W2:Y:S03]  /*c3b0*/  SYNCS.PHASECHK.TRANS64.TRYWAIT P0, [R3+URZ+0x8], R4 ;  /* 0x00000804030075a7 */ /* 0x0002a600080011ff */
[----:B--2---:R-:W-:Y:S05]  /*c3c0*/  @!P0 NANOSLEEP.SYNCS 0x989680 ;  /* 0x009896800000895d */ /* 0x004fea0003900000 */
[----:B------:R-:W2:Y:S02]  /*c3d0*/  @!P0 SYNCS.PHASECHK.TRANS64 P0, [R3+URZ+0x8], R4 ;  /* 0x00000804030085a7 */ /* 0x000ea400080010ff */
[----:B--2---:R-:W-:Y:S05]  /*c3e0*/  @!P0 BRA `(.L_x_67) ;  /* 0xfffffffc00ec8947 */ /* 0x004fea000383ffff */
[----:B------:R-:W-:Y:S05]  /*c3f0*/  BRA `(.L_x_66) ;  /* 0xffffff70003c7947 */ /* 0x000fea000383ffff */
.L_x_68:
[----:B-1----:R1:W2:Y:S02]  /*c400*/  SYNCS.PHASECHK.TRANS64.TRYWAIT P0, [R0+URZ+0xa0], R5 ;  /* 0x0000a005000075a7 */ /* 0x0022a400080011ff */
[----:B--2---:R-:W-:Y:S05]  /*c410*/  @!P0 NANOSLEEP.SYNCS 0x989680 ;  /* 0x009896800000895d */ /* 0x004fea0003900000 */
[----:B------:R-:W2:Y:S02]  /*c420*/  @!P0 SYNCS.PHASECHK.TRANS64 P0, [R0+URZ+0xa0], R5 ;  /* 0x0000a005000085a7 */ /* 0x000ea400080010ff */
[----:B--2---:R-:W-:Y:S05]  /*c430*/  @!P0 BRA `(.L_x_68) ;  /* 0xfffffffc00f08947 */ /* 0x004fea000383ffff */
[----:B------:R-:W-:Y:S05]  /*c440*/  BRA `(.L_x_162) ;  /* 0xffffff7400287947 */ /* 0x000fea000383ffff */
.L_x_70:
[----:B------:R-:W-:-:S07]  /*c450*/  MOV R0, UR31 ;  /* 0x0000001f00007c02 */ /* 0x000fce0008000f00 */
.L_x_163:
[----:B-1----:R1:W2:Y:S02]  /*c460*/  SYNCS.PHASECHK.TRANS64.TRYWAIT P0, [R0+URZ+0xd0], R5 ;  /* 0x0000d005000075a7 */ /* 0x0022a400080011ff */
[----:B--2---:R-:W-:Y:S05]  /*c470*/  @!P0 NANOSLEEP.SYNCS 0x989680 ;  /* 0x009896800000895d */ /* 0x004fea0003900000 */
[----:B------:R-:W2:Y:S02]  /*c480*/  @!P0 SYNCS.PHASECHK.TRANS64 P0, [R0+URZ+0xd0], R5 ;  /* 0x0000d005000085a7 */ /* 0x000ea400080010ff */
[----:B--2---:R-:W-:Y:S05]  /*c490*/  @!P0 BRA `(.L_x_163) ;  /* 0xfffffffc00f08947 */ /* 0x004fea000383ffff */
[----:B------:R-:W-:Y:S05]  /*c4a0*/  BRA `(.L_x_164) ;  /* 0xffffff7400747947 */ /* 0x000fea000383ffff */
.L_x_73:
[----:B------:R-:W-:Y:S07]  /*c4b0*/  MOV R0, UR5 ;  /* 0x0000000500007c02 */ /* 0x000fee0008000f00 */
.L_x_165:
[----:B-1----:R1:W2:Y:S02]  /*c4c0*/  SYNCS.PHASECHK.TRANS64.TRYWAIT P0, [R0+URZ], R5 ;  /* 0x00000005000075a7 */ /* 0x0022a400080011ff */
[----:B--2---:R-:W-:Y:S05]  /*c4d0*/  @!P0 NANOSLEEP.SYNCS 0x989680 ;  /* 0x009896800000895d */ /* 0x004fea0003900000 */
[----:B------:R-:W2:Y:S02]  /*c4e0*/  @!P0 SYNCS.PHASECHK.TRANS64 P0, [R0+URZ], R5 ;  /* 0x00000005000085a7 */ /* 0x000ea400080010ff */
[----:B--2---:R-:W-:Y:S05]  /*c4f0*/  @!P0 BRA `(.L_x_165) ;  /* 0xfffffffc00f08947 */ /* 0x004fea000383ffff */
[----:B------:R-:W-:Y:S05]  /*c500*/  BRA `(.L_x_72) ;  /* 0xffffff7400887947 */ /* 0x000fea000383ffff */
.L_x_77:
[----:B-1----:R-:W-:-:S07]  /*c510*/  MOV R0, UR4 ;  /* 0x0000000400007c02 */ /* 0x002fce0008000f00 */
.L_x_166:
[----:B-1----:R1:W2:Y:S02]  /*c520*/  SYNCS.PHASECHK.TRANS64.TRYWAIT P0, [R0+URZ], R3 ;  /* 0x00000003000075a7 */ /* 0x0022a400080011ff */
[----:B--2---:R-:W-:Y:S05]  /*c530*/  @!P0 NANOSLEEP.SYNCS 0x989680 ;  /* 0x009896800000895d */ /* 0x004fea0003900000 */
[----:B------:R-:W2:Y:S02]  /*c540*/  @!P0 SYNCS.PHASECHK.TRANS64 P0, [R0+URZ], R3 ;  /* 0x00000003000085a7 */ /* 0x000ea400080010ff */
[----:B--2---:R-:W-:Y:S05]  /*c550*/  @!P0 BRA `(.L_x_166) ;  /* 0xfffffffc00f08947 */ /* 0x004fea000383ffff */
[----:B------:R-:W-:Y:S05]  /*c560*/  BRA `(.L_x_167) ;  /* 0xffffff78007c7947 */ /* 0x000fea000383ffff */
.L_x_80:
[----:B------:R-:W-:-:S07]  /*c570*/  MOV R0, UR26 ;  /* 0x0000001a00007c02 */ /* 0x000fce0008000f00 */
.L_x_168:
[----:B-1----:R1:W2:Y:S02]  /*c580*/  SYNCS.PHASECHK.TRANS64.TRYWAIT P1, [R0+URZ+0x100], R3 ;  /* 0x00010003000075a7 */ /* 0x0022a400080211ff */
[----:B--2---:R-:W-:Y:S05]  /*c590*/  @!P1 NANOSLEEP.SYNCS 0x989680 ;  /* 0x009896800000995d */ /* 0x004fea0003900000 */
[----:B------:R-:W2:Y:S02]  /*c5a0*/  @!P1 SYNCS.PHASECHK.TRANS64 P1, [R0+URZ+0x100], R3 ;  /* 0x00010003000095a7 */ /* 0x000ea400080210ff */
[----:B--2---:R-:W-:Y:S05]  /*c5b0*/  @!P1 BRA `(.L_x_168) ;  /* 0xfffffffc00f09947 */ /* 0x004fea000383ffff */
[----:B------:R-:W-:Y:S05]  /*c5c0*/  BRA `(.L_x_169) ;  /* 0xffffff7800c87947 */ /* 0x000fea000383ffff */
.L_x_85:
[----:B--2---:R2:W3:Y:S02]  /*c5d0*/  SYNCS.PHASECHK.TRANS64.TRYWAIT P0, [R12+URZ+0xa0], R9 ;  /* 0x0000a0090c0075a7 */ /* 0x0044e400080011ff */
[----:B---3--:R-:W-:Y:S05]  /*c5e0*/  @!P0 NANOSLEEP.SYNCS 0x989680 ;  /* 0x009896800000895d */ /* 0x008fea0003900000 */
[----:B------:R-:W3:Y:S02]  /*c5f0*/  @!P0 SYNCS.PHASECHK.TRANS64 P0, [R12+URZ+0xa0], R9 ;  /* 0x0000a0090c0085a7 */ /* 0x000ee400080010ff */
[----:B---3--:R-:W-:Y:S05]  /*c600*/  @!P0 BRA `(.L_x_85) ;  /* 0xfffffffc00f08947 */ /* 0x008fea000383ffff */
[----:B------:R-:W-:Y:S05]  /*c610*/  BRA `(.L_x_170) ;  /* 0xffffff7c00f07947 */ /* 0x000fea000383ffff */
.L_x_88:
[----:B------:R-:W-:Y:S07]  /*c620*/  MOV R0, UR21 ;  /* 0x0000001500007c02 */ /* 0x000fee0008000f00 */
.L_x_171:
[----:B--2---:R2:W3:Y:S02]  /*c630*/  SYNCS.PHASECHK.TRANS64.TRYWAIT P2, [R0+URZ+0x98], R11 ;  /* 0x0000980b000075a7 */ /* 0x0044e400080411ff */
[----:B---3--:R-:W-:Y:S05]  /*c640*/  @!P2 NANOSLEEP.SYNCS 0x989680 ;  /* 0x009896800000a95d */ /* 0x008fea0003900000 */
[----:B------:R-:W3:Y:S02]  /*c650*/  @!P2 SYNCS.PHASECHK.TRANS64 P2, [R0+URZ+0x98], R11 ;  /* 0x0000980b0000a5a7 */ /* 0x000ee400080410ff */
[----:B---3--:R-:W-:Y:S05]  /*c660*/  @!P2 BRA `(.L_x_171) ;  /* 0xfffffffc00f0a947 */ /* 0x008fea000383ffff */
[----:B------:R-:W-:Y:S05]  /*c670*/  BRA `(.L_x_87) ;  /* 0xffffff8400587947 */ /* 0x000fea000383ffff */
.L_x_91:
[----:B--2---:R-:W-:Y:S07]  /*c680*/  MOV R0, UR21 ;  /* 0x0000001500007c02 */ /* 0x004fee0008000f00 */
.L_x_172:
[----:B--2---:R2:W3:Y:S02]  /*c690*/  SYNCS.PHASECHK.TRANS64.TRYWAIT P0, [R0+URZ+0x70], R9 ;  /* 0x00007009000075a7 */ /* 0x0044e400080011ff */
[----:B---3--:R-:W-:Y:S05]  /*c6a0*/  @!P0 NANOSLEEP.SYNCS 0x989680 ;  /* 0x009896800000895d */ /* 0x008fea0003900000 */
[----:B------:R-:W3:Y:S02]  /*c6b0*/  @!P0 SYNCS.PHASECHK.TRANS64 P0, [R0+URZ+0x70], R9 ;  /* 0x00007009000085a7 */ /* 0x000ee400080010ff */
[----:B---3--:R-:W-:Y:S05]  /*c6c0*/  @!P0 BRA `(.L_x_172) ;  /* 0xfffffffc00f08947 */ /* 0x008fea000383ffff */
[----:B------:R-:W-:Y:S05]  /*c6d0*/  BRA `(.L_x_173) ;  /* 0xffffff8400b47947 */ /* 0x000fea000383ffff */
.L_x_92:
[----:B------:R-:W-:Y:S07]  /*c6e0*/  MOV R0, UR21 ;  /* 0x0000001500007c02 */ /* 0x000fee0008000f00 */
.L_x_174:
[----:B--2---:R2:W3:Y:S02]  /*c6f0*/  SYNCS.PHASECHK.TRANS64.TRYWAIT P0, [R0+URZ+0x78], R9 ;  /* 0x00007809000075a7 */ /* 0x0044e400080011ff */
[----:B---3--:R-:W-:Y:S05]  /*c700*/  @!P0 NANOSLEEP.SYNCS 0x989680 ;  /* 0x009896800000895d */ /* 0x008fea0003900000 */
[----:B------:R-:W3:Y:S02]  /*c710*/  @!P0 SYNCS.PHASECHK.TRANS64 P0, [R0+URZ+0x78], R9 ;  /* 0x00007809000085a7 */ /* 0x000ee400080010ff */
[----:B---3--:R-:W-:Y:S05]  /*c720*/  @!P0 BRA `(.L_x_174) ;  /* 0xfffffffc00f08947 */ /* 0x008fea000383ffff */
[----:B------:R-:W-:Y:S05]  /*c730*/  BRA `(.L_x_175) ;  /* 0xffffff8400f07947 */ /* 0x000fea000383ffff */
.L_x_93:
[----:B------:R-:W-:Y:S07]  /*c740*/  MOV R0, UR21 ;  /* 0x0000001500007c02 */ /* 0x000fee0008000f00 */
.L_x_176:
[----:B--2---:R2:W3:Y:S02]  /*c750*/  SYNCS.PHASECHK.TRANS64.TRYWAIT P0, [R0+URZ+0x80], R9 ;  /* 0x00008009000075a7 */ /* 0x0044e400080011ff */
[----:B---3--:R-:W-:Y:S05]  /*c760*/  @!P0 NANOSLEEP.SYNCS 0x989680 ;  /* 0x009896800000895d */ /* 0x008fea0003900000 */
[----:B------:R-:W3:Y:S02]  /*c770*/  @!P0 SYNCS.PHASECHK.TRANS64 P0, [R0+URZ+0x80], R9 ;  /* 0x00008009000085a7 */ /* 0x000ee400080010ff */
[----:B---3--:R-:W-:Y:S05]  /*c780*/  @!P0 BRA `(.L_x_176) ;  /* 0xfffffffc00f08947 */ /* 0x008fea000383ffff */
[----:B------:R-:W-:Y:S05]  /*c790*/  BRA `(.L_x_177) ;  /* 0xffffff8800387947 */ /* 0x000fea000383ffff */
.L_x_94:
[----:B------:R-:W-:Y:S07]  /*c7a0*/  MOV R0, UR21 ;  /* 0x0000001500007c02 */ /* 0x000fee0008000f00 */
.L_x_178:
[----:B--2---:R2:W3:Y:S02]  /*c7b0*/  SYNCS.PHASECHK.TRANS64.TRYWAIT P0, [R0+URZ+0x88], R9 ;  /* 0x00008809000075a7 */ /* 0x0044e400080011ff */
[----:B---3--:R-:W-:Y:S05]  /*c7c0*/  @!P0 NANOSLEEP.SYNCS 0x989680 ;  /* 0x009896800000895d */ /* 0x008fea0003900000 */
[----:B------:R-:W3:Y:S02]  /*c7d0*/  @!P0 SYNCS.PHASECHK.TRANS64 P0, [R0+URZ+0x88], R9 ;  /* 0x00008809000085a7 */ /* 0x000ee400080010ff */
[----:B---3--:R-:W-:Y:S05]  /*c7e0*/  @!P0 BRA `(.L_x_178) ;  /* 0xfffffffc00f08947 */ /* 0x008fea000383ffff */
[----:B------:R-:W-:Y:S05]  /*c7f0*/  BRA `(.L_x_179) ;  /* 0xffffff88007c7947 */ /* 0x000fea000383ffff */
.L_x_96:
[----:B------:R-:W-:-:S07]  /*c800*/  MOV R0, UR21 ;  /* 0x0000001500007c02 */ /* 0x000fce0008000f00 */
.L_x_180:
[----:B---3--:R3:W4:Y:S02]  /*c810*/  SYNCS.PHASECHK.TRANS64.TRYWAIT P0, [R0+URZ+0x70], R3 ;  /* 0x00007003000075a7 */ /* 0x00872400080011ff */
[----:B----4-:R-:W-:Y:S05]  /*c820*/  @!P0 NANOSLEEP.SYNCS 0x989680 ;  /* 0x009896800000895d */ /* 0x010fea0003900000 */
[----:B------:R-:W4:Y:S02]  /*c830*/  @!P0 SYNCS.PHASECHK.TRANS64 P0, [R0+URZ+0x70], R3 ;  /* 0x00007003000085a7 */ /* 0x000f2400080010ff */
[----:B----4-:R-:W-:Y:S05]  /*c840*/  @!P0 BRA `(.L_x_180) ;  /* 0xfffffffc00f08947 */ /* 0x010fea000383ffff */
[----:B------:R-:W-:Y:S05]  /*c850*/  BRA `(.L_x_181) ;  /* 0xffffff8800f47947 */ /* 0x000fea000383ffff */
.L_x_97:
[----:B---3--:R-:W-:-:S07]  /*c860*/  MOV R0, UR21 ;  /* 0x0000001500007c02 */ /* 0x008fce0008000f00 */
.L_x_182:
[----:B---3--:R3:W4:Y:S02]  /*c870*/  SYNCS.PHASECHK.TRANS64.TRYWAIT P0, [R0+URZ+0x78], R3 ;  /* 0x00007803000075a7 */ /* 0x00872400080011ff */
[----:B----4-:R-:W-:Y:S05]  /*c880*/  @!P0 NANOSLEEP.SYNCS 0x989680 ;  /* 0x009896800000895d */ /* 0x010fea0003900000 */
[----:B------:R-:W4:Y:S02]  /*c890*/  @!P0 SYNCS.PHASECHK.TRANS64 P0, [R0+URZ+0x78], R3 ;  /* 0x00007803000085a7 */ /* 0x000f2400080010ff */
[----:B----4-:R-:W-:Y:S05]  /*c8a0*/  @!P0 BRA `(.L_x_182) ;  /* 0xfffffffc00f08947 */ /* 0x010fea000383ffff */
[----:B------:R-:W-:Y:S05]  /*c8b0*/  BRA `(.L_x_183) ;  /* 0xffffff8800e47947 */ /* 0x000fea000383ffff */
.L_x_98:
[----:B---3--:R-:W-:-:S07]  /*c8c0*/  MOV R0, UR21 ;  /* 0x0000001500007c02 */ /* 0x008fce0008000f00 */
.L_x_184:
[----:B---3--:R3:W4:Y:S02]  /*c8d0*/  SYNCS.PHASECHK.TRANS64.TRYWAIT P0, [R0+URZ+0x80], R3 ;  /* 0x00008003000075a7 */ /* 0x00872400080011ff */
[----:B----4-:R-:W-:Y:S05]  /*c8e0*/  @!P0 NANOSLEEP.SYNCS 0x989680 ;  /* 0x009896800000895d */ /* 0x010fea0003900000 */
[----:B------:R-:W4:Y:S02]  /*c8f0*/  @!P0 SYNCS.PHASECHK.TRANS64 P0, [R0+URZ+0x80], R3 ;  /* 0x00008003000085a7 */ /* 0x000f2400080010ff */
[----:B----4-:R-:W-:Y:S05]  /*c900*/  @!P0 BRA `(.L_x_184) ;  /* 0xfffffffc00f08947 */ /* 0x010fea000383ffff */
[----:B------:R-:W-:Y:S05]  /*c910*/  BRA `(.L_x_185) ;  /* 0xffffff8800d47947 */ /* 0x000fea000383ffff */
.L_x_100:
[----:B-1----:R1:W2:Y:S02]  /*c920*/  SYNCS.PHASECHK.TRANS64.TRYWAIT P0, [R3+URZ+0xa0], R0 ;  /* 0x0000a000030075a7 */ /* 0x0022a400080011ff */
[----:B--2---:R-:W-:Y:S05]  /*c930*/  @!P0 NANOSLEEP.SYNCS 0x989680 ;  /* 0x009896800000895d */ /* 0x004fea0003900000 */
[----:B------:R-:W2:Y:S02]  /*c940*/  @!P0 SYNCS.PHASECHK.TRANS64 P0, [R3+URZ+0xa0], R0 ;  /* 0x0000a000030085a7 */ /* 0x000ea400080010ff */
[----:B--2---:R-:W-:Y:S05]  /*c950*/  @!P0 BRA `(.L_x_100) ;  /* 0xfffffffc00f08947 */ /* 0x004fea000383ffff */
[----:B------:R-:W-:Y:S05]  /*c960*/  BRA `(.L_x_186) ;  /* 0xffffff8c00987947 */ /* 0x000fea000383ffff */
.L_x_111:
[----:B-1----:R1:W2:Y:S02]  /*c970*/  SYNCS.PHASECHK.TRANS64.TRYWAIT P1, [R3+URZ+0x50], R0 ;  /* 0x00005000030075a7 */ /* 0x0022a400080211ff */
[----:B--2---:R-:W-:Y:S05]  /*c980*/  @!P1 NANOSLEEP.SYNCS 0x989680 ;  /* 0x009896800000995d */ /* 0x004fea0003900000 */
[----:B------:R-:W2:Y:S02]  /*c990*/  @!P1 SYNCS.PHASECHK.TRANS64 P1, [R3+URZ+0x50], R0 ;  /* 0x00005000030095a7 */ /* 0x000ea400080210ff */
[----:B--2---:R-:W-:Y:S05]  /*c9a0*/  @!P1 BRA `(.L_x_111) ;  /* 0xfffffffc00f09947 */ /* 0x004fea000383ffff */
[----:B------:R-:W-:Y:S05]  /*c9b0*/  BRA `(.L_x_110) ;  /* 0xffffff9c001c7947 */ /* 0x000fea000383ffff */
.L_x_113:
[----:B--2---:R2:W4:Y:S02]  /*c9c0*/  SYNCS.PHASECHK.TRANS64.TRYWAIT P0, [R145+URZ+0xc0], R2 ;  /* 0x0000c002910075a7 */ /* 0x00452400080011ff */
[----:B----4-:R-:W-:Y:S05]  /*c9d0*/  @!P0 NANOSLEEP.SYNCS 0x989680 ;  /* 0x009896800000895d */ /* 0x010fea0003900000 */
[----:B------:R-:W4:Y:S02]  /*c9e0*/  @!P0 SYNCS.PHASECHK.TRANS64 P0, [R145+URZ+0xc0], R2 ;  /* 0x0000c002910085a7 */ /* 0x000f2400080010ff */
[----:B----4-:R-:W-:Y:S05]  /*c9f0*/  @!P0 BRA `(.L_x_113) ;  /* 0xfffffffc00f08947 */ /* 0x010fea000383ffff */
[----:B------:R-:W-:Y:S05]  /*ca00*/  BRA `(.L_x_112) ;  /* 0xffffff9c00787947 */ /* 0x000fea000383ffff */
.L_x_121:
[----:B--2---:R2:W3:Y:S02]  /*ca10*/  SYNCS.PHASECHK.TRANS64.TRYWAIT P0, [R107+URZ+0x50], R0 ;  /* 0x000050006b0075a7 */ /* 0x0044e400080011ff */
[----:B---3--:R-:W-:Y:S05]  /*ca20*/  @!P0 NANOSLEEP.SYNCS 0x989680 ;  /* 0x009896800000895d */ /* 0x008fea0003900000 */
[----:B------:R-:W3:Y:S02]  /*ca30*/  @!P0 SYNCS.PHASECHK.TRANS64 P0, [R107+URZ+0x50], R0 ;  /* 0x000050006b0085a7 */ /* 0x000ee400080010ff */
[----:B---3--:R-:W-:Y:S05]  /*ca40*/  @!P0 BRA `(.L_x_121) ;  /* 0xfffffffc00f08947 */ /* 0x008fea000383ffff */
[----:B------:R-:W-:Y:S05]  /*ca50*/  BRA `(.L_x_120) ;  /* 0xffffffb0007c7947 */ /* 0x000fea000383ffff */
.L_x_129:
[----:B--2---:R2:W3:Y:S02]  /*ca60*/  SYNCS.PHASECHK.TRANS64.TRYWAIT P0, [R0+URZ+0x50], R7 ;  /* 0x00005007000075a7 */ /* 0x0044e400080011ff */
[----:B---3--:R-:W-:Y:S05]  /*ca70*/  @!P0 NANOSLEEP.SYNCS 0x989680 ;  /* 0x009896800000895d */ /* 0x008fea0003900000 */
[----:B------:R-:W3:Y:S02]  /*ca80*/  @!P0 SYNCS.PHASECHK.TRANS64 P0, [R0+URZ+0x50], R7 ;  /* 0x00005007000085a7 */ /* 0x000ee400080010ff */
[----:B---3--:R-:W-:Y:S05]  /*ca90*/  @!P0 BRA `(.L_x_129) ;  /* 0xfffffffc00f08947 */ /* 0x008fea000383ffff */
[----:B------:R-:W-:Y:S05]  /*caa0*/  BRA `(.L_x_128) ;  /* 0xffffffc400d07947 */ /* 0x000fea000383ffff */
.L_x_137:
[----:B--2---:R2:W3:Y:S02]  /*cab0*/  SYNCS.PHASECHK.TRANS64.TRYWAIT P0, [R0+URZ+0x50], R5 ;  /* 0x00005005000075a7 */ /* 0x0044e400080011ff */
[----:B---3--:R-:W-:Y:S05]  /*cac0*/  @!P0 NANOSLEEP.SYNCS 0x989680 ;  /* 0x009896800000895d */ /* 0x008fea0003900000 */
[----:B------:R-:W3:Y:S02]  /*cad0*/  @!P0 SYNCS.PHASECHK.TRANS64 P0, [R0+URZ+0x50], R5 ;  /* 0x00005005000085a7 */ /* 0x000ee400080010ff */
[----:B---3--:R-:W-:Y:S05]  /*cae0*/  @!P0 BRA `(.L_x_137) ;  /* 0xfffffffc00f08947 */ /* 0x008fea000383ffff */
[----:B------:R-:W-:Y:S05]  /*caf0*/  BRA `(.L_x_136) ;  /* 0xffffffdc00307947 */ /* 0x000fea000383ffff */
        .weak           $__internal_0_$__cuda_sm10x_tcgen05_guardrail_trap_col_being_dealloced_not_returned_by_alloc
        .type           $__internal_0_$__cuda_sm10x_tcgen05_guardrail_trap_col_being_dealloced_not_returned_by_alloc,@function
        .size           $__internal_0_$__cuda_sm10x_tcgen05_guardrail_trap_col_being_dealloced_not_returned_by_alloc,($__internal_1_$__cuda_sm10x_tcgen05_guardrail_trap_phase_invalid_during_alloc - $__internal_0_$__cuda_sm10x_tcgen05_guardrail_trap_col_being_dealloced_not_returned_by_alloc)
$__internal_0_$__cuda_sm10x_tcgen05_guardrail_trap_col_being_dealloced_not_returned_by_alloc:
[----:B------:R-:W-:Y:S05]  /*cb00*/  BPT.TRAP 0x1 ;  /* 0x000000040000795c */ /* 0x000fea0000300000 */
[----:B------:R-:W-:-:S04]  /*cb10*/  HFMA2 R3, -RZ, RZ, 0, 0 ;  /* 0x00000000ff037431 */ /* 0x000fc800000001ff */
[----:B------:R-:W-:Y:S05]  /*cb20*/  RET.REL.NODEC R2 `(_ZN7cutlass13device_kernelINS_4gemm6kernel13GemmUniversalIN4cute5tupleIJiiiiEEENS1_10collective13CollectiveMmaINS1_35MainloopSm100TmaUmmaWarpSpecializedILi5ELi2ELi2ENS5_IJNS4_1CILi2EEESB_NSA_ILi1EEEEEEEENS5_IJNSA_ILi256EEESF_NSA_ILi128EEEEEEaNS5_IJlSC_lEEEaSI_NS4_8TiledMMAINS4_8MMA_AtomIJNS4_21SM100_MMA_S8_2x1SM_SSIaaiLi256ELi256ELNS4_4UMMA5MajorE0ELSN_0ELNSM_8SaturateE0EEEEEENS4_6LayoutINS5_IJSC_SC_SC_EEENS5_IJNSA_ILi0EEEST_ST_EEEEENS5_IJNS4_10UnderscoreESW_SW_EEEEENS4_28SM100_TMA_2SM_LOAD_MULTICASTENS4_14ComposedLayoutINS4_7SwizzleILi3ELi4ELi3EEENS4_18smem_ptr_flag_bitsILi8EEENSR_INS5_IJNSA_ILi8EEESG_EEENS5_IJSG_SC_EEEEEEEvNS4_8identityENS4_18SM100_TMA_2SM_LOADES19_vS1A_EENS_8epilogue10collective18CollectiveEpilogueINS1D_23Sm100TmaWarpSpecializedILi4ELi2ELi64ELb0ELb0EEEJNS5_IJSG_SF_SG_EEENS5_IJNSR_ISG_SC_EENSR_INSA_ILi64EEESC_EEEEEaSI_aSI_NS1D_6fusion15FusionCallbacksIS1H_NS1N_17LinearCombinationIaiaiLNS_15FloatRoundStyleE2EEES1I_S1M_JEEENS4_5SM1004TMEM4LOAD26SM100_TMEM_LOAD_32dp32b64xENS4_13SM90_TMA_LOADENS10_INS11_ILi2ELi4ELi3EEES14_NSR_INS5_IJS15_S1K_EEENS5_IJS1K_SC_EEEEEEENS4_39AutoVectorizingCopyWithAssumedAlignmentILi128EEENS4_14SM90_TMA_STOREES22_S24_S24_EEEvvEEEEvNT_6ParamsE) ;  /* 0xffffff3402347950 */ /* 0x000fea0003c3ffff */
        .weak           $__internal_1_$__cuda_sm10x_tcgen05_guardrail_trap_phase_invalid_during_alloc
        .type           $__internal_1_$__cuda_sm10x_tcgen05_guardrail_trap_phase_invalid_during_alloc,@function
        .size           $__internal_1_$__cuda_sm10x_tcgen05_guardrail_trap_phase_invalid_during_alloc,($__internal_2_$__cuda_sm10x_tcgen05_guardrail_trap_unallocated_columns_being_dealloced - $__internal_1_$__cuda_sm10x_tcgen05_guardrail_trap_phase_invalid_during_alloc)
$__internal_1_$__cuda_sm10x_tcgen05_guardrail_trap_phase_invalid_during_alloc:
[----:B------:R-:W-:Y:S05]  /*cb30*/  BPT.TRAP 0x1 ;  /* 0x000000040000795c */ /* 0x000fea0000300000 */
[----:B------:R-:W-:-:S04]  /*cb40*/  MOV R5, 0x0 ;  /* 0x0000000000057802 */ /* 0x000fc80000000f00 */
[----:B------:R-:W-:Y:S05]  /*cb50*/  RET.REL.NODEC R4 `(_ZN7cutlass13device_kernelINS_4gemm6kernel13GemmUniversalIN4cute5tupleIJiiiiEEENS1_10collective13CollectiveMmaINS1_35MainloopSm100TmaUmmaWarpSpecializedILi5ELi2ELi2ENS5_IJNS4_1CILi2EEESB_NSA_ILi1EEEEEEEENS5_IJNSA_ILi256EEESF_NSA_ILi128EEEEEEaNS5_IJlSC_lEEEaSI_NS4_8TiledMMAINS4_8MMA_AtomIJNS4_21SM100_MMA_S8_2x1SM_SSIaaiLi256ELi256ELNS4_4UMMA5MajorE0ELSN_0ELNSM_8SaturateE0EEEEEENS4_6LayoutINS5_IJSC_SC_SC_EEENS5_IJNSA_ILi0EEEST_ST_EEEEENS5_IJNS4_10UnderscoreESW_SW_EEEEENS4_28SM100_TMA_2SM_LOAD_MULTICASTENS4_14ComposedLayoutINS4_7SwizzleILi3ELi4ELi3EEENS4_18smem_ptr_flag_bitsILi8EEENSR_INS5_IJNSA_ILi8EEESG_EEENS5_IJSG_SC_EEEEEEEvNS4_8identityENS4_18SM100_TMA_2SM_LOADES19_vS1A_EENS_8epilogue10collective18CollectiveEpilogueINS1D_23Sm100TmaWarpSpecializedILi4ELi2ELi64ELb0ELb0EEEJNS5_IJSG_SF_SG_EEENS5_IJNSR_ISG_SC_EENSR_INSA_ILi64EEESC_EEEEEaSI_aSI_NS1D_6fusion15FusionCallbacksIS1H_NS1N_17LinearCombinationIaiaiLNS_15FloatRoundStyleE2EEES1I_S1M_JEEENS4_5SM1004TMEM4LOAD26SM100_TMEM_LOAD_32dp32b64xENS4_13SM90_TMA_LOADENS10_INS11_ILi2ELi4ELi3EEES14_NSR_INS5_IJS15_S1K_EEENS5_IJS1K_SC_EEEEEEENS4_39AutoVectorizingCopyWithAssumedAlignmentILi128EEENS4_14SM90_TMA_STOREES22_S24_S24_EEEvvEEEEvNT_6ParamsE) ;  /* 0xffffff3404287950 */ /* 0x000fea0003c3ffff */
        .weak           $__internal_2_$__cuda_sm10x_tcgen05_guardrail_trap_unallocated_columns_being_dealloced
        .type           $__internal_2_$__cuda_sm10x_tcgen05_guardrail_trap_unallocated_columns_being_dealloced,@function
        .size           $__internal_2_$__cuda_sm10x_tcgen05_guardrail_trap_unallocated_columns_being_dealloced,(.L_x_188 - $__internal_2_$__cuda_sm10x_tcgen05_guardrail_trap_unallocated_columns_being_dealloced)
$__internal_2_$__cuda_sm10x_tcgen05_guardrail_trap_unallocated_columns_being_dealloced:
[----:B------:R-:W-:Y:S05]  /*cb60*/  BPT.TRAP 0x1 ;  /* 0x000000040000795c */ /* 0x000fea0000300000 */
[----:B------:R-:W-:-:S04]  /*cb70*/  HFMA2 R3, -RZ, RZ, 0, 0 ;  /* 0x00000000ff037431 */ /* 0x000fc800000001ff */
[----:B------:R-:W-:Y:S05]  /*cb80*/  RET.REL.NODEC R2 `(_ZN7cutlass13device_kernelINS_4gemm6kernel13GemmUniversalIN4cute5tupleIJiiiiEEENS1_10collective13CollectiveMmaINS1_35MainloopSm100TmaUmmaWarpSpecializedILi5ELi2ELi2ENS5_IJNS4_1CILi2EEESB_NSA_ILi1EEEEEEEENS5_IJNSA_ILi256EEESF_NSA_ILi128EEEEEEaNS5_IJlSC_lEEEaSI_NS4_8TiledMMAINS4_8MMA_AtomIJNS4_21SM100_MMA_S8_2x1SM_SSIaaiLi256ELi256ELNS4_4UMMA5MajorE0ELSN_0ELNSM_8SaturateE0EEEEEENS4_6LayoutINS5_IJSC_SC_SC_EEENS5_IJNSA_ILi0EEEST_ST_EEEEENS5_IJNS4_10UnderscoreESW_SW_EEEEENS4_28SM100_TMA_2SM_LOAD_MULTICASTENS4_14ComposedLayoutINS4_7SwizzleILi3ELi4ELi3EEENS4_18smem_ptr_flag_bitsILi8EEENSR_INS5_IJNSA_ILi8EEESG_EEENS5_IJSG_SC_EEEEEEEvNS4_8identityENS4_18SM100_TMA_2SM_LOADES19_vS1A_EENS_8epilogue10collective18CollectiveEpilogueINS1D_23Sm100TmaWarpSpecializedILi4ELi2ELi64ELb0ELb0EEEJNS5_IJSG_SF_SG_EEENS5_IJNSR_ISG_SC_EENSR_INSA_ILi64EEESC_EEEEEaSI_aSI_NS1D_6fusion15FusionCallbacksIS1H_NS1N_17LinearCombinationIaiaiLNS_15FloatRoundStyleE2EEES1I_S1M_JEEENS4_5SM1004TMEM4LOAD26SM100_TMEM_LOAD_32dp32b64xENS4_13SM90_TMA_LOADENS10_INS11_ILi2ELi4ELi3EEES14_NSR_INS5_IJS15_S1K_EEENS5_IJS1K_SC_EEEEEEENS4_39AutoVectorizingCopyWithAssumedAlignmentILi128EEENS4_14SM90_TMA_STOREES22_S24_S24_EEEvvEEEEvNT_6ParamsE) ;  /* 0xffffff34021c7950 */ /* 0x000fea0003c3ffff */
.L_x_187:
[----:B------:R-:W-:-:S00]  /*cb90*/  BRA `(.L_x_187) ;  /* 0xfffffffc00fc7947 */ /* 0x000fc0000383ffff */
[----:B------:R-:W-:-:S00]  /*cba0*/  NOP ;  /* 0x0000000000007918 */ /* 0x000fc00000000000 */
        /* <DEDUP_REMOVED lines=13> */
.L_x_188:


//--------------------- .nv.global.init           --------------------------
	.section	.nv.global.init,"aw",@progbits
.nv.global.init:
	.type		$str$27,@object
	.size		$str$27,($str$28 - $str$27)
$str$27:
        /*0000*/ 	.byte	0x28, 0x61, 0x64, 0x64, 0x72, 0x65, 0x73, 0x73, 0x20, 0x26, 0x20, 0x6d, 0x61, 0x73, 0x6b, 0x29
        /*0010*/ 	.byte	0x20, 0x3d, 0x3d, 0x20, 0x30, 0x00
	.type		$str$28,@object
	.size		$str$28,($str$26 - $str$28)
$str$28:
        /*0016*/ 	.byte	0x2f, 0x74, 0x6d, 0x70, 0x2f, 0x63, 0x75, 0x74, 0x6c, 0x61, 0x73, 0x73, 0x5f, 0x73, 0x77, 0x65
        /*0026*/ 	.byte	0x65, 0x70, 0x5f, 0x73, 0x72, 0x63, 0x2f, 0x69, 0x6e, 0x63, 0x6c, 0x75, 0x64, 0x65, 0x2f, 0x63
        /*0036*/ 	.byte	0x75, 0x74, 0x65, 0x2f, 0x70, 0x6f, 0x69, 0x6e, 0x74, 0x65, 0x72, 0x5f, 0x66, 0x6c, 0x61, 0x67
        /*0046*/ 	.byte	0x67, 0x65, 0x64, 0x2e, 0x68, 0x70, 0x70, 0x00
	.type		$str$26,@object
	.size		$str$26,($str$25 - $str$26)
$str$26:
        /*004e*/ 	.byte	0x2f, 0x74, 0x6d, 0x70, 0x2f, 0x63, 0x75, 0x74, 0x6c, 0x61, 0x73, 0x73, 0x5f, 0x73, 0x77, 0x65
        /*005e*/ 	.byte	0x65, 0x70, 0x5f, 0x73, 0x72, 0x63, 0x2f, 0x69, 0x6e, 0x63, 0x6c, 0x75, 0x64, 0x65, 0x2f, 0x63
        /*006e*/ 	.byte	0x75, 0x74, 0x65, 0x2f, 0x61, 0x74, 0x6f, 0x6d, 0x2f, 0x63, 0x6f, 0x70, 0x79, 0x5f, 0x74, 0x72
        /*007e*/ 	.byte	0x61, 0x69, 0x74, 0x73, 0x5f, 0x73, 0x6d, 0x31, 0x30, 0x30, 0x2e, 0x68, 0x70, 0x70, 0x00
	.type		$str$25,@object
	.size		$str$25,(__unnamed_1 - $str$25)
$str$25:
        /*008d*/ 	.byte	0x28, 0x28, 0x75, 0x69, 0x6e, 0x74, 0x33, 0x32, 0x5f, 0x74, 0x28, 0x74, 0x68, 0x72, 0x65, 0x61
        /*009d*/ 	.byte	0x64, 0x49, 0x64, 0x78, 0x2e, 0x78, 0x29, 0x20, 0x2f, 0x20, 0x33, 0x32, 0x29, 0x20, 0x25, 0x20
        /*00ad*/ 	.byte	0x34, 0x29, 0x20, 0x3d, 0x3d, 0x20, 0x28, 0x28, 0x28, 0x74, 0x6d, 0x65, 0x6d, 0x5f, 0x61, 0x64
        /*00bd*/ 	.byte	0x64, 0x72, 0x20, 0x3e, 0x3e, 0x20, 0x31, 0x36, 0x29, 0x20, 0x2f, 0x20, 0x33, 0x32, 0x29, 0x20
        /*00cd*/ 	.byte	0x25, 0x20, 0x34, 0x29, 0x00
	.type		__unnamed_1,@object
	.size		__unnamed_1,(__unnamed_2 - __unnamed_1)
__unnamed_1:
        /*00d2*/ 	.byte	0x61, 0x75, 0x74, 0x6f, 0x20, 0x63, 0x75, 0x74, 0x65, 0x3a, 0x3a, 0x61, 0x73, 0x5f, 0x70, 0x6f
        /* <DEDUP_REMOVED lines=24> */
        /*0262*/ 	.byte	0x5d, 0x00
	.type		__unnamed_2,@object
	.size		__unnamed_2,(__unnamed_3 - __unnamed_2)
__unnamed_2:
        /* <DEDUP_REMOVED lines=26> */
	.type		__unnamed_3,@object
	.size		__unnamed_3,(.L_3 - __unnamed_3)
__unnamed_3:
        /* <DEDUP_REMOVED lines=42> */
        /*0696*/ 	.byte	0x43, 0x3c, 0x30, 0x3e, 0x3e, 0x3e, 0x3e, 0x5d, 0x00
.L_3:


//--------------------- .nv.shared._ZN7cutlass13device_kernelINS_4gemm6kernel13GemmUniversalIN4cute5tupleIJiiiiEEENS1_10collective13CollectiveMmaINS1_35MainloopSm100TmaUmmaWarpSpecializedILi5ELi2ELi2ENS5_IJNS4_1CILi2EEESB_NSA_ILi1EEEEEEEENS5_IJNSA_ILi256EEESF_NSA_ILi128EEEEEEaNS5_IJlSC_lEEEaSI_NS4_8TiledMMAINS4_8MMA_AtomIJNS4_21SM100_MMA_S8_2x1SM_SSIaaiLi256ELi256ELNS4_4UMMA5MajorE0ELSN_0ELNSM_8SaturateE0EEEEEENS4_6LayoutINS5_IJSC_SC_SC_EEENS5_IJNSA_ILi0EEEST_ST_EEEEENS5_IJNS4_10UnderscoreESW_SW_EEEEENS4_28SM100_TMA_2SM_LOAD_MULTICASTENS4_14ComposedLayoutINS4_7SwizzleILi3ELi4ELi3EEENS4_18smem_ptr_flag_bitsILi8EEENSR_INS5_IJNSA_ILi8EEESG_EEENS5_IJSG_SC_EEEEEEEvNS4_8identityENS4_18SM100_TMA_2SM_LOADES19_vS1A_EENS_8epilogue10collective18CollectiveEpilogueINS1D_23Sm100TmaWarpSpecializedILi4ELi2ELi64ELb0ELb0EEEJNS5_IJSG_SF_SG_EEENS5_IJNSR_ISG_SC_EENSR_INSA_ILi64EEESC_EEEEEaSI_aSI_NS1D_6fusion15FusionCallbacksIS1H_NS1N_17LinearCombinationIaiaiLNS_15FloatRoundStyleE2EEES1I_S1M_JEEENS4_5SM1004TMEM4LOAD26SM100_TMEM_LOAD_32dp32b64xENS4_13SM90_TMA_LOADENS10_INS11_ILi2ELi4ELi3EEES14_NSR_INS5_IJS15_S1K_EEENS5_IJS1K_SC_EEEEEEENS4_39AutoVectorizingCopyWithAssumedAlignmentILi128EEENS4_14SM90_TMA_STOREES22_S24_S24_EEEvvEEEEvNT_6ParamsE --------------------------
	.section	.nv.shared._ZN7cutlass13device_kernelINS_4gemm6kernel13GemmUniversalIN4cute5tupleIJiiiiEEENS1_10collective13CollectiveMmaINS1_35MainloopSm100TmaUmmaWarpSpecializedILi5ELi2ELi2ENS5_IJNS4_1CILi2EEESB_NSA_ILi1EEEEEEEENS5_IJNSA_ILi256EEESF_NSA_ILi128EEEEEEaNS5_IJlSC_lEEEaSI_NS4_8TiledMMAINS4_8MMA_AtomIJNS4_21SM100_MMA_S8_2x1SM_SSIaaiLi256ELi256ELNS4_4UMMA5MajorE0ELSN_0ELNSM_8SaturateE0EEEEEENS4_6LayoutINS5_IJSC_SC_SC_EEENS5_IJNSA_ILi0EEEST_ST_EEEEENS5_IJNS4_10UnderscoreESW_SW_EEEEENS4_28SM100_TMA_2SM_LOAD_MULTICASTENS4_14ComposedLayoutINS4_7SwizzleILi3ELi4ELi3EEENS4_18smem_ptr_flag_bitsILi8EEENSR_INS5_IJNSA_ILi8EEESG_EEENS5_IJSG_SC_EEEEEEEvNS4_8identityENS4_18SM100_TMA_2SM_LOADES19_vS1A_EENS_8epilogue10collective18CollectiveEpilogueINS1D_23Sm100TmaWarpSpecializedILi4ELi2ELi64ELb0ELb0EEEJNS5_IJSG_SF_SG_EEENS5_IJNSR_ISG_SC_EENSR_INSA_ILi64EEESC_EEEEEaSI_aSI_NS1D_6fusion15FusionCallbacksIS1H_NS1N_17LinearCombinationIaiaiLNS_15FloatRoundStyleE2EEES1I_S1M_JEEENS4_5SM1004TMEM4LOAD26SM100_TMEM_LOAD_32dp32b64xENS4_13SM90_TMA_LOADENS10_INS11_ILi2ELi4ELi3EEES14_NSR_INS5_IJS15_S1K_EEENS5_IJS1K_SC_EEEEEEENS4_39AutoVectorizingCopyWithAssumedAlignmentILi128EEENS4_14SM90_TMA_STOREES22_S24_S24_EEEvvEEEEvNT_6ParamsE,"aw",@nobits
	.sectionflags	@""
	.align	16
	.zero		1024


//--------------------- .nv.shared.reserved.0     --------------------------
	.section	.nv.shared.reserved.0,"aw",@nobits
	.weak		__nv_reservedSMEM_offset_0_alias
	.size		__nv_reservedSMEM_offset_0_alias, 0, 64
	.other		__nv_reservedSMEM_offset_0_alias,@"STO_CUDA_RESERVED_SHARED STV_DEFAULT"
__nv_reservedSMEM_offset_0_alias:
	.zero		0
.nv.shared.reserved.0:
	.zero		64
	.weak		__nv_reservedSMEM_tcgen05_partition
	.type		__nv_reservedSMEM_tcgen05_partition,@object
	.size		__nv_reservedSMEM_tcgen05_partition,(.L_0 - __nv_reservedSMEM_tcgen05_partition)
__nv_reservedSMEM_tcgen05_partition:
	.zero		32
.L_0:


//--------------------- .nv.global                --------------------------
	.section	.nv.global,"aw",@nobits
.nv.global:
	.type		_ZN40_INTERNAL_a6b674a6_4_k_cu_81360863_306214cute1_E,@object
	.size		_ZN40_INTERNAL_a6b674a6_4_k_cu_81360863_306214cute1_E,(_ZN40_INTERNAL_a6b674a6_4_k_cu_81360863_306214cuda3std3__45__cpo6cbeginE - _ZN40_INTERNAL_a6b674a6_4_k_cu_81360863_306214cute1_E)
_ZN40_INTERNAL_a6b674a6_4_k_cu_81360863_306214cute1_E:
	.zero		1
	.type		_ZN40_INTERNAL_a6b674a6_4_k_cu_81360863_306214cuda3std3__45__cpo6cbeginE,@object
	.size		_ZN40_INTERNAL_a6b674a6_4_k_cu_81360863_306214cuda3std3__45__cpo6cbeginE,(_ZN40_INTERNAL_a6b674a6_4_k_cu_81360863_306214cuda3std3__48in_placeE - _ZN40_INTERNAL_a6b674a6_4_k_cu_81360863_306214cuda3std3__45__cpo6cbeginE)
_ZN40_INTERNAL_a6b674a6_4_k_cu_81360863_306214cuda3std3__45__cpo6cbeginE:
	.zero		1
	.type		_ZN40_INTERNAL_a6b674a6_4_k_cu_81360863_306214cuda3std3__48in_placeE,@object
	.size		_ZN40_INTERNAL_a6b674a6_4_k_cu_81360863_306214cuda3std3__48in_placeE,(_ZN40_INTERNAL_a6b674a6_4_k_cu_81360863_306214cuda3std6ranges3__45__cpo9iter_moveE - _ZN40_INTERNAL_a6b674a6_4_k_cu_81360863_306214cuda3std3__48in_placeE)
_ZN40_INTERNAL_a6b674a6_4_k_cu_81360863_306214cuda3std3__48in_placeE:
	.zero		1
	.type		_ZN40_INTERNAL_a6b674a6_4_k_cu_81360863_306214cuda3std6ranges3__45__cpo9iter_moveE,@object
	.size		_ZN40_INTERNAL_a6b674a6_4_k_cu_81360863_306214cuda3std6ranges3__45__cpo9iter_moveE,(_ZN40_INTERNAL_a6b674a6_4_k_cu_81360863_306214cuda3std3__45__cpo5beginE - _ZN40_INTERNAL_a6b674a6_4_k_cu_81360863_306214cuda3std6ranges3__45__cpo9iter_moveE)
_ZN40_INTERNAL_a6b674a6_4_k_cu_81360863_306214cuda3std6ranges3__45__cpo9iter_moveE:
	.zero		1
	.type		_ZN40_INTERNAL_a6b674a6_4_k_cu_81360863_306214cuda3std3__45__cpo5beginE,@object
	.size		_ZN40_INTERNAL_a6b674a6_4_k_cu_81360863_306214cuda3std3__45__cpo5beginE,(_ZN40_INTERNAL_a6b674a6_4_k_cu_81360863_306214cuda3std3__442_GLOBAL__N__a6b674a6_4_k_cu_81360863_306216ignoreE - _ZN40_INTERNAL_a6b674a6_4_k_cu_81360863_306214cuda3std3__45__cpo5beginE)
_ZN40_INTERNAL_a6b674a6_4_k_cu_81360863_306214cuda3std3__45__cpo5beginE:
	.zero		1
	.type		_ZN40_INTERNAL_a6b674a6_4_k_cu_81360863_306214cuda3std3__442_GLOBAL__N__a6b674a6_4_k_cu_81360863_306216ignoreE,@object
	.size		_ZN40_INTERNAL_a6b674a6_4_k_cu_81360863_306214cuda3std3__442_GLOBAL__N__a6b674a6_4_k_cu_81360863_306216ignoreE,(_ZN40_INTERNAL_a6b674a6_4_k_cu_81360863_306214cute7productE - _ZN40_INTERNAL_a6b674a6_4_k_cu_81360863_306214cuda3std3__442_GLOBAL__N__a6b674a6_4_k_cu_81360863_306216ignoreE)
_ZN40_INTERNAL_a6b674a6_4_k_cu_81360863_306214cuda3std3__442_GLOBAL__N__a6b674a6_4_k_cu_81360863_306216ignoreE:
	.zero		1
	.type		_ZN40_INTERNAL_a6b674a6_4_k_cu_81360863_306214cute7productE,@object
	.size		_ZN40_INTERNAL_a6b674a6_4_k_cu_81360863_306214cute7productE,(_ZN40_INTERNAL_a6b674a6_4_k_cu_81360863_306214cuda3std3__45__cpo3endE - _ZN40_INTERNAL_a6b674a6_4_k_cu_81360863_306214cute7productE)
_ZN40_INTERNAL_a6b674a6_4_k_cu_81360863_306214cute7productE:
	.zero		1
	.type		_ZN40_INTERNAL_a6b674a6_4_k_cu_81360863_306214cuda3std3__45__cpo3endE,@object
	.size		_ZN40_INTERNAL_a6b674a6_4_k_cu_81360863_306214cuda3std3__45__cpo3endE,(_ZN40_INTERNAL_a6b674a6_4_k_cu_81360863_306214cuda3std3__419piecewise_constructE - _ZN40_INTERNAL_a6b674a6_4_k_cu_81360863_306214cuda3std3__45__cpo3endE)
_ZN40_INTERNAL_a6b674a6_4_k_cu_81360863_306214cuda3std3__45__cpo3endE:
	.zero		1
	.type		_ZN40_INTERNAL_a6b674a6_4_k_cu_81360863_306214cuda3std3__419piecewise_constructE,@object
	.size		_ZN40_INTERNAL_a6b674a6_4_k_cu_81360863_306214cuda3std3__419piecewise_constructE,(_ZN40_INTERNAL_a6b674a6_4_k_cu_81360863_306214cuda3std3__45__cpo4cendE - _ZN40_INTERNAL_a6b674a6_4_k_cu_81360863_306214cuda3std3__419piecewise_constructE)
_ZN40_INTERNAL_a6b674a6_4_k_cu_81360863_306214cuda3std3__419piecewise_constructE:
	.zero		1
	.type		_ZN40_INTERNAL_a6b674a6_4_k_cu_81360863_306214cuda3std3__45__cpo4cendE,@object
	.size		_ZN40_INTERNAL_a6b674a6_4_k_cu_81360863_306214cuda3std3__45__cpo4cendE,(_ZN40_INTERNAL_a6b674a6_4_k_cu_81360863_306214cuda3std6ranges3__45__cpo4swapE - _ZN40_INTERNAL_a6b674a6_4_k_cu_81360863_306214cuda3std3__45__cpo4cendE)
_ZN40_INTERNAL_a6b674a6_4_k_cu_81360863_306214cuda3std3__45__cpo4cendE:
	.zero		1
	.type		_ZN40_INTERNAL_a6b674a6_4_k_cu_81360863_306214cuda3std6ranges3__45__cpo4swapE,@object
	.size		_ZN40_INTERNAL_a6b674a6_4_k_cu_81360863_306214cuda3std6ranges3__45__cpo4swapE,(.L_11 - _ZN40_INTERNAL_a6b674a6_4_k_cu_81360863_306214cuda3std6ranges3__45__cpo4swapE)
_ZN40_INTERNAL_a6b674a6_4_k_cu_81360863_306214cuda3std6ranges3__45__cpo4swapE:
	.zero		1
.L_11:


//--------------------- .nv.constant0._ZN7cutlass13device_kernelINS_4gemm6kernel13GemmUniversalIN4cute5tupleIJiiiiEEENS1_10collective13CollectiveMmaINS1_35MainloopSm100TmaUmmaWarpSpecializedILi5ELi2ELi2ENS5_IJNS4_1CILi2EEESB_NSA_ILi1EEEEEEEENS5_IJNSA_ILi256EEESF_NSA_ILi128EEEEEEaNS5_IJlSC_lEEEaSI_NS4_8TiledMMAINS4_8MMA_AtomIJNS4_21SM100_MMA_S8_2x1SM_SSIaaiLi256ELi256ELNS4_4UMMA5MajorE0ELSN_0ELNSM_8SaturateE0EEEEEENS4_6LayoutINS5_IJSC_SC_SC_EEENS5_IJNSA_ILi0EEEST_ST_EEEEENS5_IJNS4_10UnderscoreESW_SW_EEEEENS4_28SM100_TMA_2SM_LOAD_MULTICASTENS4_14ComposedLayoutINS4_7SwizzleILi3ELi4ELi3EEENS4_18smem_ptr_flag_bitsILi8EEENSR_INS5_IJNSA_ILi8EEESG_EEENS5_IJSG_SC_EEEEEEEvNS4_8identityENS4_18SM100_TMA_2SM_LOADES19_vS1A_EENS_8epilogue10collective18CollectiveEpilogueINS1D_23Sm100TmaWarpSpecializedILi4ELi2ELi64ELb0ELb0EEEJNS5_IJSG_SF_SG_EEENS5_IJNSR_ISG_SC_EENSR_INSA_ILi64EEESC_EEEEEaSI_aSI_NS1D_6fusion15FusionCallbacksIS1H_NS1N_17LinearCombinationIaiaiLNS_15FloatRoundStyleE2EEES1I_S1M_JEEENS4_5SM1004TMEM4LOAD26SM100_TMEM_LOAD_32dp32b64xENS4_13SM90_TMA_LOADENS10_INS11_ILi2ELi4ELi3EEES14_NSR_INS5_IJS15_S1K_EEENS5_IJS1K_SC_EEEEEEENS4_39AutoVectorizingCopyWithAssumedAlignmentILi128EEENS4_14SM90_TMA_STOREES22_S24_S24_EEEvvEEEEvNT_6ParamsE --------------------------
	.section	.nv.constant0._ZN7cutlass13device_kernelINS_4gemm6kernel13GemmUniversalIN4cute5tupleIJiiiiEEENS1_10collective13CollectiveMmaINS1_35MainloopSm100TmaUmmaWarpSpecializedILi5ELi2ELi2ENS5_IJNS4_1CILi2EEESB_NSA_ILi1EEEEEEEENS5_IJNSA_ILi256EEESF_NSA_ILi128EEEEEEaNS5_IJlSC_lEEEaSI_NS4_8TiledMMAINS4_8MMA_AtomIJNS4_21SM100_MMA_S8_2x1SM_SSIaaiLi256ELi256ELNS4_4UMMA5MajorE0ELSN_0ELNSM_8SaturateE0EEEEEENS4_6LayoutINS5_IJSC_SC_SC_EEENS5_IJNSA_ILi0EEEST_ST_EEEEENS5_IJNS4_10UnderscoreESW_SW_EEEEENS4_28SM100_TMA_2SM_LOAD_MULTICASTENS4_14ComposedLayoutINS4_7SwizzleILi3ELi4ELi3EEENS4_18smem_ptr_flag_bitsILi8EEENSR_INS5_IJNSA_ILi8EEESG_EEENS5_IJSG_SC_EEEEEEEvNS4_8identityENS4_18SM100_TMA_2SM_LOADES19_vS1A_EENS_8epilogue10collective18CollectiveEpilogueINS1D_23Sm100TmaWarpSpecializedILi4ELi2ELi64ELb0ELb0EEEJNS5_IJSG_SF_SG_EEENS5_IJNSR_ISG_SC_EENSR_INSA_ILi64EEESC_EEEEEaSI_aSI_NS1D_6fusion15FusionCallbacksIS1H_NS1N_17LinearCombinationIaiaiLNS_15FloatRoundStyleE2EEES1I_S1M_JEEENS4_5SM1004TMEM4LOAD26SM100_TMEM_LOAD_32dp32b64xENS4_13SM90_TMA_LOADENS10_INS11_ILi2ELi4ELi3EEES14_NSR_INS5_IJS15_S1K_EEENS5_IJS1K_SC_EEEEEEENS4_39AutoVectorizingCopyWithAssumedAlignmentILi128EEENS4_14SM90_TMA_STOREES22_S24_S24_EEEvvEEEEvNT_6ParamsE,"a",@progbits
	.sectionflags	@""
	.align	4
.nv.constant0._ZN7cutlass13device_kernelINS_4gemm6kernel13GemmUniversalIN4cute5tupleIJiiiiEEENS1_10collective13CollectiveMmaINS1_35MainloopSm100TmaUmmaWarpSpecializedILi5ELi2ELi2ENS5_IJNS4_1CILi2EEESB_NSA_ILi1EEEEEEEENS5_IJNSA_ILi256EEESF_NSA_ILi128EEEEEEaNS5_IJlSC_lEEEaSI_NS4_8TiledMMAINS4_8MMA_AtomIJNS4_21SM100_MMA_S8_2x1SM_SSIaaiLi256ELi256ELNS4_4UMMA5MajorE0ELSN_0ELNSM_8SaturateE0EEEEEENS4_6LayoutINS5_IJSC_SC_SC_EEENS5_IJNSA_ILi0EEEST_ST_EEEEENS5_IJNS4_10UnderscoreESW_SW_EEEEENS4_28SM100_TMA_2SM_LOAD_MULTICASTENS4_14ComposedLayoutINS4_7SwizzleILi3ELi4ELi3EEENS4_18smem_ptr_flag_bitsILi8EEENSR_INS5_IJNSA_ILi8EEESG_EEENS5_IJSG_SC_EEEEEEEvNS4_8identityENS4_18SM100_TMA_2SM_LOADES19_vS1A_EENS_8epilogue10collective18CollectiveEpilogueINS1D_23Sm100TmaWarpSpecializedILi4ELi2ELi64ELb0ELb0EEEJNS5_IJSG_SF_SG_EEENS5_IJNSR_ISG_SC_EENSR_INSA_ILi64EEESC_EEEEEaSI_aSI_NS1D_6fusion15FusionCallbacksIS1H_NS1N_17LinearCombinationIaiaiLNS_15FloatRoundStyleE2EEES1I_S1M_JEEENS4_5SM1004TMEM4LOAD26SM100_TMEM_LOAD_32dp32b64xENS4_13SM90_TMA_LOADENS10_INS11_ILi2ELi4ELi3EEES14_NSR_INS5_IJS15_S1K_EEENS5_IJS1K_SC_EEEEEEENS4_39AutoVectorizingCopyWithAssumedAlignmentILi128EEENS4_14SM90_TMA_STOREES22_S24_S24_EEEvvEEEEvNT_6ParamsE:
	.zero		2944


//--------------------- SYMBOLS --------------------------

	.type		.nv.reservedSmem.offset0,@object
	.size		.nv.reservedSmem.offset0,0x4
	.type		.nv.reservedSmem.cap,@object
	.size		.nv.reservedSmem.cap,0x4
	.type		__assertfail,@function
